//
// Generated by NVIDIA NVVM Compiler
//
// Compiler Build ID: CL-36424714
// Cuda compilation tools, release 13.0, V13.0.88
// Based on NVVM 20.0.0
//

.version 9.0
.target sm_100
.address_size 64

	// .globl	_Z23pillarseedSearch_kerneljPK10ConstraintiPlPj
.const .align 8 .u64 LCG_MULT = 25214903917;
.const .align 8 .u64 LCG_ADD = 11;
.const .align 8 .u64 XOR_MASK = 25214903917;
.const .align 8 .u64 MASK_48 = 281474976710655;
.const .align 8 .u64 LCG_MULT_INV = 246154705703781;
.const .align 8 .u64 MULT_A = 341873128712;
.const .align 8 .u64 MULT_B = 132897987541;
.global .align 8 .u64 PILLAR_MULT = 1540035429;
.global .align 8 .u64 PILLAR_ADD = 239479465;
.const .align 4 .u32 SHIPWRECK_SPACING = 24;
.const .align 4 .u32 SHIPWRECK_SEPARATION = 4;
.const .align 8 .u64 SHIPWRECK_SALT = 165745295;
.const .align 4 .u32 OCEAN_TYPE_COUNT = 20;
.const .align 4 .u32 BEACHED_TYPE_COUNT = 11;
.const .align 4 .b8 d_STRUCTURE_LOCATION_OCEAN[80];
.const .align 4 .b8 d_STRUCTURE_LOCATION_BEACHED[44];
.const .align 4 .u32 PORTAL_SPACING = 40;
.const .align 4 .u32 PORTAL_SEPARATION = 15;
.const .align 8 .u64 RUINED_PORTAL_SALT = 34222645;
.const .align 4 .u32 VILLAGE_SPACING = 34;
.const .align 4 .u32 VILLAGE_SEPARATION = 8;
.const .align 8 .u64 VILLAGE_SALT = 10387312;

.visible .entry _Z23pillarseedSearch_kerneljPK10ConstraintiPlPj(
	.param .u32 _Z23pillarseedSearch_kerneljPK10ConstraintiPlPj_param_0,
	.param .u64 .ptr .align 1 _Z23pillarseedSearch_kerneljPK10ConstraintiPlPj_param_1,
	.param .u32 _Z23pillarseedSearch_kerneljPK10ConstraintiPlPj_param_2,
	.param .u64 .ptr .align 1 _Z23pillarseedSearch_kerneljPK10ConstraintiPlPj_param_3,
	.param .u64 .ptr .align 1 _Z23pillarseedSearch_kerneljPK10ConstraintiPlPj_param_4
)
{
	.reg .pred 	%p<101>;
	.reg .b16 	%rs<38>;
	.reg .b32 	%r<296>;
	.reg .b32 	%f<7>;
	.reg .b64 	%rd<285>;

	ld.param.u32 	%r72, [_Z23pillarseedSearch_kerneljPK10ConstraintiPlPj_param_0];
	ld.param.u32 	%r73, [_Z23pillarseedSearch_kerneljPK10ConstraintiPlPj_param_2];
	ld.param.u64 	%rd76, [_Z23pillarseedSearch_kerneljPK10ConstraintiPlPj_param_3];
	ld.param.u64 	%rd77, [_Z23pillarseedSearch_kerneljPK10ConstraintiPlPj_param_4];
	cvta.to.global.u64 	%rd1, %rd76;
	cvta.to.global.u64 	%rd2, %rd77;
	mov.u32 	%r1, %ctaid.x;
	setp.gt.u32 	%p1, %r1, 65535;
	@%p1 bra 	$L__BB0_109;
	mul.wide.u32 	%rd78, %r72, 65536;
	cvt.u64.u32 	%rd79, %r1;
	add.s64 	%rd80, %rd78, %rd79;
	mad.lo.s64 	%rd81, %rd80, 2443584985, 3424815702;
	ld.const.u64 	%rd3, [XOR_MASK];
	xor.b64  	%rd82, %rd3, %rd81;
	mov.u32 	%r294, %tid.x;
	and.b64  	%rd4, %rd82, 4294967295;
	setp.lt.s32 	%p2, %r73, 1;
	ld.const.u32 	%r3, [VILLAGE_SPACING];
	ld.const.u64 	%rd5, [MULT_A];
	ld.const.u64 	%rd6, [MULT_B];
	ld.const.u64 	%rd7, [MASK_48];
	ld.const.u32 	%r74, [VILLAGE_SEPARATION];
	sub.s32 	%r75, %r3, %r74;
	popc.b32 	%r4, %r75;
	ld.const.u64 	%rd8, [LCG_MULT];
	ld.const.u64 	%rd9, [LCG_ADD];
	cvt.u64.u32 	%rd10, %r75;
	ld.const.u32 	%r5, [SHIPWRECK_SPACING];
	ld.const.u32 	%r76, [SHIPWRECK_SEPARATION];
	sub.s32 	%r77, %r5, %r76;
	popc.b32 	%r6, %r77;
	cvt.u64.u32 	%rd11, %r77;
	ld.const.u32 	%r7, [BEACHED_TYPE_COUNT];
	cvt.u64.u32 	%rd12, %r7;
	ld.const.u32 	%r8, [OCEAN_TYPE_COUNT];
	cvt.u64.u32 	%rd13, %r8;
	ld.const.u32 	%r9, [PORTAL_SPACING];
	ld.const.u32 	%r78, [PORTAL_SEPARATION];
	sub.s32 	%r79, %r9, %r78;
	popc.b32 	%r10, %r79;
	cvt.u64.u32 	%rd14, %r79;
	mov.u32 	%r11, %ntid.x;
	@%p2 bra 	$L__BB0_105;
	popc.b32 	%r12, %r8;
	popc.b32 	%r13, %r7;
$L__BB0_3:
	cvt.u64.u32 	%rd108, %r294;
	shl.b64 	%rd109, %rd108, 32;
	or.b64  	%rd15, %rd109, %rd4;
	xor.b64  	%rd16, %rd3, %rd15;
	and.b64  	%rd110, %rd16, %rd7;
	mad.lo.s64 	%rd111, %rd110, %rd8, %rd9;
	and.b64  	%rd112, %rd111, %rd7;
	shl.b64 	%rd113, %rd112, 16;
	and.b64  	%rd114, %rd113, -4294967296;
	mad.lo.s64 	%rd115, %rd112, %rd8, %rd9;
	and.b64  	%rd116, %rd115, %rd7;
	shl.b64 	%rd117, %rd116, 16;
	shr.s64 	%rd118, %rd117, 32;
	add.s64 	%rd17, %rd114, %rd118;
	mad.lo.s64 	%rd119, %rd116, %rd8, %rd9;
	and.b64  	%rd120, %rd119, %rd7;
	shl.b64 	%rd121, %rd120, 16;
	and.b64  	%rd122, %rd121, -4294967296;
	mad.lo.s64 	%rd123, %rd120, %rd8, %rd9;
	and.b64  	%rd124, %rd123, %rd7;
	shl.b64 	%rd125, %rd124, 16;
	shr.s64 	%rd126, %rd125, 32;
	add.s64 	%rd18, %rd122, %rd126;
	mov.b32 	%r281, 0;
$L__BB0_4:
	ld.param.u64 	%rd264, [_Z23pillarseedSearch_kerneljPK10ConstraintiPlPj_param_1];
	cvta.to.global.u64 	%rd127, %rd264;
	mul.wide.u32 	%rd128, %r281, 28;
	add.s64 	%rd19, %rd127, %rd128;
	ld.global.u32 	%r92, [%rd19];
	setp.eq.s32 	%p6, %r92, 0;
	@%p6 bra 	$L__BB0_57;
	setp.eq.s32 	%p7, %r92, 1;
	@%p7 bra 	$L__BB0_80;
	cvt.u32.u64 	%r191, %rd10;
	setp.lt.s32 	%p48, %r191, 1;
	ld.global.u32 	%r192, [%rd19+4];
	cvt.s64.s32 	%rd20, %r192;
	div.s32 	%r193, %r192, %r3;
	mul.lo.s32 	%r194, %r193, %r3;
	sub.s32 	%r195, %r192, %r194;
	setp.eq.s32 	%p49, %r195, 0;
	xor.b32  	%r196, %r3, %r192;
	shr.s32 	%r197, %r196, 31;
	selp.b32 	%r198, 0, %r197, %p49;
	add.s32 	%r16, %r198, %r193;
	ld.global.u32 	%r199, [%rd19+8];
	cvt.s64.s32 	%rd21, %r199;
	div.s32 	%r200, %r199, %r3;
	mul.lo.s32 	%r201, %r200, %r3;
	sub.s32 	%r202, %r199, %r201;
	setp.eq.s32 	%p50, %r202, 0;
	xor.b32  	%r203, %r199, %r3;
	shr.s32 	%r204, %r203, 31;
	selp.b32 	%r205, 0, %r204, %p50;
	add.s32 	%r17, %r205, %r200;
	cvt.s64.s32 	%rd223, %r16;
	cvt.s64.s32 	%rd224, %r17;
	ld.const.u64 	%rd225, [VILLAGE_SALT];
	add.s64 	%rd226, %rd225, %rd15;
	mad.lo.s64 	%rd227, %rd5, %rd223, %rd226;
	mad.lo.s64 	%rd228, %rd6, %rd224, %rd227;
	xor.b64  	%rd229, %rd228, %rd3;
	and.b64  	%rd266, %rd229, %rd7;
	mov.b32 	%r282, 0;
	@%p48 bra 	$L__BB0_10;
	setp.lt.u32 	%p51, %r4, 2;
	@%p51 bra 	$L__BB0_9;
$L__BB0_8:
	cvt.u32.u64 	%r206, %rd10;
	mad.lo.s64 	%rd230, %rd8, %rd266, %rd9;
	and.b64  	%rd266, %rd230, %rd7;
	shr.u64 	%rd231, %rd266, 17;
	cvt.u32.u64 	%r207, %rd231;
	rem.s32 	%r282, %r207, %r206;
	add.s32 	%r208, %r206, %r207;
	sub.s32 	%r209, %r282, %r208;
	setp.gt.s32 	%p52, %r209, -1;
	@%p52 bra 	$L__BB0_8;
	bra.uni 	$L__BB0_10;
$L__BB0_9:
	mad.lo.s64 	%rd232, %rd8, %rd266, %rd9;
	and.b64  	%rd266, %rd232, %rd7;
	shl.b64 	%rd233, %rd266, 15;
	shr.s64 	%rd234, %rd233, 32;
	mul.lo.s64 	%rd235, %rd234, %rd10;
	shr.u64 	%rd236, %rd235, 31;
	cvt.u32.u64 	%r282, %rd236;
$L__BB0_10:
	cvt.u32.u64 	%r210, %rd20;
	mad.lo.s32 	%r211, %r3, %r16, %r282;
	setp.ne.s32 	%p53, %r211, %r210;
	@%p53 bra 	$L__BB0_104;
	cvt.u32.u64 	%r213, %rd10;
	setp.lt.s32 	%p54, %r213, 1;
	mov.b32 	%r283, 0;
	@%p54 bra 	$L__BB0_15;
	setp.lt.u32 	%p55, %r4, 2;
	@%p55 bra 	$L__BB0_14;
$L__BB0_13:
	cvt.u32.u64 	%r214, %rd10;
	mad.lo.s64 	%rd237, %rd8, %rd266, %rd9;
	and.b64  	%rd266, %rd237, %rd7;
	shr.u64 	%rd238, %rd266, 17;
	cvt.u32.u64 	%r215, %rd238;
	rem.s32 	%r283, %r215, %r214;
	add.s32 	%r216, %r214, %r215;
	sub.s32 	%r217, %r283, %r216;
	setp.gt.s32 	%p56, %r217, -1;
	@%p56 bra 	$L__BB0_13;
	bra.uni 	$L__BB0_15;
$L__BB0_14:
	mad.lo.s64 	%rd239, %rd8, %rd266, %rd9;
	and.b64  	%rd240, %rd239, %rd7;
	shl.b64 	%rd241, %rd240, 15;
	shr.s64 	%rd242, %rd241, 32;
	mul.lo.s64 	%rd243, %rd242, %rd10;
	shr.u64 	%rd244, %rd243, 31;
	cvt.u32.u64 	%r283, %rd244;
$L__BB0_15:
	cvt.u32.u64 	%r218, %rd21;
	mad.lo.s32 	%r219, %r3, %r17, %r283;
	setp.ne.s32 	%p57, %r219, %r218;
	@%p57 bra 	$L__BB0_104;
	mul.lo.s64 	%rd245, %rd17, %rd20;
	mul.lo.s64 	%rd246, %rd18, %rd21;
	xor.b64  	%rd247, %rd245, %rd246;
	xor.b64  	%rd248, %rd247, %rd16;
	and.b64  	%rd249, %rd248, %rd7;
	ld.global.u32 	%r221, [%rd19+20];
	mad.lo.s64 	%rd250, %rd249, %rd8, %rd9;
	and.b64  	%rd29, %rd250, %rd7;
	mov.b16 	%rs37, 0;
	mov.b32 	%r284, 16;
	setp.gt.s32 	%p58, %r221, 1;
	@%p58 bra 	$L__BB0_25;
	setp.eq.s32 	%p62, %r221, 0;
	mov.u64 	%rd272, %rd29;
	@%p62 bra 	$L__BB0_46;
	setp.eq.s32 	%p63, %r221, 1;
	mov.u64 	%rd271, %rd29;
	@%p63 bra 	$L__BB0_19;
	bra.uni 	$L__BB0_54;
$L__BB0_19:
	mad.lo.s64 	%rd257, %rd8, %rd271, %rd9;
	and.b64  	%rd271, %rd257, %rd7;
	shr.u64 	%rd258, %rd271, 17;
	cvt.u32.u64 	%r253, %rd258;
	mul.hi.s32 	%r254, %r253, 274877907;
	shr.u32 	%r255, %r254, 31;
	shr.s32 	%r256, %r254, 4;
	add.s32 	%r257, %r256, %r255;
	mul.lo.s32 	%r258, %r257, 250;
	sub.s32 	%r30, %r253, %r258;
	setp.lt.s32 	%p82, %r258, -249;
	@%p82 bra 	$L__BB0_19;
	setp.lt.s32 	%p83, %r30, 98;
	mov.b32 	%r259, 4;
	mov.u32 	%r284, %r259;
	@%p83 bra 	$L__BB0_54;
	setp.lt.u32 	%p84, %r30, 196;
	mov.b32 	%r284, 5;
	@%p84 bra 	$L__BB0_54;
	setp.lt.u32 	%p85, %r30, 245;
	mov.b32 	%r284, 6;
	@%p85 bra 	$L__BB0_54;
	setp.lt.u32 	%p86, %r30, 247;
	mov.b16 	%rs37, 1;
	mov.u32 	%r284, %r259;
	@%p86 bra 	$L__BB0_54;
	setp.lt.u32 	%p87, %r30, 249;
	selp.b32 	%r284, 5, 6, %p87;
	bra.uni 	$L__BB0_54;
$L__BB0_25:
	setp.eq.s32 	%p59, %r221, 2;
	mov.u64 	%rd270, %rd29;
	@%p59 bra 	$L__BB0_38;
	setp.eq.s32 	%p60, %r221, 3;
	mov.u64 	%rd269, %rd29;
	@%p60 bra 	$L__BB0_34;
	setp.ne.s32 	%p61, %r221, 4;
	mov.u64 	%rd268, %rd29;
	@%p61 bra 	$L__BB0_54;
$L__BB0_28:
	mad.lo.s64 	%rd251, %rd8, %rd268, %rd9;
	and.b64  	%rd268, %rd251, %rd7;
	shr.u64 	%rd252, %rd268, 17;
	cvt.u32.u64 	%r222, %rd252;
	mul.hi.s32 	%r223, %r222, -701792041;
	add.s32 	%r224, %r223, %r222;
	shr.u32 	%r225, %r224, 31;
	shr.s32 	%r226, %r224, 8;
	add.s32 	%r227, %r226, %r225;
	mul.lo.s32 	%r228, %r227, 306;
	sub.s32 	%r24, %r222, %r228;
	setp.lt.s32 	%p64, %r228, -305;
	@%p64 bra 	$L__BB0_28;
	setp.lt.s32 	%p65, %r24, 100;
	mov.b32 	%r229, 13;
	mov.u32 	%r284, %r229;
	@%p65 bra 	$L__BB0_54;
	setp.lt.u32 	%p66, %r24, 150;
	mov.b32 	%r284, 14;
	@%p66 bra 	$L__BB0_54;
	setp.lt.u32 	%p67, %r24, 300;
	mov.b32 	%r284, 15;
	@%p67 bra 	$L__BB0_54;
	setp.lt.u32 	%p68, %r24, 302;
	mov.b16 	%rs37, 1;
	mov.u32 	%r284, %r229;
	@%p68 bra 	$L__BB0_54;
	setp.eq.s32 	%p69, %r24, 302;
	selp.b32 	%r284, 14, 15, %p69;
	bra.uni 	$L__BB0_54;
$L__BB0_34:
	mad.lo.s64 	%rd253, %rd8, %rd269, %rd9;
	and.b64  	%rd269, %rd253, %rd7;
	shr.u64 	%rd254, %rd269, 17;
	cvt.u32.u64 	%r233, %rd254;
	mul.hi.s32 	%r234, %r233, 1374389535;
	shr.u32 	%r235, %r234, 31;
	shr.s32 	%r236, %r234, 5;
	add.s32 	%r237, %r236, %r235;
	mul.lo.s32 	%r238, %r237, 100;
	sub.s32 	%r26, %r233, %r238;
	setp.lt.s32 	%p70, %r238, -99;
	@%p70 bra 	$L__BB0_34;
	setp.lt.s32 	%p71, %r26, 49;
	mov.b32 	%r284, 11;
	@%p71 bra 	$L__BB0_54;
	setp.lt.u32 	%p72, %r26, 98;
	mov.b32 	%r284, 12;
	@%p72 bra 	$L__BB0_54;
	setp.eq.s32 	%p73, %r26, 98;
	selp.b32 	%r284, 11, 12, %p73;
	mov.b16 	%rs37, 1;
	bra.uni 	$L__BB0_54;
$L__BB0_38:
	mad.lo.s64 	%rd255, %rd8, %rd270, %rd9;
	and.b64  	%rd270, %rd255, %rd7;
	shr.u64 	%rd256, %rd270, 17;
	cvt.u32.u64 	%r241, %rd256;
	mul.hi.s32 	%r242, %r241, 1197725085;
	shr.u32 	%r243, %r242, 31;
	shr.s32 	%r244, %r242, 7;
	add.s32 	%r245, %r244, %r243;
	mul.lo.s32 	%r246, %r245, 459;
	sub.s32 	%r28, %r241, %r246;
	setp.lt.s32 	%p74, %r246, -458;
	@%p74 bra 	$L__BB0_38;
	setp.lt.s32 	%p75, %r28, 100;
	mov.b32 	%r247, 7;
	mov.u32 	%r284, %r247;
	@%p75 bra 	$L__BB0_54;
	setp.lt.u32 	%p76, %r28, 150;
	mov.b32 	%r248, 8;
	mov.u32 	%r284, %r248;
	@%p76 bra 	$L__BB0_54;
	setp.lt.u32 	%p77, %r28, 300;
	mov.b32 	%r284, 9;
	@%p77 bra 	$L__BB0_54;
	setp.lt.u32 	%p78, %r28, 450;
	mov.b32 	%r284, 10;
	@%p78 bra 	$L__BB0_54;
	setp.lt.u32 	%p79, %r28, 452;
	mov.b16 	%rs37, 1;
	mov.u32 	%r284, %r247;
	@%p79 bra 	$L__BB0_54;
	setp.eq.s32 	%p80, %r28, 452;
	mov.u32 	%r284, %r248;
	@%p80 bra 	$L__BB0_54;
	setp.lt.u32 	%p81, %r28, 456;
	selp.b32 	%r284, 9, 10, %p81;
	bra.uni 	$L__BB0_54;
$L__BB0_46:
	mad.lo.s64 	%rd259, %rd8, %rd272, %rd9;
	and.b64  	%rd272, %rd259, %rd7;
	shr.u64 	%rd260, %rd272, 17;
	cvt.u32.u64 	%r263, %rd260;
	mul.hi.s32 	%r264, %r263, -1600085855;
	add.s32 	%r265, %r264, %r263;
	shr.u32 	%r266, %r265, 31;
	shr.s32 	%r267, %r265, 7;
	add.s32 	%r268, %r267, %r266;
	mul.lo.s32 	%r269, %r268, 204;
	sub.s32 	%r32, %r263, %r269;
	setp.lt.s32 	%p88, %r269, -203;
	@%p88 bra 	$L__BB0_46;
	setp.lt.s32 	%p89, %r32, 50;
	mov.b32 	%r270, 0;
	mov.u32 	%r284, %r270;
	@%p89 bra 	$L__BB0_54;
	setp.lt.u32 	%p90, %r32, 100;
	mov.b32 	%r271, 1;
	mov.u32 	%r284, %r271;
	@%p90 bra 	$L__BB0_54;
	setp.lt.u32 	%p91, %r32, 150;
	mov.b32 	%r284, 2;
	@%p91 bra 	$L__BB0_54;
	setp.lt.u32 	%p92, %r32, 200;
	mov.b32 	%r284, 3;
	@%p92 bra 	$L__BB0_54;
	setp.eq.s32 	%p93, %r32, 200;
	mov.b16 	%rs37, 1;
	mov.u32 	%r284, %r270;
	@%p93 bra 	$L__BB0_54;
	setp.lt.u32 	%p94, %r32, 202;
	mov.u32 	%r284, %r271;
	@%p94 bra 	$L__BB0_54;
	setp.eq.s32 	%p95, %r32, 202;
	selp.b32 	%r284, 2, 3, %p95;
$L__BB0_54:
	ld.global.u32 	%r276, [%rd19+16];
	setp.ne.s32 	%p96, %r284, %r276;
	@%p96 bra 	$L__BB0_104;
	ld.global.u32 	%r277, [%rd19+12];
	shr.u64 	%rd261, %rd29, 46;
	cvt.u32.u64 	%r278, %rd261;
	setp.ne.s32 	%p97, %r277, %r278;
	@%p97 bra 	$L__BB0_104;
	ld.global.u8 	%rs36, [%rd19+24];
	setp.eq.s16 	%p98, %rs37, %rs36;
	@%p98 bra 	$L__BB0_102;
	bra.uni 	$L__BB0_104;
$L__BB0_57:
	cvt.u32.u64 	%r94, %rd11;
	setp.lt.s32 	%p8, %r94, 1;
	ld.global.u32 	%r95, [%rd19+4];
	cvt.s64.s32 	%rd40, %r95;
	div.s32 	%r96, %r95, %r5;
	mul.lo.s32 	%r97, %r96, %r5;
	sub.s32 	%r98, %r95, %r97;
	setp.eq.s32 	%p9, %r98, 0;
	xor.b32  	%r99, %r5, %r95;
	shr.s32 	%r100, %r99, 31;
	selp.b32 	%r101, 0, %r100, %p9;
	add.s32 	%r35, %r101, %r96;
	ld.global.u32 	%r102, [%rd19+8];
	cvt.s64.s32 	%rd41, %r102;
	div.s32 	%r103, %r102, %r5;
	mul.lo.s32 	%r104, %r103, %r5;
	sub.s32 	%r105, %r102, %r104;
	setp.eq.s32 	%p10, %r105, 0;
	xor.b32  	%r106, %r102, %r5;
	shr.s32 	%r107, %r106, 31;
	selp.b32 	%r108, 0, %r107, %p10;
	add.s32 	%r36, %r108, %r103;
	cvt.s64.s32 	%rd129, %r35;
	cvt.s64.s32 	%rd130, %r36;
	ld.const.u64 	%rd131, [SHIPWRECK_SALT];
	add.s64 	%rd132, %rd131, %rd15;
	mad.lo.s64 	%rd133, %rd5, %rd129, %rd132;
	mad.lo.s64 	%rd134, %rd6, %rd130, %rd133;
	xor.b64  	%rd135, %rd134, %rd3;
	and.b64  	%rd274, %rd135, %rd7;
	mov.b32 	%r285, 0;
	@%p8 bra 	$L__BB0_61;
	setp.lt.u32 	%p11, %r6, 2;
	@%p11 bra 	$L__BB0_60;
$L__BB0_59:
	cvt.u32.u64 	%r109, %rd11;
	mad.lo.s64 	%rd136, %rd8, %rd274, %rd9;
	and.b64  	%rd274, %rd136, %rd7;
	shr.u64 	%rd137, %rd274, 17;
	cvt.u32.u64 	%r110, %rd137;
	rem.s32 	%r285, %r110, %r109;
	add.s32 	%r111, %r109, %r110;
	sub.s32 	%r112, %r285, %r111;
	setp.gt.s32 	%p12, %r112, -1;
	@%p12 bra 	$L__BB0_59;
	bra.uni 	$L__BB0_61;
$L__BB0_60:
	mad.lo.s64 	%rd138, %rd8, %rd274, %rd9;
	and.b64  	%rd274, %rd138, %rd7;
	shl.b64 	%rd139, %rd274, 15;
	shr.s64 	%rd140, %rd139, 32;
	mul.lo.s64 	%rd141, %rd140, %rd11;
	shr.u64 	%rd142, %rd141, 31;
	cvt.u32.u64 	%r285, %rd142;
$L__BB0_61:
	cvt.u32.u64 	%r113, %rd40;
	mad.lo.s32 	%r114, %r5, %r35, %r285;
	setp.ne.s32 	%p13, %r114, %r113;
	@%p13 bra 	$L__BB0_104;
	cvt.u32.u64 	%r116, %rd11;
	setp.lt.s32 	%p14, %r116, 1;
	mov.b32 	%r286, 0;
	@%p14 bra 	$L__BB0_66;
	setp.lt.u32 	%p15, %r6, 2;
	@%p15 bra 	$L__BB0_65;
$L__BB0_64:
	cvt.u32.u64 	%r117, %rd11;
	mad.lo.s64 	%rd143, %rd8, %rd274, %rd9;
	and.b64  	%rd274, %rd143, %rd7;
	shr.u64 	%rd144, %rd274, 17;
	cvt.u32.u64 	%r118, %rd144;
	rem.s32 	%r286, %r118, %r117;
	add.s32 	%r119, %r117, %r118;
	sub.s32 	%r120, %r286, %r119;
	setp.gt.s32 	%p16, %r120, -1;
	@%p16 bra 	$L__BB0_64;
	bra.uni 	$L__BB0_66;
$L__BB0_65:
	mad.lo.s64 	%rd145, %rd8, %rd274, %rd9;
	and.b64  	%rd146, %rd145, %rd7;
	shl.b64 	%rd147, %rd146, 15;
	shr.s64 	%rd148, %rd147, 32;
	mul.lo.s64 	%rd149, %rd148, %rd11;
	shr.u64 	%rd150, %rd149, 31;
	cvt.u32.u64 	%r286, %rd150;
$L__BB0_66:
	cvt.u32.u64 	%r121, %rd41;
	mad.lo.s32 	%r122, %r5, %r36, %r286;
	setp.ne.s32 	%p17, %r122, %r121;
	@%p17 bra 	$L__BB0_104;
	mul.lo.s64 	%rd151, %rd17, %rd40;
	mul.lo.s64 	%rd152, %rd18, %rd41;
	xor.b64  	%rd153, %rd151, %rd152;
	xor.b64  	%rd154, %rd153, %rd16;
	and.b64  	%rd155, %rd154, %rd7;
	mad.lo.s64 	%rd156, %rd155, %rd8, %rd9;
	and.b64  	%rd49, %rd156, %rd7;
	shl.b64 	%rd157, %rd49, 15;
	shr.s64 	%rd158, %rd157, 61;
	cvt.u32.u64 	%r123, %rd158;
	ld.global.u32 	%r124, [%rd19+12];
	setp.ne.s32 	%p18, %r124, %r123;
	@%p18 bra 	$L__BB0_104;
	ld.global.u8 	%rs7, [%rd19+20];
	setp.eq.s16 	%p19, %rs7, 0;
	@%p19 bra 	$L__BB0_74;
	cvt.u32.u64 	%r126, %rd12;
	setp.lt.s32 	%p20, %r126, 1;
	mov.b32 	%r287, 0;
	@%p20 bra 	$L__BB0_73;
	setp.lt.u32 	%p21, %r13, 2;
	@%p21 bra 	$L__BB0_72;
$L__BB0_71:
	cvt.u32.u64 	%r127, %rd12;
	mad.lo.s64 	%rd159, %rd8, %rd49, %rd9;
	and.b64  	%rd49, %rd159, %rd7;
	shr.u64 	%rd160, %rd49, 17;
	cvt.u32.u64 	%r128, %rd160;
	rem.s32 	%r287, %r128, %r127;
	add.s32 	%r129, %r127, %r128;
	sub.s32 	%r130, %r287, %r129;
	setp.gt.s32 	%p22, %r130, -1;
	@%p22 bra 	$L__BB0_71;
	bra.uni 	$L__BB0_73;
$L__BB0_72:
	mad.lo.s64 	%rd161, %rd8, %rd49, %rd9;
	and.b64  	%rd162, %rd161, %rd7;
	shl.b64 	%rd163, %rd162, 15;
	shr.s64 	%rd164, %rd163, 32;
	mul.lo.s64 	%rd165, %rd164, %rd12;
	shr.u64 	%rd166, %rd165, 31;
	cvt.u32.u64 	%r287, %rd166;
$L__BB0_73:
	mul.wide.s32 	%rd167, %r287, 4;
	mov.u64 	%rd168, d_STRUCTURE_LOCATION_BEACHED;
	add.s64 	%rd169, %rd168, %rd167;
	ld.const.u32 	%r289, [%rd169];
	bra.uni 	$L__BB0_79;
$L__BB0_74:
	cvt.u32.u64 	%r132, %rd13;
	setp.lt.s32 	%p23, %r132, 1;
	mov.b32 	%r288, 0;
	@%p23 bra 	$L__BB0_78;
	setp.lt.u32 	%p24, %r12, 2;
	@%p24 bra 	$L__BB0_77;
$L__BB0_76:
	cvt.u32.u64 	%r133, %rd13;
	mad.lo.s64 	%rd170, %rd8, %rd49, %rd9;
	and.b64  	%rd49, %rd170, %rd7;
	shr.u64 	%rd171, %rd49, 17;
	cvt.u32.u64 	%r134, %rd171;
	rem.s32 	%r288, %r134, %r133;
	add.s32 	%r135, %r133, %r134;
	sub.s32 	%r136, %r288, %r135;
	setp.gt.s32 	%p25, %r136, -1;
	@%p25 bra 	$L__BB0_76;
	bra.uni 	$L__BB0_78;
$L__BB0_77:
	mad.lo.s64 	%rd172, %rd8, %rd49, %rd9;
	and.b64  	%rd173, %rd172, %rd7;
	shl.b64 	%rd174, %rd173, 15;
	shr.s64 	%rd175, %rd174, 32;
	mul.lo.s64 	%rd176, %rd175, %rd13;
	shr.u64 	%rd177, %rd176, 31;
	cvt.u32.u64 	%r288, %rd177;
$L__BB0_78:
	mul.wide.s32 	%rd178, %r288, 4;
	mov.u64 	%rd179, d_STRUCTURE_LOCATION_OCEAN;
	add.s64 	%rd180, %rd179, %rd178;
	ld.const.u32 	%r289, [%rd180];
$L__BB0_79:
	ld.global.u32 	%r137, [%rd19+16];
	setp.eq.s32 	%p26, %r289, %r137;
	@%p26 bra 	$L__BB0_102;
	bra.uni 	$L__BB0_104;
$L__BB0_80:
	cvt.u32.u64 	%r139, %rd14;
	setp.lt.s32 	%p27, %r139, 1;
	ld.global.u32 	%r140, [%rd19+4];
	cvt.s64.s32 	%rd54, %r140;
	div.s32 	%r141, %r140, %r9;
	mul.lo.s32 	%r142, %r141, %r9;
	sub.s32 	%r143, %r140, %r142;
	setp.eq.s32 	%p28, %r143, 0;
	xor.b32  	%r144, %r9, %r140;
	shr.s32 	%r145, %r144, 31;
	selp.b32 	%r146, 0, %r145, %p28;
	add.s32 	%r52, %r146, %r141;
	ld.global.u32 	%r147, [%rd19+8];
	cvt.s64.s32 	%rd55, %r147;
	div.s32 	%r148, %r147, %r9;
	mul.lo.s32 	%r149, %r148, %r9;
	sub.s32 	%r150, %r147, %r149;
	setp.eq.s32 	%p29, %r150, 0;
	xor.b32  	%r151, %r147, %r9;
	shr.s32 	%r152, %r151, 31;
	selp.b32 	%r153, 0, %r152, %p29;
	add.s32 	%r53, %r153, %r148;
	cvt.s64.s32 	%rd181, %r52;
	cvt.s64.s32 	%rd182, %r53;
	ld.const.u64 	%rd183, [RUINED_PORTAL_SALT];
	add.s64 	%rd184, %rd183, %rd15;
	mad.lo.s64 	%rd185, %rd5, %rd181, %rd184;
	mad.lo.s64 	%rd186, %rd6, %rd182, %rd185;
	xor.b64  	%rd187, %rd186, %rd3;
	and.b64  	%rd279, %rd187, %rd7;
	mov.b32 	%r290, 0;
	@%p27 bra 	$L__BB0_84;
	setp.lt.u32 	%p30, %r10, 2;
	@%p30 bra 	$L__BB0_83;
$L__BB0_82:
	cvt.u32.u64 	%r154, %rd14;
	mad.lo.s64 	%rd188, %rd8, %rd279, %rd9;
	and.b64  	%rd279, %rd188, %rd7;
	shr.u64 	%rd189, %rd279, 17;
	cvt.u32.u64 	%r155, %rd189;
	rem.s32 	%r290, %r155, %r154;
	add.s32 	%r156, %r154, %r155;
	sub.s32 	%r157, %r290, %r156;
	setp.gt.s32 	%p31, %r157, -1;
	@%p31 bra 	$L__BB0_82;
	bra.uni 	$L__BB0_84;
$L__BB0_83:
	mad.lo.s64 	%rd190, %rd8, %rd279, %rd9;
	and.b64  	%rd279, %rd190, %rd7;
	shl.b64 	%rd191, %rd279, 15;
	shr.s64 	%rd192, %rd191, 32;
	mul.lo.s64 	%rd193, %rd192, %rd14;
	shr.u64 	%rd194, %rd193, 31;
	cvt.u32.u64 	%r290, %rd194;
$L__BB0_84:
	cvt.u32.u64 	%r158, %rd54;
	mad.lo.s32 	%r159, %r9, %r52, %r290;
	setp.ne.s32 	%p32, %r159, %r158;
	@%p32 bra 	$L__BB0_104;
	cvt.u32.u64 	%r161, %rd14;
	setp.lt.s32 	%p33, %r161, 1;
	mov.b32 	%r291, 0;
	@%p33 bra 	$L__BB0_89;
	setp.lt.u32 	%p34, %r10, 2;
	@%p34 bra 	$L__BB0_88;
$L__BB0_87:
	cvt.u32.u64 	%r162, %rd14;
	mad.lo.s64 	%rd195, %rd8, %rd279, %rd9;
	and.b64  	%rd279, %rd195, %rd7;
	shr.u64 	%rd196, %rd279, 17;
	cvt.u32.u64 	%r163, %rd196;
	rem.s32 	%r291, %r163, %r162;
	add.s32 	%r164, %r162, %r163;
	sub.s32 	%r165, %r291, %r164;
	setp.gt.s32 	%p35, %r165, -1;
	@%p35 bra 	$L__BB0_87;
	bra.uni 	$L__BB0_89;
$L__BB0_88:
	mad.lo.s64 	%rd197, %rd8, %rd279, %rd9;
	and.b64  	%rd198, %rd197, %rd7;
	shl.b64 	%rd199, %rd198, 15;
	shr.s64 	%rd200, %rd199, 32;
	mul.lo.s64 	%rd201, %rd200, %rd14;
	shr.u64 	%rd202, %rd201, 31;
	cvt.u32.u64 	%r291, %rd202;
$L__BB0_89:
	cvt.u32.u64 	%r166, %rd55;
	mad.lo.s32 	%r167, %r9, %r53, %r291;
	setp.ne.s32 	%p36, %r167, %r166;
	@%p36 bra 	$L__BB0_104;
	mul.lo.s64 	%rd203, %rd17, %rd54;
	mul.lo.s64 	%rd204, %rd18, %rd55;
	xor.b64  	%rd205, %rd203, %rd204;
	xor.b64  	%rd206, %rd205, %rd16;
	and.b64  	%rd281, %rd206, %rd7;
	ld.global.u32 	%r168, [%rd19+24];
	setp.eq.s32 	%p37, %r168, 1;
	@%p37 bra 	$L__BB0_93;
	setp.ne.s32 	%p38, %r168, 3;
	@%p38 bra 	$L__BB0_95;
	mad.lo.s64 	%rd207, %rd8, %rd281, %rd9;
	and.b64  	%rd281, %rd207, %rd7;
	bra.uni 	$L__BB0_95;
$L__BB0_93:
	mad.lo.s64 	%rd208, %rd8, %rd281, %rd9;
	and.b64  	%rd281, %rd208, %rd7;
	shr.u64 	%rd209, %rd281, 24;
	cvt.u32.u64 	%r169, %rd209;
	cvt.rn.f32.s32 	%f1, %r169;
	mul.f32 	%f2, %f1, 0f33800000;
	setp.ltu.f32 	%p39, %f2, 0f3F000000;
	@%p39 bra 	$L__BB0_95;
	mad.lo.s64 	%rd210, %rd8, %rd281, %rd9;
	and.b64  	%rd281, %rd210, %rd7;
$L__BB0_95:
	mad.lo.s64 	%rd211, %rd8, %rd281, %rd9;
	and.b64  	%rd283, %rd211, %rd7;
	shr.u64 	%rd212, %rd283, 24;
	cvt.u32.u64 	%r170, %rd212;
	cvt.rn.f32.s32 	%f3, %r170;
	mul.f32 	%f4, %f3, 0f33800000;
	setp.lt.f32 	%p40, %f4, 0f3D4CCCCD;
	@%p40 bra 	$L__BB0_98;
$L__BB0_96:
	mad.lo.s64 	%rd213, %rd8, %rd283, %rd9;
	and.b64  	%rd283, %rd213, %rd7;
	shr.u64 	%rd214, %rd283, 17;
	cvt.u32.u64 	%r171, %rd214;
	mul.hi.s32 	%r172, %r171, 1717986919;
	shr.u32 	%r173, %r172, 31;
	shr.s32 	%r174, %r172, 2;
	add.s32 	%r175, %r174, %r173;
	mul.lo.s32 	%r176, %r175, 10;
	sub.s32 	%r60, %r171, %r176;
	setp.lt.s32 	%p41, %r176, -9;
	@%p41 bra 	$L__BB0_96;
	ld.global.u32 	%r177, [%rd19+20];
	setp.eq.s32 	%p42, %r60, %r177;
	@%p42 bra 	$L__BB0_100;
	bra.uni 	$L__BB0_104;
$L__BB0_98:
	mad.lo.s64 	%rd215, %rd8, %rd283, %rd9;
	and.b64  	%rd283, %rd215, %rd7;
	shr.u64 	%rd216, %rd283, 17;
	cvt.u32.u64 	%r178, %rd216;
	mul.hi.s32 	%r179, %r178, 1431655766;
	shr.u32 	%r180, %r179, 31;
	add.s32 	%r181, %r179, %r180;
	mul.lo.s32 	%r182, %r181, 3;
	sub.s32 	%r61, %r178, %r182;
	setp.lt.s32 	%p43, %r182, -2;
	@%p43 bra 	$L__BB0_98;
	add.s32 	%r183, %r61, 10;
	ld.global.u32 	%r184, [%rd19+20];
	setp.ne.s32 	%p44, %r183, %r184;
	@%p44 bra 	$L__BB0_104;
$L__BB0_100:
	mad.lo.s64 	%rd217, %rd8, %rd283, %rd9;
	and.b64  	%rd74, %rd217, %rd7;
	shl.b64 	%rd218, %rd74, 15;
	shr.s64 	%rd219, %rd218, 61;
	cvt.u32.u64 	%r185, %rd219;
	ld.global.u32 	%r186, [%rd19+12];
	setp.ne.s32 	%p45, %r186, %r185;
	@%p45 bra 	$L__BB0_104;
	mad.lo.s64 	%rd220, %rd8, %rd74, %rd9;
	and.b64  	%rd221, %rd220, %rd7;
	shr.u64 	%rd222, %rd221, 24;
	cvt.u32.u64 	%r187, %rd222;
	cvt.rn.f32.s32 	%f5, %r187;
	mul.f32 	%f6, %f5, 0f33800000;
	setp.geu.f32 	%p46, %f6, 0f3F000000;
	selp.u32 	%r188, 1, 0, %p46;
	ld.global.u32 	%r189, [%rd19+16];
	setp.ne.s32 	%p47, %r189, %r188;
	@%p47 bra 	$L__BB0_104;
$L__BB0_102:
	add.s32 	%r281, %r281, 1;
	setp.ne.s32 	%p99, %r281, %r73;
	@%p99 bra 	$L__BB0_4;
	atom.global.add.u32 	%r279, [%rd2], 1;
	mul.wide.u32 	%rd262, %r279, 8;
	add.s64 	%rd263, %rd1, %rd262;
	st.global.u64 	[%rd263], %rd15;
$L__BB0_104:
	add.s32 	%r294, %r294, %r11;
	setp.lt.u32 	%p100, %r294, 65536;
	@%p100 bra 	$L__BB0_3;
	bra.uni 	$L__BB0_109;
$L__BB0_105:
	add.s32 	%r80, %r294, %r11;
	cvt.u16.u32 	%rs3, %r80;
	not.b16 	%rs4, %rs3;
	cvt.u16.u32 	%rs5, %r11;
	div.u16 	%rs6, %rs4, %rs5;
	and.b16  	%rs2, %rs6, 3;
	setp.eq.s16 	%p3, %rs2, 2;
	@%p3 bra 	$L__BB0_108;
	cvt.u32.u16 	%r64, %rs2;
	mov.b32 	%r293, 0;
$L__BB0_107:
	.pragma "nounroll";
	cvt.u64.u32 	%rd83, %r294;
	shl.b64 	%rd84, %rd83, 32;
	or.b64  	%rd85, %rd84, %rd4;
	atom.global.add.u32 	%r82, [%rd2], 1;
	mul.wide.u32 	%rd86, %r82, 8;
	add.s64 	%rd87, %rd1, %rd86;
	st.global.u64 	[%rd87], %rd85;
	add.s32 	%r294, %r294, %r11;
	add.s32 	%r293, %r293, 1;
	xor.b32  	%r83, %r293, %r64;
	setp.ne.s32 	%p4, %r83, 2;
	@%p4 bra 	$L__BB0_107;
$L__BB0_108:
	cvt.u64.u32 	%rd88, %r294;
	shl.b64 	%rd89, %rd88, 32;
	or.b64  	%rd90, %rd89, %rd4;
	atom.global.add.u32 	%r84, [%rd2], 1;
	mul.wide.u32 	%rd91, %r84, 8;
	add.s64 	%rd92, %rd1, %rd91;
	st.global.u64 	[%rd92], %rd90;
	add.s32 	%r85, %r294, %r11;
	cvt.u64.u32 	%rd93, %r85;
	shl.b64 	%rd94, %rd93, 32;
	or.b64  	%rd95, %rd94, %rd4;
	atom.global.add.u32 	%r86, [%rd2], 1;
	mul.wide.u32 	%rd96, %r86, 8;
	add.s64 	%rd97, %rd1, %rd96;
	st.global.u64 	[%rd97], %rd95;
	add.s32 	%r87, %r85, %r11;
	cvt.u64.u32 	%rd98, %r87;
	shl.b64 	%rd99, %rd98, 32;
	or.b64  	%rd100, %rd99, %rd4;
	atom.global.add.u32 	%r88, [%rd2], 1;
	mul.wide.u32 	%rd101, %r88, 8;
	add.s64 	%rd102, %rd1, %rd101;
	st.global.u64 	[%rd102], %rd100;
	add.s32 	%r89, %r87, %r11;
	cvt.u64.u32 	%rd103, %r89;
	shl.b64 	%rd104, %rd103, 32;
	or.b64  	%rd105, %rd104, %rd4;
	atom.global.add.u32 	%r90, [%rd2], 1;
	mul.wide.u32 	%rd106, %r90, 8;
	add.s64 	%rd107, %rd1, %rd106;
	st.global.u64 	[%rd107], %rd105;
	add.s32 	%r294, %r89, %r11;
	setp.lt.u32 	%p5, %r294, 65536;
	@%p5 bra 	$L__BB0_108;
$L__BB0_109:
	ret;

}
	// .globl	_Z26findLower20BitSeeds_kernelPK10ConstraintiPjS2_
.visible .entry _Z26findLower20BitSeeds_kernelPK10ConstraintiPjS2_(
	.param .u64 .ptr .align 1 _Z26findLower20BitSeeds_kernelPK10ConstraintiPjS2__param_0,
	.param .u32 _Z26findLower20BitSeeds_kernelPK10ConstraintiPjS2__param_1,
	.param .u64 .ptr .align 1 _Z26findLower20BitSeeds_kernelPK10ConstraintiPjS2__param_2,
	.param .u64 .ptr .align 1 _Z26findLower20BitSeeds_kernelPK10ConstraintiPjS2__param_3
)
{
	.reg .pred 	%p<7>;
	.reg .b32 	%r<40>;
	.reg .b64 	%rd<25>;

	ld.param.u64 	%rd8, [_Z26findLower20BitSeeds_kernelPK10ConstraintiPjS2__param_0];
	ld.param.u32 	%r5, [_Z26findLower20BitSeeds_kernelPK10ConstraintiPjS2__param_1];
	ld.param.u64 	%rd9, [_Z26findLower20BitSeeds_kernelPK10ConstraintiPjS2__param_2];
	ld.param.u64 	%rd10, [_Z26findLower20BitSeeds_kernelPK10ConstraintiPjS2__param_3];
	mov.u32 	%r6, %ctaid.x;
	mov.u32 	%r7, %ntid.x;
	mov.u32 	%r8, %tid.x;
	mad.lo.s32 	%r1, %r6, %r7, %r8;
	setp.gt.u32 	%p1, %r1, 1048575;
	@%p1 bra 	$L__BB1_6;
	setp.lt.s32 	%p2, %r5, 1;
	@%p2 bra 	$L__BB1_5;
	ld.const.u32 	%r2, [SHIPWRECK_SPACING];
	cvt.u64.u32 	%rd11, %r1;
	ld.const.u64 	%rd1, [MULT_A];
	ld.const.u64 	%rd2, [MULT_B];
	ld.const.u64 	%rd12, [SHIPWRECK_SALT];
	add.s64 	%rd3, %rd12, %rd11;
	ld.const.u64 	%rd4, [XOR_MASK];
	ld.const.u64 	%rd5, [LCG_MULT];
	ld.const.u64 	%rd6, [LCG_ADD];
	cvta.to.global.u64 	%rd7, %rd8;
	mov.b32 	%r39, 0;
	cvt.u32.u64 	%r27, %rd6;
	cvt.u32.u64 	%r30, %rd5;
	bra.uni 	$L__BB1_4;
$L__BB1_3:
	add.s32 	%r39, %r39, 1;
	setp.eq.s32 	%p6, %r39, %r5;
	@%p6 bra 	$L__BB1_5;
$L__BB1_4:
	mul.wide.u32 	%rd13, %r39, 28;
	add.s64 	%rd14, %rd7, %rd13;
	ld.global.u32 	%r10, [%rd14+4];
	ld.global.u32 	%r11, [%rd14+8];
	div.s32 	%r12, %r10, %r2;
	mul.lo.s32 	%r13, %r12, %r2;
	sub.s32 	%r14, %r10, %r13;
	setp.eq.s32 	%p3, %r14, 0;
	xor.b32  	%r15, %r2, %r10;
	shr.s32 	%r16, %r15, 31;
	selp.b32 	%r17, 0, %r16, %p3;
	add.s32 	%r18, %r17, %r12;
	div.s32 	%r19, %r11, %r2;
	mul.lo.s32 	%r20, %r19, %r2;
	sub.s32 	%r21, %r11, %r20;
	setp.eq.s32 	%p4, %r21, 0;
	xor.b32  	%r22, %r2, %r11;
	shr.s32 	%r23, %r22, 31;
	selp.b32 	%r24, 0, %r23, %p4;
	add.s32 	%r25, %r24, %r19;
	cvt.s64.s32 	%rd15, %r18;
	cvt.u64.u32 	%rd16, %r25;
	mad.lo.s64 	%rd17, %rd1, %rd15, %rd3;
	mad.lo.s64 	%rd18, %rd2, %rd16, %rd17;
	xor.b64  	%rd19, %rd18, %rd4;
	mul.lo.s64 	%rd20, %rd19, %rd5;
	cvt.u32.u64 	%r26, %rd20;
	add.s32 	%r28, %r26, %r27;
	shr.u32 	%r29, %r28, 17;
	mad.lo.s32 	%r31, %r28, %r30, %r27;
	shr.u32 	%r32, %r31, 17;
	xor.b32  	%r33, %r29, %r10;
	xor.b32  	%r34, %r32, %r11;
	or.b32  	%r36, %r33, %r34;
	and.b32  	%r37, %r36, 3;
	setp.ne.s32 	%p5, %r37, 0;
	@%p5 bra 	$L__BB1_6;
	bra.uni 	$L__BB1_3;
$L__BB1_5:
	cvta.to.global.u64 	%rd21, %rd10;
	atom.global.add.u32 	%r38, [%rd21], 1;
	cvta.to.global.u64 	%rd22, %rd9;
	mul.wide.u32 	%rd23, %r38, 4;
	add.s64 	%rd24, %rd22, %rd23;
	st.global.u32 	[%rd24], %r1;
$L__BB1_6:
	ret;

}
	// .globl	_Z22reverseAndCheck_kernelPKjjPK10ConstraintS3_iPlPj
.visible .entry _Z22reverseAndCheck_kernelPKjjPK10ConstraintS3_iPlPj(
	.param .u64 .ptr .align 1 _Z22reverseAndCheck_kernelPKjjPK10ConstraintS3_iPlPj_param_0,
	.param .u32 _Z22reverseAndCheck_kernelPKjjPK10ConstraintS3_iPlPj_param_1,
	.param .u64 .ptr .align 1 _Z22reverseAndCheck_kernelPKjjPK10ConstraintS3_iPlPj_param_2,
	.param .u64 .ptr .align 1 _Z22reverseAndCheck_kernelPKjjPK10ConstraintS3_iPlPj_param_3,
	.param .u32 _Z22reverseAndCheck_kernelPKjjPK10ConstraintS3_iPlPj_param_4,
	.param .u64 .ptr .align 1 _Z22reverseAndCheck_kernelPKjjPK10ConstraintS3_iPlPj_param_5,
	.param .u64 .ptr .align 1 _Z22reverseAndCheck_kernelPKjjPK10ConstraintS3_iPlPj_param_6
)
{
	.reg .pred 	%p<249>;
	.reg .b16 	%rs<66>;
	.reg .b32 	%r<741>;
	.reg .b32 	%f<19>;
	.reg .b64 	%rd<731>;

	ld.param.u64 	%rd210, [_Z22reverseAndCheck_kernelPKjjPK10ConstraintS3_iPlPj_param_0];
	ld.param.u32 	%r152, [_Z22reverseAndCheck_kernelPKjjPK10ConstraintS3_iPlPj_param_1];
	ld.param.u64 	%rd213, [_Z22reverseAndCheck_kernelPKjjPK10ConstraintS3_iPlPj_param_2];
	ld.param.u64 	%rd214, [_Z22reverseAndCheck_kernelPKjjPK10ConstraintS3_iPlPj_param_3];
	ld.param.u32 	%r151, [_Z22reverseAndCheck_kernelPKjjPK10ConstraintS3_iPlPj_param_4];
	cvta.to.global.u64 	%rd1, %rd214;
	cvta.to.global.u64 	%rd2, %rd213;
	mov.u32 	%r153, %ctaid.x;
	mov.u32 	%r154, %ntid.x;
	mov.u32 	%r155, %tid.x;
	mad.lo.s32 	%r1, %r153, %r154, %r155;
	setp.ge.u32 	%p1, %r1, %r152;
	@%p1 bra 	$L__BB2_268;
	cvta.to.global.u64 	%rd215, %rd210;
	mul.wide.u32 	%rd216, %r1, 4;
	add.s64 	%rd217, %rd215, %rd216;
	ld.global.u32 	%rd3, [%rd217];
	ld.global.u32 	%r156, [%rd2];
	setp.eq.s32 	%p2, %r156, 0;
	@%p2 bra 	$L__BB2_133;
	setp.ne.s32 	%p3, %r156, 1;
	@%p3 bra 	$L__BB2_268;
	ld.global.u32 	%r428, [%rd2+4];
	ld.const.u32 	%r2, [PORTAL_SPACING];
	div.s32 	%r429, %r428, %r2;
	mul.lo.s32 	%r430, %r429, %r2;
	sub.s32 	%r431, %r428, %r430;
	setp.eq.s32 	%p125, %r431, 0;
	xor.b32  	%r432, %r2, %r428;
	shr.s32 	%r433, %r432, 31;
	selp.b32 	%r434, 0, %r433, %p125;
	add.s32 	%r435, %r434, %r429;
	ld.global.u32 	%r436, [%rd2+8];
	div.s32 	%r437, %r436, %r2;
	mul.lo.s32 	%r438, %r437, %r2;
	sub.s32 	%r439, %r436, %r438;
	setp.eq.s32 	%p126, %r439, 0;
	xor.b32  	%r440, %r436, %r2;
	shr.s32 	%r441, %r440, 31;
	selp.b32 	%r442, 0, %r441, %p126;
	add.s32 	%r443, %r442, %r437;
	ld.const.u32 	%r444, [PORTAL_SEPARATION];
	sub.s32 	%r445, %r2, %r444;
	add.s32 	%r446, %r431, %r2;
	rem.s32 	%r3, %r446, %r2;
	add.s32 	%r447, %r439, %r2;
	rem.s32 	%r448, %r447, %r2;
	cvt.s64.s32 	%rd453, %r435;
	ld.const.u64 	%rd4, [MULT_A];
	mul.lo.s64 	%rd454, %rd4, %rd453;
	cvt.s64.s32 	%rd455, %r443;
	ld.const.u64 	%rd5, [MULT_B];
	mul.lo.s64 	%rd456, %rd5, %rd455;
	add.s64 	%rd457, %rd454, %rd3;
	add.s64 	%rd458, %rd457, %rd456;
	ld.const.u64 	%rd6, [RUINED_PORTAL_SALT];
	add.s64 	%rd459, %rd458, %rd6;
	ld.const.u64 	%rd7, [XOR_MASK];
	xor.b64  	%rd460, %rd459, %rd7;
	ld.const.u64 	%rd8, [MASK_48];
	and.b64  	%rd461, %rd460, %rd8;
	ld.const.u64 	%rd9, [LCG_MULT];
	ld.const.u64 	%rd10, [LCG_ADD];
	mad.lo.s64 	%rd462, %rd461, %rd9, %rd10;
	and.b64  	%rd463, %rd462, %rd8;
	mad.lo.s64 	%rd464, %rd463, %rd9, %rd10;
	and.b64  	%rd465, %rd464, %rd8;
	cvt.u32.u64 	%r449, %rd465;
	shr.u32 	%r450, %r449, 17;
	sub.s32 	%r451, %r450, %r448;
	and.b32  	%r452, %r451, 7;
	mad.lo.s32 	%r453, %r452, 25, %r448;
	cvt.s64.s32 	%rd11, %r453;
	add.s32 	%r4, %r445, -1;
	and.b64  	%rd12, %rd465, 131071;
	ld.const.u64 	%rd13, [LCG_MULT_INV];
	add.s64 	%rd466, %rd456, %rd454;
	add.s64 	%rd14, %rd466, %rd6;
	popc.b32 	%r5, %r445;
	cvt.u64.u32 	%rd15, %r445;
	ld.const.u32 	%r6, [VILLAGE_SPACING];
	ld.const.u32 	%r454, [VILLAGE_SEPARATION];
	sub.s32 	%r455, %r6, %r454;
	popc.b32 	%r7, %r455;
	cvt.u64.u32 	%rd16, %r455;
	ld.const.u32 	%r8, [SHIPWRECK_SPACING];
	ld.const.u32 	%r456, [SHIPWRECK_SEPARATION];
	sub.s32 	%r457, %r8, %r456;
	popc.b32 	%r9, %r457;
	cvt.u64.u32 	%rd17, %r457;
	ld.const.u32 	%r458, [BEACHED_TYPE_COUNT];
	popc.b32 	%r10, %r458;
	cvt.u64.u32 	%rd18, %r458;
	ld.const.u32 	%r459, [OCEAN_TYPE_COUNT];
	popc.b32 	%r11, %r459;
	cvt.u64.u32 	%rd19, %r459;
	mov.b32 	%r710, 0;
	mov.u64 	%rd674, %rd11;
$L__BB2_4:
	cvt.u32.u64 	%r460, %rd15;
	cvt.u32.u64 	%r461, %rd674;
	rem.s32 	%r462, %r461, %r460;
	add.s32 	%r463, %r4, %r461;
	sub.s32 	%r464, %r463, %r462;
	setp.lt.s32 	%p127, %r464, 0;
	@%p127 bra 	$L__BB2_132;
	shl.b64 	%rd467, %rd674, 17;
	or.b64  	%rd468, %rd467, %rd12;
	sub.s64 	%rd469, %rd468, %rd10;
	mul.lo.s64 	%rd470, %rd469, %rd13;
	and.b64  	%rd21, %rd470, %rd8;
	shr.u64 	%rd471, %rd21, 17;
	cvt.u32.u64 	%r13, %rd471;
	setp.lt.s32 	%p128, %r13, 0;
	@%p128 bra 	$L__BB2_132;
	rem.s32 	%r466, %r13, %r460;
	setp.ne.s32 	%p129, %r466, %r3;
	sub.s32 	%r467, %r4, %r3;
	add.s32 	%r468, %r467, %r13;
	setp.lt.s32 	%p130, %r468, 0;
	or.pred  	%p131, %p129, %p130;
	@%p131 bra 	$L__BB2_132;
	cvt.u32.u64 	%r470, %rd15;
	setp.lt.s32 	%p132, %r470, 1;
	sub.s64 	%rd472, %rd21, %rd10;
	mul.lo.s64 	%rd473, %rd472, %rd13;
	and.b64  	%rd474, %rd473, %rd8;
	xor.b64  	%rd475, %rd474, %rd7;
	sub.s64 	%rd22, %rd475, %rd14;
	and.b64  	%rd23, %rd22, %rd8;
	ld.global.u32 	%r471, [%rd2+4];
	cvt.s64.s32 	%rd24, %r471;
	div.s32 	%r472, %r471, %r2;
	mul.lo.s32 	%r473, %r472, %r2;
	sub.s32 	%r474, %r471, %r473;
	setp.eq.s32 	%p133, %r474, 0;
	xor.b32  	%r475, %r2, %r471;
	shr.s32 	%r476, %r475, 31;
	selp.b32 	%r477, 0, %r476, %p133;
	add.s32 	%r14, %r477, %r472;
	ld.global.u32 	%r478, [%rd2+8];
	cvt.s64.s32 	%rd25, %r478;
	div.s32 	%r479, %r478, %r2;
	mul.lo.s32 	%r480, %r479, %r2;
	sub.s32 	%r481, %r478, %r480;
	setp.eq.s32 	%p134, %r481, 0;
	xor.b32  	%r482, %r478, %r2;
	shr.s32 	%r483, %r482, 31;
	selp.b32 	%r484, 0, %r483, %p134;
	add.s32 	%r15, %r484, %r479;
	cvt.s64.s32 	%rd476, %r14;
	cvt.s64.s32 	%rd477, %r15;
	add.s64 	%rd26, %rd6, %rd23;
	mad.lo.s64 	%rd478, %rd4, %rd476, %rd26;
	mad.lo.s64 	%rd479, %rd5, %rd477, %rd478;
	xor.b64  	%rd480, %rd479, %rd7;
	and.b64  	%rd676, %rd480, %rd8;
	mov.b32 	%r711, 0;
	@%p132 bra 	$L__BB2_11;
	setp.lt.u32 	%p135, %r5, 2;
	@%p135 bra 	$L__BB2_9;
	bra.uni 	$L__BB2_10;
$L__BB2_9:
	mad.lo.s64 	%rd483, %rd9, %rd676, %rd10;
	and.b64  	%rd676, %rd483, %rd8;
	shl.b64 	%rd484, %rd676, 15;
	shr.s64 	%rd485, %rd484, 32;
	mul.lo.s64 	%rd486, %rd485, %rd15;
	shr.u64 	%rd487, %rd486, 31;
	cvt.u32.u64 	%r711, %rd487;
	bra.uni 	$L__BB2_11;
$L__BB2_10:
	cvt.u32.u64 	%r485, %rd15;
	mad.lo.s64 	%rd481, %rd9, %rd676, %rd10;
	and.b64  	%rd676, %rd481, %rd8;
	shr.u64 	%rd482, %rd676, 17;
	cvt.u32.u64 	%r486, %rd482;
	rem.s32 	%r711, %r486, %r485;
	add.s32 	%r487, %r485, %r486;
	sub.s32 	%r488, %r711, %r487;
	setp.gt.s32 	%p136, %r488, -1;
	@%p136 bra 	$L__BB2_10;
$L__BB2_11:
	cvt.u32.u64 	%r489, %rd24;
	mad.lo.s32 	%r490, %r2, %r14, %r711;
	setp.ne.s32 	%p137, %r490, %r489;
	@%p137 bra 	$L__BB2_132;
	cvt.u32.u64 	%r492, %rd15;
	setp.lt.s32 	%p138, %r492, 1;
	mov.b32 	%r712, 0;
	@%p138 bra 	$L__BB2_16;
	setp.lt.u32 	%p139, %r5, 2;
	@%p139 bra 	$L__BB2_14;
	bra.uni 	$L__BB2_15;
$L__BB2_14:
	mad.lo.s64 	%rd490, %rd9, %rd676, %rd10;
	and.b64  	%rd491, %rd490, %rd8;
	shl.b64 	%rd492, %rd491, 15;
	shr.s64 	%rd493, %rd492, 32;
	mul.lo.s64 	%rd494, %rd493, %rd15;
	shr.u64 	%rd495, %rd494, 31;
	cvt.u32.u64 	%r712, %rd495;
	bra.uni 	$L__BB2_16;
$L__BB2_15:
	cvt.u32.u64 	%r493, %rd15;
	mad.lo.s64 	%rd488, %rd9, %rd676, %rd10;
	and.b64  	%rd676, %rd488, %rd8;
	shr.u64 	%rd489, %rd676, 17;
	cvt.u32.u64 	%r494, %rd489;
	rem.s32 	%r712, %r494, %r493;
	add.s32 	%r495, %r493, %r494;
	sub.s32 	%r496, %r712, %r495;
	setp.gt.s32 	%p140, %r496, -1;
	@%p140 bra 	$L__BB2_15;
$L__BB2_16:
	cvt.u32.u64 	%r497, %rd25;
	mad.lo.s32 	%r498, %r2, %r15, %r712;
	setp.ne.s32 	%p141, %r498, %r497;
	@%p141 bra 	$L__BB2_132;
	xor.b64  	%rd34, %rd7, %rd22;
	and.b64  	%rd496, %rd34, %rd8;
	mad.lo.s64 	%rd497, %rd496, %rd9, %rd10;
	and.b64  	%rd498, %rd497, %rd8;
	shl.b64 	%rd499, %rd498, 16;
	and.b64  	%rd500, %rd499, -4294967296;
	mad.lo.s64 	%rd501, %rd498, %rd9, %rd10;
	and.b64  	%rd502, %rd501, %rd8;
	shl.b64 	%rd503, %rd502, 16;
	shr.s64 	%rd504, %rd503, 32;
	add.s64 	%rd35, %rd500, %rd504;
	mad.lo.s64 	%rd505, %rd502, %rd9, %rd10;
	and.b64  	%rd506, %rd505, %rd8;
	shl.b64 	%rd507, %rd506, 16;
	and.b64  	%rd508, %rd507, -4294967296;
	mad.lo.s64 	%rd509, %rd506, %rd9, %rd10;
	and.b64  	%rd510, %rd509, %rd8;
	shl.b64 	%rd511, %rd510, 16;
	shr.s64 	%rd512, %rd511, 32;
	add.s64 	%rd36, %rd508, %rd512;
	mul.lo.s64 	%rd513, %rd35, %rd24;
	mul.lo.s64 	%rd514, %rd36, %rd25;
	xor.b64  	%rd515, %rd513, %rd514;
	xor.b64  	%rd516, %rd34, %rd515;
	and.b64  	%rd678, %rd516, %rd8;
	ld.global.u32 	%r499, [%rd2+24];
	setp.eq.s32 	%p142, %r499, 1;
	@%p142 bra 	$L__BB2_20;
	setp.ne.s32 	%p143, %r499, 3;
	@%p143 bra 	$L__BB2_22;
	mad.lo.s64 	%rd517, %rd9, %rd678, %rd10;
	and.b64  	%rd678, %rd517, %rd8;
	bra.uni 	$L__BB2_22;
$L__BB2_20:
	mad.lo.s64 	%rd518, %rd9, %rd678, %rd10;
	and.b64  	%rd678, %rd518, %rd8;
	shr.u64 	%rd519, %rd678, 24;
	cvt.u32.u64 	%r500, %rd519;
	cvt.rn.f32.s32 	%f7, %r500;
	mul.f32 	%f8, %f7, 0f33800000;
	setp.ltu.f32 	%p144, %f8, 0f3F000000;
	@%p144 bra 	$L__BB2_22;
	mad.lo.s64 	%rd520, %rd9, %rd678, %rd10;
	and.b64  	%rd678, %rd520, %rd8;
$L__BB2_22:
	mad.lo.s64 	%rd521, %rd9, %rd678, %rd10;
	and.b64  	%rd681, %rd521, %rd8;
	shr.u64 	%rd522, %rd681, 24;
	cvt.u32.u64 	%r501, %rd522;
	cvt.rn.f32.s32 	%f9, %r501;
	mul.f32 	%f10, %f9, 0f33800000;
	setp.lt.f32 	%p145, %f10, 0f3D4CCCCD;
	@%p145 bra 	$L__BB2_23;
	bra.uni 	$L__BB2_25;
$L__BB2_23:
	mad.lo.s64 	%rd525, %rd9, %rd681, %rd10;
	and.b64  	%rd681, %rd525, %rd8;
	shr.u64 	%rd526, %rd681, 17;
	cvt.u32.u64 	%r509, %rd526;
	mul.hi.s32 	%r510, %r509, 1431655766;
	shr.u32 	%r511, %r510, 31;
	add.s32 	%r512, %r510, %r511;
	mul.lo.s32 	%r513, %r512, 3;
	sub.s32 	%r22, %r509, %r513;
	setp.lt.s32 	%p148, %r513, -2;
	@%p148 bra 	$L__BB2_23;
	add.s32 	%r514, %r22, 10;
	ld.global.u32 	%r515, [%rd2+20];
	setp.eq.s32 	%p149, %r514, %r515;
	@%p149 bra 	$L__BB2_27;
	bra.uni 	$L__BB2_132;
$L__BB2_25:
	mad.lo.s64 	%rd523, %rd9, %rd681, %rd10;
	and.b64  	%rd681, %rd523, %rd8;
	shr.u64 	%rd524, %rd681, 17;
	cvt.u32.u64 	%r502, %rd524;
	mul.hi.s32 	%r503, %r502, 1717986919;
	shr.u32 	%r504, %r503, 31;
	shr.s32 	%r505, %r503, 2;
	add.s32 	%r506, %r505, %r504;
	mul.lo.s32 	%r507, %r506, 10;
	sub.s32 	%r23, %r502, %r507;
	setp.lt.s32 	%p146, %r507, -9;
	@%p146 bra 	$L__BB2_25;
	ld.global.u32 	%r508, [%rd2+20];
	setp.ne.s32 	%p147, %r23, %r508;
	@%p147 bra 	$L__BB2_132;
$L__BB2_27:
	mad.lo.s64 	%rd527, %rd9, %rd681, %rd10;
	and.b64  	%rd48, %rd527, %rd8;
	shl.b64 	%rd528, %rd48, 15;
	shr.s64 	%rd529, %rd528, 61;
	cvt.u32.u64 	%r516, %rd529;
	ld.global.u32 	%r517, [%rd2+12];
	setp.ne.s32 	%p150, %r517, %r516;
	@%p150 bra 	$L__BB2_132;
	mad.lo.s64 	%rd530, %rd9, %rd48, %rd10;
	and.b64  	%rd531, %rd530, %rd8;
	shr.u64 	%rd532, %rd531, 24;
	cvt.u32.u64 	%r518, %rd532;
	cvt.rn.f32.s32 	%f11, %r518;
	mul.f32 	%f12, %f11, 0f33800000;
	setp.geu.f32 	%p151, %f12, 0f3F000000;
	selp.u32 	%r519, 1, 0, %p151;
	ld.global.u32 	%r520, [%rd2+16];
	setp.ne.s32 	%p152, %r520, %r519;
	@%p152 bra 	$L__BB2_132;
	setp.lt.s32 	%p153, %r151, 1;
	@%p153 bra 	$L__BB2_131;
	mov.b32 	%r713, 0;
$L__BB2_31:
	mul.wide.u32 	%rd533, %r713, 28;
	add.s64 	%rd49, %rd1, %rd533;
	ld.global.u32 	%r522, [%rd49];
	setp.eq.s32 	%p154, %r522, 0;
	@%p154 bra 	$L__BB2_55;
	setp.ne.s32 	%p155, %r522, 1;
	@%p155 bra 	$L__BB2_78;
	cvt.u32.u64 	%r569, %rd15;
	setp.lt.s32 	%p175, %r569, 1;
	ld.global.u32 	%r570, [%rd49+4];
	cvt.s64.s32 	%rd50, %r570;
	div.s32 	%r571, %r570, %r2;
	mul.lo.s32 	%r572, %r571, %r2;
	sub.s32 	%r573, %r570, %r572;
	setp.eq.s32 	%p176, %r573, 0;
	xor.b32  	%r574, %r2, %r570;
	shr.s32 	%r575, %r574, 31;
	selp.b32 	%r576, 0, %r575, %p176;
	add.s32 	%r25, %r576, %r571;
	ld.global.u32 	%r577, [%rd49+8];
	cvt.s64.s32 	%rd51, %r577;
	div.s32 	%r578, %r577, %r2;
	mul.lo.s32 	%r579, %r578, %r2;
	sub.s32 	%r580, %r577, %r579;
	setp.eq.s32 	%p177, %r580, 0;
	xor.b32  	%r581, %r577, %r2;
	shr.s32 	%r582, %r581, 31;
	selp.b32 	%r583, 0, %r582, %p177;
	add.s32 	%r26, %r583, %r578;
	cvt.s64.s32 	%rd586, %r25;
	cvt.s64.s32 	%rd587, %r26;
	mad.lo.s64 	%rd588, %rd4, %rd586, %rd26;
	mad.lo.s64 	%rd589, %rd5, %rd587, %rd588;
	xor.b64  	%rd590, %rd589, %rd7;
	and.b64  	%rd683, %rd590, %rd8;
	mov.b32 	%r714, 0;
	@%p175 bra 	$L__BB2_37;
	setp.lt.u32 	%p178, %r5, 2;
	@%p178 bra 	$L__BB2_35;
	bra.uni 	$L__BB2_36;
$L__BB2_35:
	mad.lo.s64 	%rd593, %rd9, %rd683, %rd10;
	and.b64  	%rd683, %rd593, %rd8;
	shl.b64 	%rd594, %rd683, 15;
	shr.s64 	%rd595, %rd594, 32;
	mul.lo.s64 	%rd596, %rd595, %rd15;
	shr.u64 	%rd597, %rd596, 31;
	cvt.u32.u64 	%r714, %rd597;
	bra.uni 	$L__BB2_37;
$L__BB2_36:
	cvt.u32.u64 	%r584, %rd15;
	mad.lo.s64 	%rd591, %rd9, %rd683, %rd10;
	and.b64  	%rd683, %rd591, %rd8;
	shr.u64 	%rd592, %rd683, 17;
	cvt.u32.u64 	%r585, %rd592;
	rem.s32 	%r714, %r585, %r584;
	add.s32 	%r586, %r584, %r585;
	sub.s32 	%r587, %r714, %r586;
	setp.gt.s32 	%p179, %r587, -1;
	@%p179 bra 	$L__BB2_36;
$L__BB2_37:
	cvt.u32.u64 	%r588, %rd50;
	mad.lo.s32 	%r589, %r2, %r25, %r714;
	setp.ne.s32 	%p180, %r589, %r588;
	@%p180 bra 	$L__BB2_132;
	cvt.u32.u64 	%r591, %rd15;
	setp.lt.s32 	%p181, %r591, 1;
	mov.b32 	%r715, 0;
	@%p181 bra 	$L__BB2_42;
	setp.lt.u32 	%p182, %r5, 2;
	@%p182 bra 	$L__BB2_40;
	bra.uni 	$L__BB2_41;
$L__BB2_40:
	mad.lo.s64 	%rd600, %rd9, %rd683, %rd10;
	and.b64  	%rd601, %rd600, %rd8;
	shl.b64 	%rd602, %rd601, 15;
	shr.s64 	%rd603, %rd602, 32;
	mul.lo.s64 	%rd604, %rd603, %rd15;
	shr.u64 	%rd605, %rd604, 31;
	cvt.u32.u64 	%r715, %rd605;
	bra.uni 	$L__BB2_42;
$L__BB2_41:
	cvt.u32.u64 	%r592, %rd15;
	mad.lo.s64 	%rd598, %rd9, %rd683, %rd10;
	and.b64  	%rd683, %rd598, %rd8;
	shr.u64 	%rd599, %rd683, 17;
	cvt.u32.u64 	%r593, %rd599;
	rem.s32 	%r715, %r593, %r592;
	add.s32 	%r594, %r592, %r593;
	sub.s32 	%r595, %r715, %r594;
	setp.gt.s32 	%p183, %r595, -1;
	@%p183 bra 	$L__BB2_41;
$L__BB2_42:
	cvt.u32.u64 	%r596, %rd51;
	mad.lo.s32 	%r597, %r2, %r26, %r715;
	setp.ne.s32 	%p184, %r597, %r596;
	@%p184 bra 	$L__BB2_132;
	mul.lo.s64 	%rd606, %rd35, %rd50;
	mul.lo.s64 	%rd607, %rd36, %rd51;
	xor.b64  	%rd608, %rd606, %rd607;
	xor.b64  	%rd609, %rd608, %rd34;
	and.b64  	%rd685, %rd609, %rd8;
	ld.global.u32 	%r598, [%rd49+24];
	setp.eq.s32 	%p185, %r598, 1;
	@%p185 bra 	$L__BB2_46;
	setp.ne.s32 	%p186, %r598, 3;
	@%p186 bra 	$L__BB2_48;
	mad.lo.s64 	%rd610, %rd9, %rd685, %rd10;
	and.b64  	%rd685, %rd610, %rd8;
	bra.uni 	$L__BB2_48;
$L__BB2_46:
	mad.lo.s64 	%rd611, %rd9, %rd685, %rd10;
	and.b64  	%rd685, %rd611, %rd8;
	shr.u64 	%rd612, %rd685, 24;
	cvt.u32.u64 	%r599, %rd612;
	cvt.rn.f32.s32 	%f13, %r599;
	mul.f32 	%f14, %f13, 0f33800000;
	setp.ltu.f32 	%p187, %f14, 0f3F000000;
	@%p187 bra 	$L__BB2_48;
	mad.lo.s64 	%rd613, %rd9, %rd685, %rd10;
	and.b64  	%rd685, %rd613, %rd8;
$L__BB2_48:
	mad.lo.s64 	%rd614, %rd9, %rd685, %rd10;
	and.b64  	%rd688, %rd614, %rd8;
	shr.u64 	%rd615, %rd688, 24;
	cvt.u32.u64 	%r600, %rd615;
	cvt.rn.f32.s32 	%f15, %r600;
	mul.f32 	%f16, %f15, 0f33800000;
	setp.lt.f32 	%p188, %f16, 0f3D4CCCCD;
	@%p188 bra 	$L__BB2_49;
	bra.uni 	$L__BB2_51;
$L__BB2_49:
	mad.lo.s64 	%rd618, %rd9, %rd688, %rd10;
	and.b64  	%rd688, %rd618, %rd8;
	shr.u64 	%rd619, %rd688, 17;
	cvt.u32.u64 	%r608, %rd619;
	mul.hi.s32 	%r609, %r608, 1431655766;
	shr.u32 	%r610, %r609, 31;
	add.s32 	%r611, %r609, %r610;
	mul.lo.s32 	%r612, %r611, 3;
	sub.s32 	%r33, %r608, %r612;
	setp.lt.s32 	%p191, %r612, -2;
	@%p191 bra 	$L__BB2_49;
	add.s32 	%r613, %r33, 10;
	ld.global.u32 	%r614, [%rd49+20];
	setp.eq.s32 	%p192, %r613, %r614;
	@%p192 bra 	$L__BB2_53;
	bra.uni 	$L__BB2_132;
$L__BB2_51:
	mad.lo.s64 	%rd616, %rd9, %rd688, %rd10;
	and.b64  	%rd688, %rd616, %rd8;
	shr.u64 	%rd617, %rd688, 17;
	cvt.u32.u64 	%r601, %rd617;
	mul.hi.s32 	%r602, %r601, 1717986919;
	shr.u32 	%r603, %r602, 31;
	shr.s32 	%r604, %r602, 2;
	add.s32 	%r605, %r604, %r603;
	mul.lo.s32 	%r606, %r605, 10;
	sub.s32 	%r34, %r601, %r606;
	setp.lt.s32 	%p189, %r606, -9;
	@%p189 bra 	$L__BB2_51;
	ld.global.u32 	%r607, [%rd49+20];
	setp.ne.s32 	%p190, %r34, %r607;
	@%p190 bra 	$L__BB2_132;
$L__BB2_53:
	mad.lo.s64 	%rd620, %rd9, %rd688, %rd10;
	and.b64  	%rd70, %rd620, %rd8;
	shl.b64 	%rd621, %rd70, 15;
	shr.s64 	%rd622, %rd621, 61;
	cvt.u32.u64 	%r615, %rd622;
	ld.global.u32 	%r616, [%rd49+12];
	setp.ne.s32 	%p193, %r616, %r615;
	@%p193 bra 	$L__BB2_132;
	mad.lo.s64 	%rd623, %rd9, %rd70, %rd10;
	and.b64  	%rd624, %rd623, %rd8;
	shr.u64 	%rd625, %rd624, 24;
	cvt.u32.u64 	%r617, %rd625;
	cvt.rn.f32.s32 	%f17, %r617;
	mul.f32 	%f18, %f17, 0f33800000;
	setp.geu.f32 	%p194, %f18, 0f3F000000;
	selp.u32 	%r618, 1, 0, %p194;
	ld.global.u32 	%r619, [%rd49+16];
	setp.eq.s32 	%p195, %r619, %r618;
	@%p195 bra 	$L__BB2_130;
	bra.uni 	$L__BB2_132;
$L__BB2_55:
	cvt.u32.u64 	%r524, %rd17;
	setp.lt.s32 	%p156, %r524, 1;
	ld.global.u32 	%r525, [%rd49+4];
	cvt.s64.s32 	%rd71, %r525;
	div.s32 	%r526, %r525, %r8;
	mul.lo.s32 	%r527, %r526, %r8;
	sub.s32 	%r528, %r525, %r527;
	setp.eq.s32 	%p157, %r528, 0;
	xor.b32  	%r529, %r8, %r525;
	shr.s32 	%r530, %r529, 31;
	selp.b32 	%r531, 0, %r530, %p157;
	add.s32 	%r35, %r531, %r526;
	ld.global.u32 	%r532, [%rd49+8];
	cvt.s64.s32 	%rd72, %r532;
	div.s32 	%r533, %r532, %r8;
	mul.lo.s32 	%r534, %r533, %r8;
	sub.s32 	%r535, %r532, %r534;
	setp.eq.s32 	%p158, %r535, 0;
	xor.b32  	%r536, %r532, %r8;
	shr.s32 	%r537, %r536, 31;
	selp.b32 	%r538, 0, %r537, %p158;
	add.s32 	%r36, %r538, %r533;
	cvt.s64.s32 	%rd534, %r35;
	cvt.s64.s32 	%rd535, %r36;
	ld.const.u64 	%rd536, [SHIPWRECK_SALT];
	add.s64 	%rd537, %rd536, %rd23;
	mad.lo.s64 	%rd538, %rd4, %rd534, %rd537;
	mad.lo.s64 	%rd539, %rd5, %rd535, %rd538;
	xor.b64  	%rd540, %rd539, %rd7;
	and.b64  	%rd690, %rd540, %rd8;
	mov.b32 	%r716, 0;
	@%p156 bra 	$L__BB2_59;
	setp.lt.u32 	%p159, %r9, 2;
	@%p159 bra 	$L__BB2_57;
	bra.uni 	$L__BB2_58;
$L__BB2_57:
	mad.lo.s64 	%rd543, %rd9, %rd690, %rd10;
	and.b64  	%rd690, %rd543, %rd8;
	shl.b64 	%rd544, %rd690, 15;
	shr.s64 	%rd545, %rd544, 32;
	mul.lo.s64 	%rd546, %rd545, %rd17;
	shr.u64 	%rd547, %rd546, 31;
	cvt.u32.u64 	%r716, %rd547;
	bra.uni 	$L__BB2_59;
$L__BB2_58:
	cvt.u32.u64 	%r539, %rd17;
	mad.lo.s64 	%rd541, %rd9, %rd690, %rd10;
	and.b64  	%rd690, %rd541, %rd8;
	shr.u64 	%rd542, %rd690, 17;
	cvt.u32.u64 	%r540, %rd542;
	rem.s32 	%r716, %r540, %r539;
	add.s32 	%r541, %r539, %r540;
	sub.s32 	%r542, %r716, %r541;
	setp.gt.s32 	%p160, %r542, -1;
	@%p160 bra 	$L__BB2_58;
$L__BB2_59:
	cvt.u32.u64 	%r543, %rd71;
	mad.lo.s32 	%r544, %r8, %r35, %r716;
	setp.ne.s32 	%p161, %r544, %r543;
	@%p161 bra 	$L__BB2_132;
	cvt.u32.u64 	%r546, %rd17;
	setp.lt.s32 	%p162, %r546, 1;
	mov.b32 	%r717, 0;
	@%p162 bra 	$L__BB2_64;
	setp.lt.u32 	%p163, %r9, 2;
	@%p163 bra 	$L__BB2_62;
	bra.uni 	$L__BB2_63;
$L__BB2_62:
	mad.lo.s64 	%rd550, %rd9, %rd690, %rd10;
	and.b64  	%rd551, %rd550, %rd8;
	shl.b64 	%rd552, %rd551, 15;
	shr.s64 	%rd553, %rd552, 32;
	mul.lo.s64 	%rd554, %rd553, %rd17;
	shr.u64 	%rd555, %rd554, 31;
	cvt.u32.u64 	%r717, %rd555;
	bra.uni 	$L__BB2_64;
$L__BB2_63:
	cvt.u32.u64 	%r547, %rd17;
	mad.lo.s64 	%rd548, %rd9, %rd690, %rd10;
	and.b64  	%rd690, %rd548, %rd8;
	shr.u64 	%rd549, %rd690, 17;
	cvt.u32.u64 	%r548, %rd549;
	rem.s32 	%r717, %r548, %r547;
	add.s32 	%r549, %r547, %r548;
	sub.s32 	%r550, %r717, %r549;
	setp.gt.s32 	%p164, %r550, -1;
	@%p164 bra 	$L__BB2_63;
$L__BB2_64:
	cvt.u32.u64 	%r551, %rd72;
	mad.lo.s32 	%r552, %r8, %r36, %r717;
	setp.ne.s32 	%p165, %r552, %r551;
	@%p165 bra 	$L__BB2_132;
	mul.lo.s64 	%rd556, %rd35, %rd71;
	mul.lo.s64 	%rd557, %rd36, %rd72;
	xor.b64  	%rd558, %rd556, %rd557;
	xor.b64  	%rd559, %rd558, %rd34;
	and.b64  	%rd560, %rd559, %rd8;
	mad.lo.s64 	%rd561, %rd560, %rd9, %rd10;
	and.b64  	%rd692, %rd561, %rd8;
	shl.b64 	%rd562, %rd692, 15;
	shr.s64 	%rd563, %rd562, 61;
	cvt.u32.u64 	%r553, %rd563;
	ld.global.u32 	%r554, [%rd49+12];
	setp.ne.s32 	%p166, %r554, %r553;
	@%p166 bra 	$L__BB2_132;
	ld.global.u8 	%rs34, [%rd49+20];
	setp.eq.s16 	%p167, %rs34, 0;
	@%p167 bra 	$L__BB2_72;
	cvt.u32.u64 	%r556, %rd18;
	setp.lt.s32 	%p168, %r556, 1;
	mov.b32 	%r718, 0;
	@%p168 bra 	$L__BB2_71;
	setp.lt.u32 	%p169, %r10, 2;
	@%p169 bra 	$L__BB2_69;
	bra.uni 	$L__BB2_70;
$L__BB2_69:
	mad.lo.s64 	%rd566, %rd9, %rd692, %rd10;
	and.b64  	%rd567, %rd566, %rd8;
	shl.b64 	%rd568, %rd567, 15;
	shr.s64 	%rd569, %rd568, 32;
	mul.lo.s64 	%rd570, %rd569, %rd18;
	shr.u64 	%rd571, %rd570, 31;
	cvt.u32.u64 	%r718, %rd571;
	bra.uni 	$L__BB2_71;
$L__BB2_70:
	cvt.u32.u64 	%r557, %rd18;
	mad.lo.s64 	%rd564, %rd9, %rd692, %rd10;
	and.b64  	%rd692, %rd564, %rd8;
	shr.u64 	%rd565, %rd692, 17;
	cvt.u32.u64 	%r558, %rd565;
	rem.s32 	%r718, %r558, %r557;
	add.s32 	%r559, %r557, %r558;
	sub.s32 	%r560, %r718, %r559;
	setp.gt.s32 	%p170, %r560, -1;
	@%p170 bra 	$L__BB2_70;
$L__BB2_71:
	mul.wide.s32 	%rd572, %r718, 4;
	mov.u64 	%rd573, d_STRUCTURE_LOCATION_BEACHED;
	add.s64 	%rd574, %rd573, %rd572;
	ld.const.u32 	%r720, [%rd574];
	bra.uni 	$L__BB2_77;
$L__BB2_72:
	cvt.u32.u64 	%r562, %rd19;
	setp.lt.s32 	%p171, %r562, 1;
	mov.b32 	%r719, 0;
	@%p171 bra 	$L__BB2_76;
	setp.lt.u32 	%p172, %r11, 2;
	@%p172 bra 	$L__BB2_74;
	bra.uni 	$L__BB2_75;
$L__BB2_74:
	mad.lo.s64 	%rd577, %rd9, %rd692, %rd10;
	and.b64  	%rd578, %rd577, %rd8;
	shl.b64 	%rd579, %rd578, 15;
	shr.s64 	%rd580, %rd579, 32;
	mul.lo.s64 	%rd581, %rd580, %rd19;
	shr.u64 	%rd582, %rd581, 31;
	cvt.u32.u64 	%r719, %rd582;
	bra.uni 	$L__BB2_76;
$L__BB2_75:
	cvt.u32.u64 	%r563, %rd19;
	mad.lo.s64 	%rd575, %rd9, %rd692, %rd10;
	and.b64  	%rd692, %rd575, %rd8;
	shr.u64 	%rd576, %rd692, 17;
	cvt.u32.u64 	%r564, %rd576;
	rem.s32 	%r719, %r564, %r563;
	add.s32 	%r565, %r563, %r564;
	sub.s32 	%r566, %r719, %r565;
	setp.gt.s32 	%p173, %r566, -1;
	@%p173 bra 	$L__BB2_75;
$L__BB2_76:
	mul.wide.s32 	%rd583, %r719, 4;
	mov.u64 	%rd584, d_STRUCTURE_LOCATION_OCEAN;
	add.s64 	%rd585, %rd584, %rd583;
	ld.const.u32 	%r720, [%rd585];
$L__BB2_77:
	ld.global.u32 	%r567, [%rd49+16];
	setp.eq.s32 	%p174, %r720, %r567;
	@%p174 bra 	$L__BB2_130;
	bra.uni 	$L__BB2_132;
$L__BB2_78:
	cvt.u32.u64 	%r621, %rd16;
	setp.lt.s32 	%p196, %r621, 1;
	ld.global.u32 	%r622, [%rd49+4];
	cvt.s64.s32 	%rd85, %r622;
	div.s32 	%r623, %r622, %r6;
	mul.lo.s32 	%r624, %r623, %r6;
	sub.s32 	%r625, %r622, %r624;
	setp.eq.s32 	%p197, %r625, 0;
	xor.b32  	%r626, %r6, %r622;
	shr.s32 	%r627, %r626, 31;
	selp.b32 	%r628, 0, %r627, %p197;
	add.s32 	%r52, %r628, %r623;
	ld.global.u32 	%r629, [%rd49+8];
	cvt.s64.s32 	%rd86, %r629;
	div.s32 	%r630, %r629, %r6;
	mul.lo.s32 	%r631, %r630, %r6;
	sub.s32 	%r632, %r629, %r631;
	setp.eq.s32 	%p198, %r632, 0;
	xor.b32  	%r633, %r629, %r6;
	shr.s32 	%r634, %r633, 31;
	selp.b32 	%r635, 0, %r634, %p198;
	add.s32 	%r53, %r635, %r630;
	cvt.s64.s32 	%rd626, %r52;
	cvt.s64.s32 	%rd627, %r53;
	ld.const.u64 	%rd628, [VILLAGE_SALT];
	add.s64 	%rd629, %rd628, %rd23;
	mad.lo.s64 	%rd630, %rd4, %rd626, %rd629;
	mad.lo.s64 	%rd631, %rd5, %rd627, %rd630;
	xor.b64  	%rd632, %rd631, %rd7;
	and.b64  	%rd695, %rd632, %rd8;
	mov.b32 	%r721, 0;
	@%p196 bra 	$L__BB2_82;
	setp.lt.u32 	%p199, %r7, 2;
	@%p199 bra 	$L__BB2_80;
	bra.uni 	$L__BB2_81;
$L__BB2_80:
	mad.lo.s64 	%rd635, %rd9, %rd695, %rd10;
	and.b64  	%rd695, %rd635, %rd8;
	shl.b64 	%rd636, %rd695, 15;
	shr.s64 	%rd637, %rd636, 32;
	mul.lo.s64 	%rd638, %rd637, %rd16;
	shr.u64 	%rd639, %rd638, 31;
	cvt.u32.u64 	%r721, %rd639;
	bra.uni 	$L__BB2_82;
$L__BB2_81:
	cvt.u32.u64 	%r636, %rd16;
	mad.lo.s64 	%rd633, %rd9, %rd695, %rd10;
	and.b64  	%rd695, %rd633, %rd8;
	shr.u64 	%rd634, %rd695, 17;
	cvt.u32.u64 	%r637, %rd634;
	rem.s32 	%r721, %r637, %r636;
	add.s32 	%r638, %r636, %r637;
	sub.s32 	%r639, %r721, %r638;
	setp.gt.s32 	%p200, %r639, -1;
	@%p200 bra 	$L__BB2_81;
$L__BB2_82:
	cvt.u32.u64 	%r640, %rd85;
	mad.lo.s32 	%r641, %r6, %r52, %r721;
	setp.ne.s32 	%p201, %r641, %r640;
	@%p201 bra 	$L__BB2_132;
	cvt.u32.u64 	%r643, %rd16;
	setp.lt.s32 	%p202, %r643, 1;
	mov.b32 	%r722, 0;
	@%p202 bra 	$L__BB2_87;
	setp.lt.u32 	%p203, %r7, 2;
	@%p203 bra 	$L__BB2_85;
	bra.uni 	$L__BB2_86;
$L__BB2_85:
	mad.lo.s64 	%rd642, %rd9, %rd695, %rd10;
	and.b64  	%rd643, %rd642, %rd8;
	shl.b64 	%rd644, %rd643, 15;
	shr.s64 	%rd645, %rd644, 32;
	mul.lo.s64 	%rd646, %rd645, %rd16;
	shr.u64 	%rd647, %rd646, 31;
	cvt.u32.u64 	%r722, %rd647;
	bra.uni 	$L__BB2_87;
$L__BB2_86:
	cvt.u32.u64 	%r644, %rd16;
	mad.lo.s64 	%rd640, %rd9, %rd695, %rd10;
	and.b64  	%rd695, %rd640, %rd8;
	shr.u64 	%rd641, %rd695, 17;
	cvt.u32.u64 	%r645, %rd641;
	rem.s32 	%r722, %r645, %r644;
	add.s32 	%r646, %r644, %r645;
	sub.s32 	%r647, %r722, %r646;
	setp.gt.s32 	%p204, %r647, -1;
	@%p204 bra 	$L__BB2_86;
$L__BB2_87:
	cvt.u32.u64 	%r648, %rd86;
	mad.lo.s32 	%r649, %r6, %r53, %r722;
	setp.ne.s32 	%p205, %r649, %r648;
	@%p205 bra 	$L__BB2_132;
	mul.lo.s64 	%rd648, %rd35, %rd85;
	mul.lo.s64 	%rd649, %rd36, %rd86;
	xor.b64  	%rd650, %rd648, %rd649;
	xor.b64  	%rd651, %rd650, %rd34;
	and.b64  	%rd652, %rd651, %rd8;
	ld.global.u32 	%r651, [%rd49+20];
	mad.lo.s64 	%rd653, %rd652, %rd9, %rd10;
	and.b64  	%rd94, %rd653, %rd8;
	mov.b32 	%r723, 16;
	mov.b16 	%rs64, 0;
	setp.gt.s32 	%p206, %r651, 1;
	@%p206 bra 	$L__BB2_97;
	setp.eq.s32 	%p210, %r651, 0;
	@%p210 bra 	$L__BB2_106;
	setp.eq.s32 	%p211, %r651, 1;
	mov.u64 	%rd698, %rd94;
	@%p211 bra 	$L__BB2_91;
	bra.uni 	$L__BB2_127;
$L__BB2_91:
	mad.lo.s64 	%rd660, %rd9, %rd698, %rd10;
	and.b64  	%rd698, %rd660, %rd8;
	shr.u64 	%rd661, %rd698, 17;
	cvt.u32.u64 	%r683, %rd661;
	mul.hi.s32 	%r684, %r683, 274877907;
	shr.u32 	%r685, %r684, 31;
	shr.s32 	%r686, %r684, 4;
	add.s32 	%r687, %r686, %r685;
	mul.lo.s32 	%r688, %r687, 250;
	sub.s32 	%r62, %r683, %r688;
	setp.lt.s32 	%p230, %r688, -249;
	@%p230 bra 	$L__BB2_91;
	setp.lt.s32 	%p231, %r62, 98;
	mov.b32 	%r689, 4;
	mov.u32 	%r723, %r689;
	@%p231 bra 	$L__BB2_127;
	setp.lt.u32 	%p232, %r62, 196;
	mov.b32 	%r723, 5;
	@%p232 bra 	$L__BB2_127;
	setp.lt.u32 	%p233, %r62, 245;
	mov.b32 	%r723, 6;
	@%p233 bra 	$L__BB2_127;
	setp.lt.u32 	%p234, %r62, 247;
	mov.b16 	%rs64, 1;
	mov.u32 	%r723, %r689;
	@%p234 bra 	$L__BB2_127;
	setp.lt.u32 	%p235, %r62, 249;
	selp.b32 	%r723, 5, 6, %p235;
	bra.uni 	$L__BB2_127;
$L__BB2_97:
	setp.eq.s32 	%p207, %r651, 2;
	mov.u64 	%rd699, %rd94;
	@%p207 bra 	$L__BB2_115;
	setp.eq.s32 	%p208, %r651, 3;
	mov.u64 	%rd700, %rd94;
	@%p208 bra 	$L__BB2_123;
	setp.ne.s32 	%p209, %r651, 4;
	mov.u64 	%rd701, %rd94;
	@%p209 bra 	$L__BB2_127;
$L__BB2_100:
	mad.lo.s64 	%rd654, %rd9, %rd701, %rd10;
	and.b64  	%rd701, %rd654, %rd8;
	shr.u64 	%rd655, %rd701, 17;
	cvt.u32.u64 	%r652, %rd655;
	mul.hi.s32 	%r653, %r652, -701792041;
	add.s32 	%r654, %r653, %r652;
	shr.u32 	%r655, %r654, 31;
	shr.s32 	%r656, %r654, 8;
	add.s32 	%r657, %r656, %r655;
	mul.lo.s32 	%r658, %r657, 306;
	sub.s32 	%r68, %r652, %r658;
	setp.lt.s32 	%p212, %r658, -305;
	@%p212 bra 	$L__BB2_100;
	setp.lt.s32 	%p213, %r68, 100;
	mov.b32 	%r659, 13;
	mov.u32 	%r723, %r659;
	@%p213 bra 	$L__BB2_127;
	setp.lt.u32 	%p214, %r68, 150;
	mov.b32 	%r723, 14;
	@%p214 bra 	$L__BB2_127;
	setp.lt.u32 	%p215, %r68, 300;
	mov.b32 	%r723, 15;
	@%p215 bra 	$L__BB2_127;
	setp.lt.u32 	%p216, %r68, 302;
	mov.b16 	%rs64, 1;
	mov.u32 	%r723, %r659;
	@%p216 bra 	$L__BB2_127;
	setp.eq.s32 	%p217, %r68, 302;
	selp.b32 	%r723, 14, 15, %p217;
	bra.uni 	$L__BB2_127;
$L__BB2_106:
	mov.u64 	%rd697, %rd94;
$L__BB2_107:
	mad.lo.s64 	%rd662, %rd9, %rd697, %rd10;
	and.b64  	%rd697, %rd662, %rd8;
	shr.u64 	%rd663, %rd697, 17;
	cvt.u32.u64 	%r693, %rd663;
	mul.hi.s32 	%r694, %r693, -1600085855;
	add.s32 	%r695, %r694, %r693;
	shr.u32 	%r696, %r695, 31;
	shr.s32 	%r697, %r695, 7;
	add.s32 	%r698, %r697, %r696;
	mul.lo.s32 	%r699, %r698, 204;
	sub.s32 	%r60, %r693, %r699;
	setp.lt.s32 	%p236, %r699, -203;
	@%p236 bra 	$L__BB2_107;
	setp.lt.s32 	%p237, %r60, 50;
	mov.b32 	%r700, 0;
	mov.u32 	%r723, %r700;
	@%p237 bra 	$L__BB2_127;
	setp.lt.u32 	%p238, %r60, 100;
	mov.b32 	%r701, 1;
	mov.u32 	%r723, %r701;
	@%p238 bra 	$L__BB2_127;
	setp.lt.u32 	%p239, %r60, 150;
	mov.b32 	%r723, 2;
	@%p239 bra 	$L__BB2_127;
	setp.lt.u32 	%p240, %r60, 200;
	mov.b32 	%r723, 3;
	@%p240 bra 	$L__BB2_127;
	setp.eq.s32 	%p241, %r60, 200;
	mov.b16 	%rs64, 1;
	mov.u32 	%r723, %r700;
	@%p241 bra 	$L__BB2_127;
	setp.lt.u32 	%p242, %r60, 202;
	mov.u32 	%r723, %r701;
	@%p242 bra 	$L__BB2_127;
	setp.eq.s32 	%p243, %r60, 202;
	selp.b32 	%r723, 2, 3, %p243;
	bra.uni 	$L__BB2_127;
$L__BB2_115:
	mad.lo.s64 	%rd658, %rd9, %rd699, %rd10;
	and.b64  	%rd699, %rd658, %rd8;
	shr.u64 	%rd659, %rd699, 17;
	cvt.u32.u64 	%r671, %rd659;
	mul.hi.s32 	%r672, %r671, 1197725085;
	shr.u32 	%r673, %r672, 31;
	shr.s32 	%r674, %r672, 7;
	add.s32 	%r675, %r674, %r673;
	mul.lo.s32 	%r676, %r675, 459;
	sub.s32 	%r64, %r671, %r676;
	setp.lt.s32 	%p222, %r676, -458;
	@%p222 bra 	$L__BB2_115;
	setp.lt.s32 	%p223, %r64, 100;
	mov.b32 	%r677, 7;
	mov.u32 	%r723, %r677;
	@%p223 bra 	$L__BB2_127;
	setp.lt.u32 	%p224, %r64, 150;
	mov.b32 	%r678, 8;
	mov.u32 	%r723, %r678;
	@%p224 bra 	$L__BB2_127;
	setp.lt.u32 	%p225, %r64, 300;
	mov.b32 	%r723, 9;
	@%p225 bra 	$L__BB2_127;
	setp.lt.u32 	%p226, %r64, 450;
	mov.b32 	%r723, 10;
	@%p226 bra 	$L__BB2_127;
	setp.lt.u32 	%p227, %r64, 452;
	mov.b16 	%rs64, 1;
	mov.u32 	%r723, %r677;
	@%p227 bra 	$L__BB2_127;
	setp.eq.s32 	%p228, %r64, 452;
	mov.u32 	%r723, %r678;
	@%p228 bra 	$L__BB2_127;
	setp.lt.u32 	%p229, %r64, 456;
	selp.b32 	%r723, 9, 10, %p229;
	bra.uni 	$L__BB2_127;
$L__BB2_123:
	mad.lo.s64 	%rd656, %rd9, %rd700, %rd10;
	and.b64  	%rd700, %rd656, %rd8;
	shr.u64 	%rd657, %rd700, 17;
	cvt.u32.u64 	%r663, %rd657;
	mul.hi.s32 	%r664, %r663, 1374389535;
	shr.u32 	%r665, %r664, 31;
	shr.s32 	%r666, %r664, 5;
	add.s32 	%r667, %r666, %r665;
	mul.lo.s32 	%r668, %r667, 100;
	sub.s32 	%r66, %r663, %r668;
	setp.lt.s32 	%p218, %r668, -99;
	@%p218 bra 	$L__BB2_123;
	setp.lt.s32 	%p219, %r66, 49;
	mov.b32 	%r723, 11;
	@%p219 bra 	$L__BB2_127;
	setp.lt.u32 	%p220, %r66, 98;
	mov.b32 	%r723, 12;
	@%p220 bra 	$L__BB2_127;
	setp.eq.s32 	%p221, %r66, 98;
	selp.b32 	%r723, 11, 12, %p221;
	mov.b16 	%rs64, 1;
$L__BB2_127:
	ld.global.u32 	%r706, [%rd49+16];
	setp.ne.s32 	%p244, %r723, %r706;
	@%p244 bra 	$L__BB2_132;
	ld.global.u32 	%r707, [%rd49+12];
	shr.u64 	%rd664, %rd94, 46;
	cvt.u32.u64 	%r708, %rd664;
	setp.ne.s32 	%p245, %r707, %r708;
	@%p245 bra 	$L__BB2_132;
	ld.global.u8 	%rs63, [%rd49+24];
	setp.ne.s16 	%p246, %rs64, %rs63;
	@%p246 bra 	$L__BB2_132;
$L__BB2_130:
	add.s32 	%r713, %r713, 1;
	setp.ne.s32 	%p247, %r713, %r151;
	@%p247 bra 	$L__BB2_31;
$L__BB2_131:
	ld.param.u64 	%rd673, [_Z22reverseAndCheck_kernelPKjjPK10ConstraintS3_iPlPj_param_6];
	ld.param.u64 	%rd671, [_Z22reverseAndCheck_kernelPKjjPK10ConstraintS3_iPlPj_param_5];
	cvta.to.global.u64 	%rd665, %rd673;
	atom.global.add.u32 	%r709, [%rd665], 1;
	cvta.to.global.u64 	%rd666, %rd671;
	mul.wide.u32 	%rd667, %r709, 8;
	add.s64 	%rd668, %rd666, %rd667;
	st.global.u64 	[%rd668], %rd23;
$L__BB2_132:
	add.s32 	%r710, %r710, 1;
	mul.wide.u32 	%rd669, %r710, 200;
	add.s64 	%rd674, %rd669, %rd11;
	setp.gt.s64 	%p248, %rd674, 2147483647;
	@%p248 bra 	$L__BB2_268;
	bra.uni 	$L__BB2_4;
$L__BB2_133:
	ld.global.u32 	%r158, [%rd2+4];
	ld.const.u32 	%r73, [SHIPWRECK_SPACING];
	div.s32 	%r159, %r158, %r73;
	mul.lo.s32 	%r160, %r159, %r73;
	sub.s32 	%r161, %r158, %r160;
	setp.eq.s32 	%p4, %r161, 0;
	xor.b32  	%r162, %r73, %r158;
	shr.s32 	%r163, %r162, 31;
	selp.b32 	%r164, 0, %r163, %p4;
	add.s32 	%r165, %r164, %r159;
	ld.global.u32 	%r166, [%rd2+8];
	div.s32 	%r167, %r166, %r73;
	mul.lo.s32 	%r168, %r167, %r73;
	sub.s32 	%r169, %r166, %r168;
	setp.eq.s32 	%p5, %r169, 0;
	xor.b32  	%r170, %r166, %r73;
	shr.s32 	%r171, %r170, 31;
	selp.b32 	%r172, 0, %r171, %p5;
	add.s32 	%r173, %r172, %r167;
	ld.const.u32 	%r174, [SHIPWRECK_SEPARATION];
	sub.s32 	%r175, %r73, %r174;
	add.s32 	%r176, %r161, %r73;
	rem.s32 	%r74, %r176, %r73;
	add.s32 	%r177, %r169, %r73;
	rem.s32 	%r75, %r177, %r73;
	cvt.s64.s32 	%rd219, %r165;
	ld.const.u64 	%rd106, [MULT_A];
	mul.lo.s64 	%rd220, %rd106, %rd219;
	cvt.s64.s32 	%rd221, %r173;
	ld.const.u64 	%rd107, [MULT_B];
	mul.lo.s64 	%rd222, %rd107, %rd221;
	add.s64 	%rd223, %rd220, %rd3;
	add.s64 	%rd224, %rd223, %rd222;
	ld.const.u64 	%rd108, [SHIPWRECK_SALT];
	add.s64 	%rd225, %rd224, %rd108;
	ld.const.u64 	%rd109, [XOR_MASK];
	xor.b64  	%rd226, %rd225, %rd109;
	ld.const.u64 	%rd110, [MASK_48];
	and.b64  	%rd227, %rd226, %rd110;
	ld.const.u64 	%rd111, [LCG_MULT];
	ld.const.u64 	%rd112, [LCG_ADD];
	mad.lo.s64 	%rd228, %rd227, %rd111, %rd112;
	and.b64  	%rd229, %rd228, %rd110;
	mad.lo.s64 	%rd230, %rd229, %rd111, %rd112;
	and.b64  	%rd231, %rd230, %rd110;
	cvt.u32.u64 	%r178, %rd231;
	shr.u32 	%r179, %r178, 17;
	and.b32  	%r76, %r179, 7;
	and.b64  	%rd113, %rd231, 1048575;
	ld.const.u64 	%rd114, [LCG_MULT_INV];
	cvt.s64.s32 	%rd117, %r175;
	add.s64 	%rd232, %rd222, %rd220;
	add.s64 	%rd116, %rd232, %rd108;
	popc.b32 	%r77, %r175;
	ld.const.u32 	%r180, [BEACHED_TYPE_COUNT];
	popc.b32 	%r78, %r180;
	cvt.u64.u32 	%rd118, %r180;
	ld.const.u32 	%r181, [OCEAN_TYPE_COUNT];
	popc.b32 	%r79, %r181;
	cvt.u64.u32 	%rd119, %r181;
	ld.const.u32 	%r80, [VILLAGE_SPACING];
	ld.const.u32 	%r182, [VILLAGE_SEPARATION];
	sub.s32 	%r183, %r80, %r182;
	popc.b32 	%r81, %r183;
	cvt.u64.u32 	%rd120, %r183;
	ld.const.u32 	%r82, [PORTAL_SPACING];
	ld.const.u32 	%r184, [PORTAL_SEPARATION];
	sub.s32 	%r185, %r82, %r184;
	popc.b32 	%r83, %r185;
	cvt.u64.u32 	%rd121, %r185;
	mov.b32 	%r724, 0;
	mov.b64 	%rd702, 268435455;
$L__BB2_134:
	cvt.u32.u64 	%r186, %rd117;
	shl.b32 	%r187, %r724, 3;
	or.b32  	%r188, %r187, %r76;
	rem.u32 	%r189, %r188, %r186;
	setp.ne.s32 	%p6, %r189, %r75;
	@%p6 bra 	$L__BB2_267;
	cvt.u64.u32 	%rd703, %r724;
	mul.hi.u64 	%rd234, %rd702, -3689348814741910323;
	shr.u64 	%rd124, %rd234, 2;
	mov.b64 	%rd704, 0;
$L__BB2_136:
	mov.u64 	%rd126, %rd704;
	shl.b64 	%rd235, %rd703, 20;
	or.b64  	%rd236, %rd235, %rd113;
	sub.s64 	%rd237, %rd236, %rd112;
	mul.lo.s64 	%rd238, %rd237, %rd114;
	and.b64  	%rd127, %rd238, %rd110;
	shr.u64 	%rd128, %rd127, 17;
	or.b64  	%rd239, %rd128, %rd117;
	and.b64  	%rd240, %rd239, -4294967296;
	setp.ne.s64 	%p7, %rd240, 0;
	@%p7 bra 	$L__BB2_138;
	cvt.u32.u64 	%r190, %rd117;
	cvt.u32.u64 	%r191, %rd128;
	rem.u32 	%r192, %r191, %r190;
	cvt.u64.u32 	%rd705, %r192;
	bra.uni 	$L__BB2_139;
$L__BB2_138:
	rem.u64 	%rd705, %rd128, %rd117;
$L__BB2_139:
	cvt.s64.s32 	%rd241, %r74;
	setp.ne.s64 	%p8, %rd705, %rd241;
	@%p8 bra 	$L__BB2_266;
	cvt.u32.u64 	%r194, %rd117;
	setp.lt.s32 	%p9, %r194, 1;
	sub.s64 	%rd242, %rd127, %rd112;
	mul.lo.s64 	%rd243, %rd242, %rd114;
	and.b64  	%rd244, %rd243, %rd110;
	xor.b64  	%rd245, %rd244, %rd109;
	sub.s64 	%rd132, %rd245, %rd116;
	and.b64  	%rd133, %rd132, %rd110;
	ld.global.u32 	%r195, [%rd2+4];
	cvt.s64.s32 	%rd134, %r195;
	div.s32 	%r196, %r195, %r73;
	mul.lo.s32 	%r197, %r196, %r73;
	sub.s32 	%r198, %r195, %r197;
	setp.eq.s32 	%p10, %r198, 0;
	xor.b32  	%r199, %r73, %r195;
	shr.s32 	%r200, %r199, 31;
	selp.b32 	%r201, 0, %r200, %p10;
	add.s32 	%r85, %r201, %r196;
	ld.global.u32 	%r202, [%rd2+8];
	cvt.s64.s32 	%rd135, %r202;
	div.s32 	%r203, %r202, %r73;
	mul.lo.s32 	%r204, %r203, %r73;
	sub.s32 	%r205, %r202, %r204;
	setp.eq.s32 	%p11, %r205, 0;
	xor.b32  	%r206, %r202, %r73;
	shr.s32 	%r207, %r206, 31;
	selp.b32 	%r208, 0, %r207, %p11;
	add.s32 	%r86, %r208, %r203;
	cvt.s64.s32 	%rd246, %r85;
	cvt.s64.s32 	%rd247, %r86;
	add.s64 	%rd248, %rd108, %rd133;
	mad.lo.s64 	%rd249, %rd106, %rd246, %rd248;
	mad.lo.s64 	%rd250, %rd107, %rd247, %rd249;
	xor.b64  	%rd251, %rd250, %rd109;
	and.b64  	%rd707, %rd251, %rd110;
	mov.b32 	%r725, 0;
	@%p9 bra 	$L__BB2_144;
	setp.lt.u32 	%p12, %r77, 2;
	@%p12 bra 	$L__BB2_142;
	bra.uni 	$L__BB2_143;
$L__BB2_142:
	mad.lo.s64 	%rd254, %rd111, %rd707, %rd112;
	and.b64  	%rd707, %rd254, %rd110;
	shl.b64 	%rd255, %rd707, 15;
	shr.s64 	%rd256, %rd255, 32;
	mul.lo.s64 	%rd257, %rd256, %rd117;
	shr.u64 	%rd258, %rd257, 31;
	cvt.u32.u64 	%r725, %rd258;
	bra.uni 	$L__BB2_144;
$L__BB2_143:
	cvt.u32.u64 	%r209, %rd117;
	mad.lo.s64 	%rd252, %rd111, %rd707, %rd112;
	and.b64  	%rd707, %rd252, %rd110;
	shr.u64 	%rd253, %rd707, 17;
	cvt.u32.u64 	%r210, %rd253;
	rem.s32 	%r725, %r210, %r209;
	add.s32 	%r211, %r209, %r210;
	sub.s32 	%r212, %r725, %r211;
	setp.gt.s32 	%p13, %r212, -1;
	@%p13 bra 	$L__BB2_143;
$L__BB2_144:
	cvt.u32.u64 	%r213, %rd134;
	mad.lo.s32 	%r214, %r73, %r85, %r725;
	setp.ne.s32 	%p14, %r214, %r213;
	@%p14 bra 	$L__BB2_266;
	cvt.u32.u64 	%r216, %rd117;
	setp.lt.s32 	%p15, %r216, 1;
	mov.b32 	%r726, 0;
	@%p15 bra 	$L__BB2_149;
	setp.lt.u32 	%p16, %r77, 2;
	@%p16 bra 	$L__BB2_147;
	bra.uni 	$L__BB2_148;
$L__BB2_147:
	mad.lo.s64 	%rd261, %rd111, %rd707, %rd112;
	and.b64  	%rd262, %rd261, %rd110;
	shl.b64 	%rd263, %rd262, 15;
	shr.s64 	%rd264, %rd263, 32;
	mul.lo.s64 	%rd265, %rd264, %rd117;
	shr.u64 	%rd266, %rd265, 31;
	cvt.u32.u64 	%r726, %rd266;
	bra.uni 	$L__BB2_149;
$L__BB2_148:
	cvt.u32.u64 	%r217, %rd117;
	mad.lo.s64 	%rd259, %rd111, %rd707, %rd112;
	and.b64  	%rd707, %rd259, %rd110;
	shr.u64 	%rd260, %rd707, 17;
	cvt.u32.u64 	%r218, %rd260;
	rem.s32 	%r726, %r218, %r217;
	add.s32 	%r219, %r217, %r218;
	sub.s32 	%r220, %r726, %r219;
	setp.gt.s32 	%p17, %r220, -1;
	@%p17 bra 	$L__BB2_148;
$L__BB2_149:
	cvt.u32.u64 	%r221, %rd135;
	mad.lo.s32 	%r222, %r73, %r86, %r726;
	setp.ne.s32 	%p18, %r222, %r221;
	@%p18 bra 	$L__BB2_266;
	xor.b64  	%rd143, %rd109, %rd132;
	and.b64  	%rd267, %rd143, %rd110;
	mad.lo.s64 	%rd268, %rd267, %rd111, %rd112;
	and.b64  	%rd269, %rd268, %rd110;
	shl.b64 	%rd270, %rd269, 16;
	and.b64  	%rd271, %rd270, -4294967296;
	mad.lo.s64 	%rd272, %rd269, %rd111, %rd112;
	and.b64  	%rd273, %rd272, %rd110;
	shl.b64 	%rd274, %rd273, 16;
	shr.s64 	%rd275, %rd274, 32;
	add.s64 	%rd144, %rd271, %rd275;
	mad.lo.s64 	%rd276, %rd273, %rd111, %rd112;
	and.b64  	%rd277, %rd276, %rd110;
	shl.b64 	%rd278, %rd277, 16;
	and.b64  	%rd279, %rd278, -4294967296;
	mad.lo.s64 	%rd280, %rd277, %rd111, %rd112;
	and.b64  	%rd281, %rd280, %rd110;
	shl.b64 	%rd282, %rd281, 16;
	shr.s64 	%rd283, %rd282, 32;
	add.s64 	%rd145, %rd279, %rd283;
	mul.lo.s64 	%rd284, %rd144, %rd134;
	mul.lo.s64 	%rd285, %rd145, %rd135;
	xor.b64  	%rd286, %rd284, %rd285;
	xor.b64  	%rd287, %rd143, %rd286;
	and.b64  	%rd288, %rd287, %rd110;
	mad.lo.s64 	%rd289, %rd288, %rd111, %rd112;
	and.b64  	%rd709, %rd289, %rd110;
	shl.b64 	%rd290, %rd709, 15;
	shr.s64 	%rd291, %rd290, 61;
	cvt.u32.u64 	%r223, %rd291;
	ld.global.u32 	%r224, [%rd2+12];
	setp.ne.s32 	%p19, %r224, %r223;
	@%p19 bra 	$L__BB2_266;
	ld.global.u8 	%rs3, [%rd2+20];
	setp.eq.s16 	%p20, %rs3, 0;
	@%p20 bra 	$L__BB2_157;
	cvt.u32.u64 	%r226, %rd118;
	setp.lt.s32 	%p21, %r226, 1;
	mov.b32 	%r727, 0;
	@%p21 bra 	$L__BB2_156;
	setp.lt.u32 	%p22, %r78, 2;
	@%p22 bra 	$L__BB2_154;
	bra.uni 	$L__BB2_155;
$L__BB2_154:
	mad.lo.s64 	%rd294, %rd111, %rd709, %rd112;
	and.b64  	%rd295, %rd294, %rd110;
	shl.b64 	%rd296, %rd295, 15;
	shr.s64 	%rd297, %rd296, 32;
	mul.lo.s64 	%rd298, %rd297, %rd118;
	shr.u64 	%rd299, %rd298, 31;
	cvt.u32.u64 	%r727, %rd299;
	bra.uni 	$L__BB2_156;
$L__BB2_155:
	cvt.u32.u64 	%r227, %rd118;
	mad.lo.s64 	%rd292, %rd111, %rd709, %rd112;
	and.b64  	%rd709, %rd292, %rd110;
	shr.u64 	%rd293, %rd709, 17;
	cvt.u32.u64 	%r228, %rd293;
	rem.s32 	%r727, %r228, %r227;
	add.s32 	%r229, %r227, %r228;
	sub.s32 	%r230, %r727, %r229;
	setp.gt.s32 	%p23, %r230, -1;
	@%p23 bra 	$L__BB2_155;
$L__BB2_156:
	mul.wide.s32 	%rd300, %r727, 4;
	mov.u64 	%rd301, d_STRUCTURE_LOCATION_BEACHED;
	add.s64 	%rd302, %rd301, %rd300;
	ld.const.u32 	%r729, [%rd302];
	bra.uni 	$L__BB2_162;
$L__BB2_157:
	cvt.u32.u64 	%r232, %rd119;
	setp.lt.s32 	%p24, %r232, 1;
	mov.b32 	%r728, 0;
	@%p24 bra 	$L__BB2_161;
	setp.lt.u32 	%p25, %r79, 2;
	@%p25 bra 	$L__BB2_159;
	bra.uni 	$L__BB2_160;
$L__BB2_159:
	mad.lo.s64 	%rd305, %rd111, %rd709, %rd112;
	and.b64  	%rd306, %rd305, %rd110;
	shl.b64 	%rd307, %rd306, 15;
	shr.s64 	%rd308, %rd307, 32;
	mul.lo.s64 	%rd309, %rd308, %rd119;
	shr.u64 	%rd310, %rd309, 31;
	cvt.u32.u64 	%r728, %rd310;
	bra.uni 	$L__BB2_161;
$L__BB2_160:
	cvt.u32.u64 	%r233, %rd119;
	mad.lo.s64 	%rd303, %rd111, %rd709, %rd112;
	and.b64  	%rd709, %rd303, %rd110;
	shr.u64 	%rd304, %rd709, 17;
	cvt.u32.u64 	%r234, %rd304;
	rem.s32 	%r728, %r234, %r233;
	add.s32 	%r235, %r233, %r234;
	sub.s32 	%r236, %r728, %r235;
	setp.gt.s32 	%p26, %r236, -1;
	@%p26 bra 	$L__BB2_160;
$L__BB2_161:
	mul.wide.s32 	%rd311, %r728, 4;
	mov.u64 	%rd312, d_STRUCTURE_LOCATION_OCEAN;
	add.s64 	%rd313, %rd312, %rd311;
	ld.const.u32 	%r729, [%rd313];
$L__BB2_162:
	ld.global.u32 	%r237, [%rd2+16];
	setp.ne.s32 	%p27, %r729, %r237;
	@%p27 bra 	$L__BB2_266;
	setp.lt.s32 	%p28, %r151, 1;
	@%p28 bra 	$L__BB2_265;
	mov.b32 	%r730, 0;
$L__BB2_165:
	mul.wide.u32 	%rd314, %r730, 28;
	add.s64 	%rd151, %rd1, %rd314;
	ld.global.u32 	%r239, [%rd151];
	setp.eq.s32 	%p29, %r239, 0;
	@%p29 bra 	$L__BB2_189;
	setp.ne.s32 	%p30, %r239, 1;
	@%p30 bra 	$L__BB2_212;
	cvt.u32.u64 	%r286, %rd121;
	setp.lt.s32 	%p50, %r286, 1;
	ld.global.u32 	%r287, [%rd151+4];
	cvt.s64.s32 	%rd152, %r287;
	div.s32 	%r288, %r287, %r82;
	mul.lo.s32 	%r289, %r288, %r82;
	sub.s32 	%r290, %r287, %r289;
	setp.eq.s32 	%p51, %r290, 0;
	xor.b32  	%r291, %r82, %r287;
	shr.s32 	%r292, %r291, 31;
	selp.b32 	%r293, 0, %r292, %p51;
	add.s32 	%r103, %r293, %r288;
	ld.global.u32 	%r294, [%rd151+8];
	cvt.s64.s32 	%rd153, %r294;
	div.s32 	%r295, %r294, %r82;
	mul.lo.s32 	%r296, %r295, %r82;
	sub.s32 	%r297, %r294, %r296;
	setp.eq.s32 	%p52, %r297, 0;
	xor.b32  	%r298, %r294, %r82;
	shr.s32 	%r299, %r298, 31;
	selp.b32 	%r300, 0, %r299, %p52;
	add.s32 	%r104, %r300, %r295;
	cvt.s64.s32 	%rd366, %r103;
	cvt.s64.s32 	%rd367, %r104;
	ld.const.u64 	%rd368, [RUINED_PORTAL_SALT];
	add.s64 	%rd369, %rd368, %rd133;
	mad.lo.s64 	%rd370, %rd106, %rd366, %rd369;
	mad.lo.s64 	%rd371, %rd107, %rd367, %rd370;
	xor.b64  	%rd372, %rd371, %rd109;
	and.b64  	%rd712, %rd372, %rd110;
	mov.b32 	%r731, 0;
	@%p50 bra 	$L__BB2_171;
	setp.lt.u32 	%p53, %r83, 2;
	@%p53 bra 	$L__BB2_169;
	bra.uni 	$L__BB2_170;
$L__BB2_169:
	mad.lo.s64 	%rd375, %rd111, %rd712, %rd112;
	and.b64  	%rd712, %rd375, %rd110;
	shl.b64 	%rd376, %rd712, 15;
	shr.s64 	%rd377, %rd376, 32;
	mul.lo.s64 	%rd378, %rd377, %rd121;
	shr.u64 	%rd379, %rd378, 31;
	cvt.u32.u64 	%r731, %rd379;
	bra.uni 	$L__BB2_171;
$L__BB2_170:
	cvt.u32.u64 	%r301, %rd121;
	mad.lo.s64 	%rd373, %rd111, %rd712, %rd112;
	and.b64  	%rd712, %rd373, %rd110;
	shr.u64 	%rd374, %rd712, 17;
	cvt.u32.u64 	%r302, %rd374;
	rem.s32 	%r731, %r302, %r301;
	add.s32 	%r303, %r301, %r302;
	sub.s32 	%r304, %r731, %r303;
	setp.gt.s32 	%p54, %r304, -1;
	@%p54 bra 	$L__BB2_170;
$L__BB2_171:
	cvt.u32.u64 	%r305, %rd152;
	mad.lo.s32 	%r306, %r82, %r103, %r731;
	setp.ne.s32 	%p55, %r306, %r305;
	@%p55 bra 	$L__BB2_266;
	cvt.u32.u64 	%r308, %rd121;
	setp.lt.s32 	%p56, %r308, 1;
	mov.b32 	%r732, 0;
	@%p56 bra 	$L__BB2_176;
	setp.lt.u32 	%p57, %r83, 2;
	@%p57 bra 	$L__BB2_174;
	bra.uni 	$L__BB2_175;
$L__BB2_174:
	mad.lo.s64 	%rd382, %rd111, %rd712, %rd112;
	and.b64  	%rd383, %rd382, %rd110;
	shl.b64 	%rd384, %rd383, 15;
	shr.s64 	%rd385, %rd384, 32;
	mul.lo.s64 	%rd386, %rd385, %rd121;
	shr.u64 	%rd387, %rd386, 31;
	cvt.u32.u64 	%r732, %rd387;
	bra.uni 	$L__BB2_176;
$L__BB2_175:
	cvt.u32.u64 	%r309, %rd121;
	mad.lo.s64 	%rd380, %rd111, %rd712, %rd112;
	and.b64  	%rd712, %rd380, %rd110;
	shr.u64 	%rd381, %rd712, 17;
	cvt.u32.u64 	%r310, %rd381;
	rem.s32 	%r732, %r310, %r309;
	add.s32 	%r311, %r309, %r310;
	sub.s32 	%r312, %r732, %r311;
	setp.gt.s32 	%p58, %r312, -1;
	@%p58 bra 	$L__BB2_175;
$L__BB2_176:
	cvt.u32.u64 	%r313, %rd153;
	mad.lo.s32 	%r314, %r82, %r104, %r732;
	setp.ne.s32 	%p59, %r314, %r313;
	@%p59 bra 	$L__BB2_266;
	mul.lo.s64 	%rd388, %rd144, %rd152;
	mul.lo.s64 	%rd389, %rd145, %rd153;
	xor.b64  	%rd390, %rd388, %rd389;
	xor.b64  	%rd391, %rd390, %rd143;
	and.b64  	%rd714, %rd391, %rd110;
	ld.global.u32 	%r315, [%rd151+24];
	setp.eq.s32 	%p60, %r315, 1;
	@%p60 bra 	$L__BB2_180;
	setp.ne.s32 	%p61, %r315, 3;
	@%p61 bra 	$L__BB2_182;
	mad.lo.s64 	%rd392, %rd111, %rd714, %rd112;
	and.b64  	%rd714, %rd392, %rd110;
	bra.uni 	$L__BB2_182;
$L__BB2_180:
	mad.lo.s64 	%rd393, %rd111, %rd714, %rd112;
	and.b64  	%rd714, %rd393, %rd110;
	shr.u64 	%rd394, %rd714, 24;
	cvt.u32.u64 	%r316, %rd394;
	cvt.rn.f32.s32 	%f1, %r316;
	mul.f32 	%f2, %f1, 0f33800000;
	setp.ltu.f32 	%p62, %f2, 0f3F000000;
	@%p62 bra 	$L__BB2_182;
	mad.lo.s64 	%rd395, %rd111, %rd714, %rd112;
	and.b64  	%rd714, %rd395, %rd110;
$L__BB2_182:
	mad.lo.s64 	%rd396, %rd111, %rd714, %rd112;
	and.b64  	%rd717, %rd396, %rd110;
	shr.u64 	%rd397, %rd717, 24;
	cvt.u32.u64 	%r317, %rd397;
	cvt.rn.f32.s32 	%f3, %r317;
	mul.f32 	%f4, %f3, 0f33800000;
	setp.lt.f32 	%p63, %f4, 0f3D4CCCCD;
	@%p63 bra 	$L__BB2_183;
	bra.uni 	$L__BB2_185;
$L__BB2_183:
	mad.lo.s64 	%rd400, %rd111, %rd717, %rd112;
	and.b64  	%rd717, %rd400, %rd110;
	shr.u64 	%rd401, %rd717, 17;
	cvt.u32.u64 	%r325, %rd401;
	mul.hi.s32 	%r326, %r325, 1431655766;
	shr.u32 	%r327, %r326, 31;
	add.s32 	%r328, %r326, %r327;
	mul.lo.s32 	%r329, %r328, 3;
	sub.s32 	%r111, %r325, %r329;
	setp.lt.s32 	%p66, %r329, -2;
	@%p66 bra 	$L__BB2_183;
	add.s32 	%r330, %r111, 10;
	ld.global.u32 	%r331, [%rd151+20];
	setp.eq.s32 	%p67, %r330, %r331;
	@%p67 bra 	$L__BB2_187;
	bra.uni 	$L__BB2_266;
$L__BB2_185:
	mad.lo.s64 	%rd398, %rd111, %rd717, %rd112;
	and.b64  	%rd717, %rd398, %rd110;
	shr.u64 	%rd399, %rd717, 17;
	cvt.u32.u64 	%r318, %rd399;
	mul.hi.s32 	%r319, %r318, 1717986919;
	shr.u32 	%r320, %r319, 31;
	shr.s32 	%r321, %r319, 2;
	add.s32 	%r322, %r321, %r320;
	mul.lo.s32 	%r323, %r322, 10;
	sub.s32 	%r112, %r318, %r323;
	setp.lt.s32 	%p64, %r323, -9;
	@%p64 bra 	$L__BB2_185;
	ld.global.u32 	%r324, [%rd151+20];
	setp.ne.s32 	%p65, %r112, %r324;
	@%p65 bra 	$L__BB2_266;
$L__BB2_187:
	mad.lo.s64 	%rd402, %rd111, %rd717, %rd112;
	and.b64  	%rd172, %rd402, %rd110;
	shl.b64 	%rd403, %rd172, 15;
	shr.s64 	%rd404, %rd403, 61;
	cvt.u32.u64 	%r332, %rd404;
	ld.global.u32 	%r333, [%rd151+12];
	setp.ne.s32 	%p68, %r333, %r332;
	@%p68 bra 	$L__BB2_266;
	mad.lo.s64 	%rd405, %rd111, %rd172, %rd112;
	and.b64  	%rd406, %rd405, %rd110;
	shr.u64 	%rd407, %rd406, 24;
	cvt.u32.u64 	%r334, %rd407;
	cvt.rn.f32.s32 	%f5, %r334;
	mul.f32 	%f6, %f5, 0f33800000;
	setp.geu.f32 	%p69, %f6, 0f3F000000;
	selp.u32 	%r335, 1, 0, %p69;
	ld.global.u32 	%r336, [%rd151+16];
	setp.eq.s32 	%p70, %r336, %r335;
	@%p70 bra 	$L__BB2_264;
	bra.uni 	$L__BB2_266;
$L__BB2_189:
	cvt.u32.u64 	%r241, %rd117;
	setp.lt.s32 	%p31, %r241, 1;
	ld.global.u32 	%r242, [%rd151+4];
	cvt.s64.s32 	%rd173, %r242;
	div.s32 	%r243, %r242, %r73;
	mul.lo.s32 	%r244, %r243, %r73;
	sub.s32 	%r245, %r242, %r244;
	setp.eq.s32 	%p32, %r245, 0;
	xor.b32  	%r246, %r73, %r242;
	shr.s32 	%r247, %r246, 31;
	selp.b32 	%r248, 0, %r247, %p32;
	add.s32 	%r113, %r248, %r243;
	ld.global.u32 	%r249, [%rd151+8];
	cvt.s64.s32 	%rd174, %r249;
	div.s32 	%r250, %r249, %r73;
	mul.lo.s32 	%r251, %r250, %r73;
	sub.s32 	%r252, %r249, %r251;
	setp.eq.s32 	%p33, %r252, 0;
	xor.b32  	%r253, %r249, %r73;
	shr.s32 	%r254, %r253, 31;
	selp.b32 	%r255, 0, %r254, %p33;
	add.s32 	%r114, %r255, %r250;
	cvt.s64.s32 	%rd315, %r113;
	cvt.s64.s32 	%rd316, %r114;
	add.s64 	%rd317, %rd108, %rd133;
	mad.lo.s64 	%rd318, %rd106, %rd315, %rd317;
	mad.lo.s64 	%rd319, %rd107, %rd316, %rd318;
	xor.b64  	%rd320, %rd319, %rd109;
	and.b64  	%rd719, %rd320, %rd110;
	mov.b32 	%r733, 0;
	@%p31 bra 	$L__BB2_193;
	setp.lt.u32 	%p34, %r77, 2;
	@%p34 bra 	$L__BB2_191;
	bra.uni 	$L__BB2_192;
$L__BB2_191:
	mad.lo.s64 	%rd323, %rd111, %rd719, %rd112;
	and.b64  	%rd719, %rd323, %rd110;
	shl.b64 	%rd324, %rd719, 15;
	shr.s64 	%rd325, %rd324, 32;
	mul.lo.s64 	%rd326, %rd325, %rd117;
	shr.u64 	%rd327, %rd326, 31;
	cvt.u32.u64 	%r733, %rd327;
	bra.uni 	$L__BB2_193;
$L__BB2_192:
	cvt.u32.u64 	%r256, %rd117;
	mad.lo.s64 	%rd321, %rd111, %rd719, %rd112;
	and.b64  	%rd719, %rd321, %rd110;
	shr.u64 	%rd322, %rd719, 17;
	cvt.u32.u64 	%r257, %rd322;
	rem.s32 	%r733, %r257, %r256;
	add.s32 	%r258, %r256, %r257;
	sub.s32 	%r259, %r733, %r258;
	setp.gt.s32 	%p35, %r259, -1;
	@%p35 bra 	$L__BB2_192;
$L__BB2_193:
	cvt.u32.u64 	%r260, %rd173;
	mad.lo.s32 	%r261, %r73, %r113, %r733;
	setp.ne.s32 	%p36, %r261, %r260;
	@%p36 bra 	$L__BB2_266;
	cvt.u32.u64 	%r263, %rd117;
	setp.lt.s32 	%p37, %r263, 1;
	mov.b32 	%r734, 0;
	@%p37 bra 	$L__BB2_198;
	setp.lt.u32 	%p38, %r77, 2;
	@%p38 bra 	$L__BB2_196;
	bra.uni 	$L__BB2_197;
$L__BB2_196:
	mad.lo.s64 	%rd330, %rd111, %rd719, %rd112;
	and.b64  	%rd331, %rd330, %rd110;
	shl.b64 	%rd332, %rd331, 15;
	shr.s64 	%rd333, %rd332, 32;
	mul.lo.s64 	%rd334, %rd333, %rd117;
	shr.u64 	%rd335, %rd334, 31;
	cvt.u32.u64 	%r734, %rd335;
	bra.uni 	$L__BB2_198;
$L__BB2_197:
	cvt.u32.u64 	%r264, %rd117;
	mad.lo.s64 	%rd328, %rd111, %rd719, %rd112;
	and.b64  	%rd719, %rd328, %rd110;
	shr.u64 	%rd329, %rd719, 17;
	cvt.u32.u64 	%r265, %rd329;
	rem.s32 	%r734, %r265, %r264;
	add.s32 	%r266, %r264, %r265;
	sub.s32 	%r267, %r734, %r266;
	setp.gt.s32 	%p39, %r267, -1;
	@%p39 bra 	$L__BB2_197;
$L__BB2_198:
	cvt.u32.u64 	%r268, %rd174;
	mad.lo.s32 	%r269, %r73, %r114, %r734;
	setp.ne.s32 	%p40, %r269, %r268;
	@%p40 bra 	$L__BB2_266;
	mul.lo.s64 	%rd336, %rd144, %rd173;
	mul.lo.s64 	%rd337, %rd145, %rd174;
	xor.b64  	%rd338, %rd336, %rd337;
	xor.b64  	%rd339, %rd338, %rd143;
	and.b64  	%rd340, %rd339, %rd110;
	mad.lo.s64 	%rd341, %rd340, %rd111, %rd112;
	and.b64  	%rd721, %rd341, %rd110;
	shl.b64 	%rd342, %rd721, 15;
	shr.s64 	%rd343, %rd342, 61;
	cvt.u32.u64 	%r270, %rd343;
	ld.global.u32 	%r271, [%rd151+12];
	setp.ne.s32 	%p41, %r271, %r270;
	@%p41 bra 	$L__BB2_266;
	ld.global.u8 	%rs4, [%rd151+20];
	setp.eq.s16 	%p42, %rs4, 0;
	@%p42 bra 	$L__BB2_206;
	cvt.u32.u64 	%r273, %rd118;
	setp.lt.s32 	%p43, %r273, 1;
	mov.b32 	%r735, 0;
	@%p43 bra 	$L__BB2_205;
	setp.lt.u32 	%p44, %r78, 2;
	@%p44 bra 	$L__BB2_203;
	bra.uni 	$L__BB2_204;
$L__BB2_203:
	mad.lo.s64 	%rd346, %rd111, %rd721, %rd112;
	and.b64  	%rd347, %rd346, %rd110;
	shl.b64 	%rd348, %rd347, 15;
	shr.s64 	%rd349, %rd348, 32;
	mul.lo.s64 	%rd350, %rd349, %rd118;
	shr.u64 	%rd351, %rd350, 31;
	cvt.u32.u64 	%r735, %rd351;
	bra.uni 	$L__BB2_205;
$L__BB2_204:
	cvt.u32.u64 	%r274, %rd118;
	mad.lo.s64 	%rd344, %rd111, %rd721, %rd112;
	and.b64  	%rd721, %rd344, %rd110;
	shr.u64 	%rd345, %rd721, 17;
	cvt.u32.u64 	%r275, %rd345;
	rem.s32 	%r735, %r275, %r274;
	add.s32 	%r276, %r274, %r275;
	sub.s32 	%r277, %r735, %r276;
	setp.gt.s32 	%p45, %r277, -1;
	@%p45 bra 	$L__BB2_204;
$L__BB2_205:
	mul.wide.s32 	%rd352, %r735, 4;
	mov.u64 	%rd353, d_STRUCTURE_LOCATION_BEACHED;
	add.s64 	%rd354, %rd353, %rd352;
	ld.const.u32 	%r737, [%rd354];
	bra.uni 	$L__BB2_211;
$L__BB2_206:
	cvt.u32.u64 	%r279, %rd119;
	setp.lt.s32 	%p46, %r279, 1;
	mov.b32 	%r736, 0;
	@%p46 bra 	$L__BB2_210;
	setp.lt.u32 	%p47, %r79, 2;
	@%p47 bra 	$L__BB2_208;
	bra.uni 	$L__BB2_209;
$L__BB2_208:
	mad.lo.s64 	%rd357, %rd111, %rd721, %rd112;
	and.b64  	%rd358, %rd357, %rd110;
	shl.b64 	%rd359, %rd358, 15;
	shr.s64 	%rd360, %rd359, 32;
	mul.lo.s64 	%rd361, %rd360, %rd119;
	shr.u64 	%rd362, %rd361, 31;
	cvt.u32.u64 	%r736, %rd362;
	bra.uni 	$L__BB2_210;
$L__BB2_209:
	cvt.u32.u64 	%r280, %rd119;
	mad.lo.s64 	%rd355, %rd111, %rd721, %rd112;
	and.b64  	%rd721, %rd355, %rd110;
	shr.u64 	%rd356, %rd721, 17;
	cvt.u32.u64 	%r281, %rd356;
	rem.s32 	%r736, %r281, %r280;
	add.s32 	%r282, %r280, %r281;
	sub.s32 	%r283, %r736, %r282;
	setp.gt.s32 	%p48, %r283, -1;
	@%p48 bra 	$L__BB2_209;
$L__BB2_210:
	mul.wide.s32 	%rd363, %r736, 4;
	mov.u64 	%rd364, d_STRUCTURE_LOCATION_OCEAN;
	add.s64 	%rd365, %rd364, %rd363;
	ld.const.u32 	%r737, [%rd365];
$L__BB2_211:
	ld.global.u32 	%r284, [%rd151+16];
	setp.eq.s32 	%p49, %r737, %r284;
	@%p49 bra 	$L__BB2_264;
	bra.uni 	$L__BB2_266;
$L__BB2_212:
	cvt.u32.u64 	%r338, %rd120;
	setp.lt.s32 	%p71, %r338, 1;
	ld.global.u32 	%r339, [%rd151+4];
	cvt.s64.s32 	%rd187, %r339;
	div.s32 	%r340, %r339, %r80;
	mul.lo.s32 	%r341, %r340, %r80;
	sub.s32 	%r342, %r339, %r341;
	setp.eq.s32 	%p72, %r342, 0;
	xor.b32  	%r343, %r80, %r339;
	shr.s32 	%r344, %r343, 31;
	selp.b32 	%r345, 0, %r344, %p72;
	add.s32 	%r130, %r345, %r340;
	ld.global.u32 	%r346, [%rd151+8];
	cvt.s64.s32 	%rd188, %r346;
	div.s32 	%r347, %r346, %r80;
	mul.lo.s32 	%r348, %r347, %r80;
	sub.s32 	%r349, %r346, %r348;
	setp.eq.s32 	%p73, %r349, 0;
	xor.b32  	%r350, %r346, %r80;
	shr.s32 	%r351, %r350, 31;
	selp.b32 	%r352, 0, %r351, %p73;
	add.s32 	%r131, %r352, %r347;
	cvt.s64.s32 	%rd408, %r130;
	cvt.s64.s32 	%rd409, %r131;
	ld.const.u64 	%rd410, [VILLAGE_SALT];
	add.s64 	%rd411, %rd410, %rd133;
	mad.lo.s64 	%rd412, %rd106, %rd408, %rd411;
	mad.lo.s64 	%rd413, %rd107, %rd409, %rd412;
	xor.b64  	%rd414, %rd413, %rd109;
	and.b64  	%rd724, %rd414, %rd110;
	mov.b32 	%r738, 0;
	@%p71 bra 	$L__BB2_216;
	setp.lt.u32 	%p74, %r81, 2;
	@%p74 bra 	$L__BB2_214;
	bra.uni 	$L__BB2_215;
$L__BB2_214:
	mad.lo.s64 	%rd417, %rd111, %rd724, %rd112;
	and.b64  	%rd724, %rd417, %rd110;
	shl.b64 	%rd418, %rd724, 15;
	shr.s64 	%rd419, %rd418, 32;
	mul.lo.s64 	%rd420, %rd419, %rd120;
	shr.u64 	%rd421, %rd420, 31;
	cvt.u32.u64 	%r738, %rd421;
	bra.uni 	$L__BB2_216;
$L__BB2_215:
	cvt.u32.u64 	%r353, %rd120;
	mad.lo.s64 	%rd415, %rd111, %rd724, %rd112;
	and.b64  	%rd724, %rd415, %rd110;
	shr.u64 	%rd416, %rd724, 17;
	cvt.u32.u64 	%r354, %rd416;
	rem.s32 	%r738, %r354, %r353;
	add.s32 	%r355, %r353, %r354;
	sub.s32 	%r356, %r738, %r355;
	setp.gt.s32 	%p75, %r356, -1;
	@%p75 bra 	$L__BB2_215;
$L__BB2_216:
	cvt.u32.u64 	%r357, %rd187;
	mad.lo.s32 	%r358, %r80, %r130, %r738;
	setp.ne.s32 	%p76, %r358, %r357;
	@%p76 bra 	$L__BB2_266;
	cvt.u32.u64 	%r360, %rd120;
	setp.lt.s32 	%p77, %r360, 1;
	mov.b32 	%r739, 0;
	@%p77 bra 	$L__BB2_221;
	setp.lt.u32 	%p78, %r81, 2;
	@%p78 bra 	$L__BB2_219;
	bra.uni 	$L__BB2_220;
$L__BB2_219:
	mad.lo.s64 	%rd424, %rd111, %rd724, %rd112;
	and.b64  	%rd425, %rd424, %rd110;
	shl.b64 	%rd426, %rd425, 15;
	shr.s64 	%rd427, %rd426, 32;
	mul.lo.s64 	%rd428, %rd427, %rd120;
	shr.u64 	%rd429, %rd428, 31;
	cvt.u32.u64 	%r739, %rd429;
	bra.uni 	$L__BB2_221;
$L__BB2_220:
	cvt.u32.u64 	%r361, %rd120;
	mad.lo.s64 	%rd422, %rd111, %rd724, %rd112;
	and.b64  	%rd724, %rd422, %rd110;
	shr.u64 	%rd423, %rd724, 17;
	cvt.u32.u64 	%r362, %rd423;
	rem.s32 	%r739, %r362, %r361;
	add.s32 	%r363, %r361, %r362;
	sub.s32 	%r364, %r739, %r363;
	setp.gt.s32 	%p79, %r364, -1;
	@%p79 bra 	$L__BB2_220;
$L__BB2_221:
	cvt.u32.u64 	%r365, %rd188;
	mad.lo.s32 	%r366, %r80, %r131, %r739;
	setp.ne.s32 	%p80, %r366, %r365;
	@%p80 bra 	$L__BB2_266;
	mul.lo.s64 	%rd430, %rd144, %rd187;
	mul.lo.s64 	%rd431, %rd145, %rd188;
	xor.b64  	%rd432, %rd430, %rd431;
	xor.b64  	%rd433, %rd432, %rd143;
	and.b64  	%rd434, %rd433, %rd110;
	ld.global.u32 	%r368, [%rd151+20];
	mad.lo.s64 	%rd435, %rd434, %rd111, %rd112;
	and.b64  	%rd196, %rd435, %rd110;
	mov.b32 	%r740, 16;
	mov.b16 	%rs65, 0;
	setp.gt.s32 	%p81, %r368, 1;
	@%p81 bra 	$L__BB2_231;
	setp.eq.s32 	%p85, %r368, 0;
	@%p85 bra 	$L__BB2_240;
	setp.eq.s32 	%p86, %r368, 1;
	mov.u64 	%rd727, %rd196;
	@%p86 bra 	$L__BB2_225;
	bra.uni 	$L__BB2_261;
$L__BB2_225:
	mad.lo.s64 	%rd442, %rd111, %rd727, %rd112;
	and.b64  	%rd727, %rd442, %rd110;
	shr.u64 	%rd443, %rd727, 17;
	cvt.u32.u64 	%r400, %rd443;
	mul.hi.s32 	%r401, %r400, 274877907;
	shr.u32 	%r402, %r401, 31;
	shr.s32 	%r403, %r401, 4;
	add.s32 	%r404, %r403, %r402;
	mul.lo.s32 	%r405, %r404, 250;
	sub.s32 	%r140, %r400, %r405;
	setp.lt.s32 	%p105, %r405, -249;
	@%p105 bra 	$L__BB2_225;
	setp.lt.s32 	%p106, %r140, 98;
	mov.b32 	%r406, 4;
	mov.u32 	%r740, %r406;
	@%p106 bra 	$L__BB2_261;
	setp.lt.u32 	%p107, %r140, 196;
	mov.b32 	%r740, 5;
	@%p107 bra 	$L__BB2_261;
	setp.lt.u32 	%p108, %r140, 245;
	mov.b32 	%r740, 6;
	@%p108 bra 	$L__BB2_261;
	setp.lt.u32 	%p109, %r140, 247;
	mov.b16 	%rs65, 1;
	mov.u32 	%r740, %r406;
	@%p109 bra 	$L__BB2_261;
	setp.lt.u32 	%p110, %r140, 249;
	selp.b32 	%r740, 5, 6, %p110;
	bra.uni 	$L__BB2_261;
$L__BB2_231:
	setp.eq.s32 	%p82, %r368, 2;
	mov.u64 	%rd728, %rd196;
	@%p82 bra 	$L__BB2_249;
	setp.eq.s32 	%p83, %r368, 3;
	mov.u64 	%rd729, %rd196;
	@%p83 bra 	$L__BB2_257;
	setp.ne.s32 	%p84, %r368, 4;
	mov.u64 	%rd730, %rd196;
	@%p84 bra 	$L__BB2_261;
$L__BB2_234:
	mad.lo.s64 	%rd436, %rd111, %rd730, %rd112;
	and.b64  	%rd730, %rd436, %rd110;
	shr.u64 	%rd437, %rd730, 17;
	cvt.u32.u64 	%r369, %rd437;
	mul.hi.s32 	%r370, %r369, -701792041;
	add.s32 	%r371, %r370, %r369;
	shr.u32 	%r372, %r371, 31;
	shr.s32 	%r373, %r371, 8;
	add.s32 	%r374, %r373, %r372;
	mul.lo.s32 	%r375, %r374, 306;
	sub.s32 	%r146, %r369, %r375;
	setp.lt.s32 	%p87, %r375, -305;
	@%p87 bra 	$L__BB2_234;
	setp.lt.s32 	%p88, %r146, 100;
	mov.b32 	%r376, 13;
	mov.u32 	%r740, %r376;
	@%p88 bra 	$L__BB2_261;
	setp.lt.u32 	%p89, %r146, 150;
	mov.b32 	%r740, 14;
	@%p89 bra 	$L__BB2_261;
	setp.lt.u32 	%p90, %r146, 300;
	mov.b32 	%r740, 15;
	@%p90 bra 	$L__BB2_261;
	setp.lt.u32 	%p91, %r146, 302;
	mov.b16 	%rs65, 1;
	mov.u32 	%r740, %r376;
	@%p91 bra 	$L__BB2_261;
	setp.eq.s32 	%p92, %r146, 302;
	selp.b32 	%r740, 14, 15, %p92;
	bra.uni 	$L__BB2_261;
$L__BB2_240:
	mov.u64 	%rd726, %rd196;
$L__BB2_241:
	mad.lo.s64 	%rd444, %rd111, %rd726, %rd112;
	and.b64  	%rd726, %rd444, %rd110;
	shr.u64 	%rd445, %rd726, 17;
	cvt.u32.u64 	%r410, %rd445;
	mul.hi.s32 	%r411, %r410, -1600085855;
	add.s32 	%r412, %r411, %r410;
	shr.u32 	%r413, %r412, 31;
	shr.s32 	%r414, %r412, 7;
	add.s32 	%r415, %r414, %r413;
	mul.lo.s32 	%r416, %r415, 204;
	sub.s32 	%r138, %r410, %r416;
	setp.lt.s32 	%p111, %r416, -203;
	@%p111 bra 	$L__BB2_241;
	setp.lt.s32 	%p112, %r138, 50;
	mov.b32 	%r417, 0;
	mov.u32 	%r740, %r417;
	@%p112 bra 	$L__BB2_261;
	setp.lt.u32 	%p113, %r138, 100;
	mov.b32 	%r418, 1;
	mov.u32 	%r740, %r418;
	@%p113 bra 	$L__BB2_261;
	setp.lt.u32 	%p114, %r138, 150;
	mov.b32 	%r740, 2;
	@%p114 bra 	$L__BB2_261;
	setp.lt.u32 	%p115, %r138, 200;
	mov.b32 	%r740, 3;
	@%p115 bra 	$L__BB2_261;
	setp.eq.s32 	%p116, %r138, 200;
	mov.b16 	%rs65, 1;
	mov.u32 	%r740, %r417;
	@%p116 bra 	$L__BB2_261;
	setp.lt.u32 	%p117, %r138, 202;
	mov.u32 	%r740, %r418;
	@%p117 bra 	$L__BB2_261;
	setp.eq.s32 	%p118, %r138, 202;
	selp.b32 	%r740, 2, 3, %p118;
	bra.uni 	$L__BB2_261;
$L__BB2_249:
	mad.lo.s64 	%rd440, %rd111, %rd728, %rd112;
	and.b64  	%rd728, %rd440, %rd110;
	shr.u64 	%rd441, %rd728, 17;
	cvt.u32.u64 	%r388, %rd441;
	mul.hi.s32 	%r389, %r388, 1197725085;
	shr.u32 	%r390, %r389, 31;
	shr.s32 	%r391, %r389, 7;
	add.s32 	%r392, %r391, %r390;
	mul.lo.s32 	%r393, %r392, 459;
	sub.s32 	%r142, %r388, %r393;
	setp.lt.s32 	%p97, %r393, -458;
	@%p97 bra 	$L__BB2_249;
	setp.lt.s32 	%p98, %r142, 100;
	mov.b32 	%r394, 7;
	mov.u32 	%r740, %r394;
	@%p98 bra 	$L__BB2_261;
	setp.lt.u32 	%p99, %r142, 150;
	mov.b32 	%r395, 8;
	mov.u32 	%r740, %r395;
	@%p99 bra 	$L__BB2_261;
	setp.lt.u32 	%p100, %r142, 300;
	mov.b32 	%r740, 9;
	@%p100 bra 	$L__BB2_261;
	setp.lt.u32 	%p101, %r142, 450;
	mov.b32 	%r740, 10;
	@%p101 bra 	$L__BB2_261;
	setp.lt.u32 	%p102, %r142, 452;
	mov.b16 	%rs65, 1;
	mov.u32 	%r740, %r394;
	@%p102 bra 	$L__BB2_261;
	setp.eq.s32 	%p103, %r142, 452;
	mov.u32 	%r740, %r395;
	@%p103 bra 	$L__BB2_261;
	setp.lt.u32 	%p104, %r142, 456;
	selp.b32 	%r740, 9, 10, %p104;
	bra.uni 	$L__BB2_261;
$L__BB2_257:
	mad.lo.s64 	%rd438, %rd111, %rd729, %rd112;
	and.b64  	%rd729, %rd438, %rd110;
	shr.u64 	%rd439, %rd729, 17;
	cvt.u32.u64 	%r380, %rd439;
	mul.hi.s32 	%r381, %r380, 1374389535;
	shr.u32 	%r382, %r381, 31;
	shr.s32 	%r383, %r381, 5;
	add.s32 	%r384, %r383, %r382;
	mul.lo.s32 	%r385, %r384, 100;
	sub.s32 	%r144, %r380, %r385;
	setp.lt.s32 	%p93, %r385, -99;
	@%p93 bra 	$L__BB2_257;
	setp.lt.s32 	%p94, %r144, 49;
	mov.b32 	%r740, 11;
	@%p94 bra 	$L__BB2_261;
	setp.lt.u32 	%p95, %r144, 98;
	mov.b32 	%r740, 12;
	@%p95 bra 	$L__BB2_261;
	setp.eq.s32 	%p96, %r144, 98;
	selp.b32 	%r740, 11, 12, %p96;
	mov.b16 	%rs65, 1;
$L__BB2_261:
	ld.global.u32 	%r423, [%rd151+16];
	setp.ne.s32 	%p119, %r740, %r423;
	@%p119 bra 	$L__BB2_266;
	ld.global.u32 	%r424, [%rd151+12];
	shr.u64 	%rd446, %rd196, 46;
	cvt.u32.u64 	%r425, %rd446;
	setp.ne.s32 	%p120, %r424, %r425;
	@%p120 bra 	$L__BB2_266;
	ld.global.u8 	%rs33, [%rd151+24];
	setp.ne.s16 	%p121, %rs65, %rs33;
	@%p121 bra 	$L__BB2_266;
$L__BB2_264:
	add.s32 	%r730, %r730, 1;
	setp.ne.s32 	%p122, %r730, %r151;
	@%p122 bra 	$L__BB2_165;
$L__BB2_265:
	ld.param.u64 	%rd672, [_Z22reverseAndCheck_kernelPKjjPK10ConstraintS3_iPlPj_param_6];
	ld.param.u64 	%rd670, [_Z22reverseAndCheck_kernelPKjjPK10ConstraintS3_iPlPj_param_5];
	cvta.to.global.u64 	%rd447, %rd672;
	atom.global.add.u32 	%r426, [%rd447], 1;
	cvta.to.global.u64 	%rd448, %rd670;
	mul.wide.u32 	%rd449, %r426, 8;
	add.s64 	%rd450, %rd448, %rd449;
	st.global.u64 	[%rd450], %rd133;
$L__BB2_266:
	add.s64 	%rd704, %rd126, 1;
	cvt.u64.u32 	%rd451, %r724;
	mad.lo.s64 	%rd452, %rd126, 5, %rd451;
	add.s64 	%rd703, %rd452, 5;
	setp.ne.s64 	%p123, %rd126, %rd124;
	@%p123 bra 	$L__BB2_136;
$L__BB2_267:
	add.s32 	%r724, %r724, 1;
	add.s64 	%rd702, %rd702, -1;
	setp.ne.s32 	%p124, %r724, 5;
	@%p124 bra 	$L__BB2_134;
$L__BB2_268:
	ret;

}
	// .globl	_Z31bruteforceStructureSeeds_kernelPKjjPK10ConstraintiPlPj
.visible .entry _Z31bruteforceStructureSeeds_kernelPKjjPK10ConstraintiPlPj(
	.param .u64 .ptr .align 1 _Z31bruteforceStructureSeeds_kernelPKjjPK10ConstraintiPlPj_param_0,
	.param .u32 _Z31bruteforceStructureSeeds_kernelPKjjPK10ConstraintiPlPj_param_1,
	.param .u64 .ptr .align 1 _Z31bruteforceStructureSeeds_kernelPKjjPK10ConstraintiPlPj_param_2,
	.param .u32 _Z31bruteforceStructureSeeds_kernelPKjjPK10ConstraintiPlPj_param_3,
	.param .u64 .ptr .align 1 _Z31bruteforceStructureSeeds_kernelPKjjPK10ConstraintiPlPj_param_4,
	.param .u64 .ptr .align 1 _Z31bruteforceStructureSeeds_kernelPKjjPK10ConstraintiPlPj_param_5
)
{
	.reg .pred 	%p<104>;
	.reg .b16 	%rs<33>;
	.reg .b32 	%r<276>;
	.reg .b32 	%f<7>;
	.reg .b64 	%rd<359>;

	ld.param.u64 	%rd88, [_Z31bruteforceStructureSeeds_kernelPKjjPK10ConstraintiPlPj_param_0];
	ld.param.u32 	%r67, [_Z31bruteforceStructureSeeds_kernelPKjjPK10ConstraintiPlPj_param_1];
	ld.param.u64 	%rd89, [_Z31bruteforceStructureSeeds_kernelPKjjPK10ConstraintiPlPj_param_4];
	ld.param.u64 	%rd90, [_Z31bruteforceStructureSeeds_kernelPKjjPK10ConstraintiPlPj_param_5];
	cvta.to.global.u64 	%rd1, %rd89;
	cvta.to.global.u64 	%rd2, %rd90;
	cvta.to.global.u64 	%rd3, %rd88;
	mul.wide.u32 	%rd4, %r67, 268435456;
	mov.u32 	%r68, %ctaid.x;
	mov.u32 	%r69, %ntid.x;
	mul.wide.u32 	%rd91, %r68, %r69;
	mov.u32 	%r70, %tid.x;
	cvt.u64.u32 	%rd92, %r70;
	add.s64 	%rd357, %rd91, %rd92;
	mov.u32 	%r71, %nctaid.x;
	mul.wide.u32 	%rd6, %r71, %r69;
	setp.ge.u64 	%p1, %rd357, %rd4;
	@%p1 bra 	$L__BB3_113;
	ld.param.u32 	%r263, [_Z31bruteforceStructureSeeds_kernelPKjjPK10ConstraintiPlPj_param_3];
	setp.lt.s32 	%p2, %r263, 1;
	ld.const.u32 	%r1, [VILLAGE_SPACING];
	ld.const.u64 	%rd7, [MULT_A];
	ld.const.u64 	%rd8, [MULT_B];
	ld.const.u64 	%rd9, [XOR_MASK];
	ld.const.u64 	%rd10, [MASK_48];
	ld.const.u32 	%r72, [VILLAGE_SEPARATION];
	sub.s32 	%r73, %r1, %r72;
	popc.b32 	%r2, %r73;
	ld.const.u64 	%rd11, [LCG_MULT];
	ld.const.u64 	%rd12, [LCG_ADD];
	cvt.u64.u32 	%rd13, %r73;
	ld.const.u32 	%r3, [SHIPWRECK_SPACING];
	ld.const.u32 	%r74, [SHIPWRECK_SEPARATION];
	sub.s32 	%r75, %r3, %r74;
	popc.b32 	%r4, %r75;
	cvt.u64.u32 	%rd14, %r75;
	ld.const.u32 	%r5, [BEACHED_TYPE_COUNT];
	cvt.u64.u32 	%rd15, %r5;
	ld.const.u32 	%r6, [OCEAN_TYPE_COUNT];
	cvt.u64.u32 	%rd16, %r6;
	ld.const.u32 	%r7, [PORTAL_SPACING];
	ld.const.u32 	%r76, [PORTAL_SEPARATION];
	sub.s32 	%r77, %r7, %r76;
	popc.b32 	%r8, %r77;
	cvt.u64.u32 	%rd17, %r77;
	@%p2 bra 	$L__BB3_105;
	popc.b32 	%r9, %r6;
	popc.b32 	%r10, %r5;
$L__BB3_3:
	shr.u64 	%rd149, %rd357, 26;
	and.b64  	%rd150, %rd149, 17179869180;
	add.s64 	%rd151, %rd3, %rd150;
	ld.global.u32 	%r11, [%rd151];
	shl.b64 	%rd152, %rd357, 20;
	and.b64  	%rd153, %rd152, 281474975662080;
	cvt.u64.u32 	%rd154, %r11;
	or.b64  	%rd155, %rd153, %rd154;
	xor.b64  	%rd19, %rd9, %rd155;
	and.b64  	%rd156, %rd19, %rd10;
	mad.lo.s64 	%rd157, %rd156, %rd11, %rd12;
	and.b64  	%rd158, %rd157, %rd10;
	shl.b64 	%rd159, %rd158, 16;
	and.b64  	%rd160, %rd159, -4294967296;
	mad.lo.s64 	%rd161, %rd158, %rd11, %rd12;
	and.b64  	%rd162, %rd161, %rd10;
	shl.b64 	%rd163, %rd162, 16;
	shr.s64 	%rd164, %rd163, 32;
	add.s64 	%rd20, %rd160, %rd164;
	mad.lo.s64 	%rd165, %rd162, %rd11, %rd12;
	and.b64  	%rd166, %rd165, %rd10;
	shl.b64 	%rd167, %rd166, 16;
	and.b64  	%rd168, %rd167, -4294967296;
	mad.lo.s64 	%rd169, %rd166, %rd11, %rd12;
	and.b64  	%rd170, %rd169, %rd10;
	shl.b64 	%rd171, %rd170, 16;
	shr.s64 	%rd172, %rd171, 32;
	add.s64 	%rd21, %rd168, %rd172;
	mov.b32 	%r265, 0;
$L__BB3_4:
	ld.param.u64 	%rd332, [_Z31bruteforceStructureSeeds_kernelPKjjPK10ConstraintiPlPj_param_2];
	cvta.to.global.u64 	%rd173, %rd332;
	mul.wide.u32 	%rd174, %r265, 28;
	add.s64 	%rd22, %rd173, %rd174;
	ld.global.u32 	%r87, [%rd22];
	setp.eq.s32 	%p9, %r87, 0;
	@%p9 bra 	$L__BB3_57;
	setp.eq.s32 	%p10, %r87, 1;
	@%p10 bra 	$L__BB3_80;
	cvt.u32.u64 	%r178, %rd13;
	setp.lt.s32 	%p51, %r178, 1;
	ld.global.u32 	%r13, [%rd22+4];
	div.s32 	%r179, %r13, %r1;
	mul.lo.s32 	%r180, %r179, %r1;
	sub.s32 	%r181, %r13, %r180;
	setp.eq.s32 	%p52, %r181, 0;
	xor.b32  	%r182, %r1, %r13;
	shr.s32 	%r183, %r182, 31;
	selp.b32 	%r184, 0, %r183, %p52;
	add.s32 	%r14, %r184, %r179;
	ld.global.u32 	%r15, [%rd22+8];
	div.s32 	%r185, %r15, %r1;
	mul.lo.s32 	%r186, %r185, %r1;
	sub.s32 	%r187, %r15, %r186;
	setp.eq.s32 	%p53, %r187, 0;
	xor.b32  	%r188, %r15, %r1;
	shr.s32 	%r189, %r188, 31;
	selp.b32 	%r190, 0, %r189, %p53;
	add.s32 	%r16, %r190, %r185;
	cvt.s64.s32 	%rd281, %r14;
	cvt.s64.s32 	%rd282, %r16;
	ld.const.u64 	%rd283, [VILLAGE_SALT];
	shl.b64 	%rd284, %rd357, 20;
	and.b64  	%rd285, %rd284, 281474975662080;
	cvt.u64.u32 	%rd286, %r11;
	or.b64  	%rd287, %rd285, %rd286;
	add.s64 	%rd288, %rd283, %rd287;
	mad.lo.s64 	%rd289, %rd7, %rd281, %rd288;
	mad.lo.s64 	%rd290, %rd8, %rd282, %rd289;
	xor.b64  	%rd291, %rd290, %rd9;
	and.b64  	%rd335, %rd291, %rd10;
	mov.b32 	%r266, 0;
	@%p51 bra 	$L__BB3_10;
	setp.lt.u32 	%p54, %r2, 2;
	@%p54 bra 	$L__BB3_9;
$L__BB3_8:
	mad.lo.s64 	%rd292, %rd11, %rd335, %rd12;
	and.b64  	%rd335, %rd292, %rd10;
	shr.u64 	%rd293, %rd335, 17;
	cvt.u32.u64 	%r192, %rd293;
	rem.s32 	%r266, %r192, %r178;
	add.s32 	%r193, %r178, %r192;
	sub.s32 	%r194, %r266, %r193;
	setp.gt.s32 	%p55, %r194, -1;
	@%p55 bra 	$L__BB3_8;
	bra.uni 	$L__BB3_10;
$L__BB3_9:
	mad.lo.s64 	%rd294, %rd11, %rd335, %rd12;
	and.b64  	%rd335, %rd294, %rd10;
	shl.b64 	%rd295, %rd335, 15;
	shr.s64 	%rd296, %rd295, 32;
	mul.lo.s64 	%rd297, %rd296, %rd13;
	shr.u64 	%rd298, %rd297, 31;
	cvt.u32.u64 	%r266, %rd298;
$L__BB3_10:
	mad.lo.s32 	%r195, %r1, %r14, %r266;
	setp.ne.s32 	%p56, %r195, %r13;
	@%p56 bra 	$L__BB3_104;
	mov.b32 	%r267, 0;
	@%p51 bra 	$L__BB3_15;
	setp.lt.u32 	%p58, %r2, 2;
	@%p58 bra 	$L__BB3_14;
$L__BB3_13:
	mad.lo.s64 	%rd299, %rd11, %rd335, %rd12;
	and.b64  	%rd335, %rd299, %rd10;
	shr.u64 	%rd300, %rd335, 17;
	cvt.u32.u64 	%r199, %rd300;
	rem.s32 	%r267, %r199, %r178;
	add.s32 	%r200, %r178, %r199;
	sub.s32 	%r201, %r267, %r200;
	setp.gt.s32 	%p59, %r201, -1;
	@%p59 bra 	$L__BB3_13;
	bra.uni 	$L__BB3_15;
$L__BB3_14:
	mad.lo.s64 	%rd301, %rd11, %rd335, %rd12;
	and.b64  	%rd302, %rd301, %rd10;
	shl.b64 	%rd303, %rd302, 15;
	shr.s64 	%rd304, %rd303, 32;
	mul.lo.s64 	%rd305, %rd304, %rd13;
	shr.u64 	%rd306, %rd305, 31;
	cvt.u32.u64 	%r267, %rd306;
$L__BB3_15:
	mad.lo.s32 	%r202, %r1, %r16, %r267;
	setp.ne.s32 	%p60, %r202, %r15;
	@%p60 bra 	$L__BB3_104;
	cvt.s64.s32 	%rd307, %r13;
	mul.lo.s64 	%rd308, %rd20, %rd307;
	cvt.s64.s32 	%rd309, %r15;
	mul.lo.s64 	%rd310, %rd21, %rd309;
	xor.b64  	%rd311, %rd308, %rd310;
	xor.b64  	%rd312, %rd311, %rd19;
	and.b64  	%rd313, %rd312, %rd10;
	ld.global.u32 	%r204, [%rd22+20];
	mad.lo.s64 	%rd314, %rd313, %rd11, %rd12;
	and.b64  	%rd30, %rd314, %rd10;
	mov.b16 	%rs32, 0;
	mov.b32 	%r268, 16;
	setp.gt.s32 	%p61, %r204, 1;
	@%p61 bra 	$L__BB3_25;
	setp.eq.s32 	%p65, %r204, 0;
	mov.u64 	%rd341, %rd30;
	@%p65 bra 	$L__BB3_46;
	setp.eq.s32 	%p66, %r204, 1;
	mov.u64 	%rd340, %rd30;
	@%p66 bra 	$L__BB3_19;
	bra.uni 	$L__BB3_54;
$L__BB3_19:
	mad.lo.s64 	%rd321, %rd11, %rd340, %rd12;
	and.b64  	%rd340, %rd321, %rd10;
	shr.u64 	%rd322, %rd340, 17;
	cvt.u32.u64 	%r236, %rd322;
	mul.hi.s32 	%r237, %r236, 274877907;
	shr.u32 	%r238, %r237, 31;
	shr.s32 	%r239, %r237, 4;
	add.s32 	%r240, %r239, %r238;
	mul.lo.s32 	%r241, %r240, 250;
	sub.s32 	%r29, %r236, %r241;
	setp.lt.s32 	%p85, %r241, -249;
	@%p85 bra 	$L__BB3_19;
	setp.lt.s32 	%p86, %r29, 98;
	mov.b32 	%r242, 4;
	mov.u32 	%r268, %r242;
	@%p86 bra 	$L__BB3_54;
	setp.lt.u32 	%p87, %r29, 196;
	mov.b32 	%r268, 5;
	@%p87 bra 	$L__BB3_54;
	setp.lt.u32 	%p88, %r29, 245;
	mov.b32 	%r268, 6;
	@%p88 bra 	$L__BB3_54;
	setp.lt.u32 	%p89, %r29, 247;
	mov.b16 	%rs32, 1;
	mov.u32 	%r268, %r242;
	@%p89 bra 	$L__BB3_54;
	setp.lt.u32 	%p90, %r29, 249;
	selp.b32 	%r268, 5, 6, %p90;
	bra.uni 	$L__BB3_54;
$L__BB3_25:
	setp.eq.s32 	%p62, %r204, 2;
	mov.u64 	%rd339, %rd30;
	@%p62 bra 	$L__BB3_38;
	setp.eq.s32 	%p63, %r204, 3;
	mov.u64 	%rd338, %rd30;
	@%p63 bra 	$L__BB3_34;
	setp.ne.s32 	%p64, %r204, 4;
	mov.u64 	%rd337, %rd30;
	@%p64 bra 	$L__BB3_54;
$L__BB3_28:
	mad.lo.s64 	%rd315, %rd11, %rd337, %rd12;
	and.b64  	%rd337, %rd315, %rd10;
	shr.u64 	%rd316, %rd337, 17;
	cvt.u32.u64 	%r205, %rd316;
	mul.hi.s32 	%r206, %r205, -701792041;
	add.s32 	%r207, %r206, %r205;
	shr.u32 	%r208, %r207, 31;
	shr.s32 	%r209, %r207, 8;
	add.s32 	%r210, %r209, %r208;
	mul.lo.s32 	%r211, %r210, 306;
	sub.s32 	%r23, %r205, %r211;
	setp.lt.s32 	%p67, %r211, -305;
	@%p67 bra 	$L__BB3_28;
	setp.lt.s32 	%p68, %r23, 100;
	mov.b32 	%r212, 13;
	mov.u32 	%r268, %r212;
	@%p68 bra 	$L__BB3_54;
	setp.lt.u32 	%p69, %r23, 150;
	mov.b32 	%r268, 14;
	@%p69 bra 	$L__BB3_54;
	setp.lt.u32 	%p70, %r23, 300;
	mov.b32 	%r268, 15;
	@%p70 bra 	$L__BB3_54;
	setp.lt.u32 	%p71, %r23, 302;
	mov.b16 	%rs32, 1;
	mov.u32 	%r268, %r212;
	@%p71 bra 	$L__BB3_54;
	setp.eq.s32 	%p72, %r23, 302;
	selp.b32 	%r268, 14, 15, %p72;
	bra.uni 	$L__BB3_54;
$L__BB3_34:
	mad.lo.s64 	%rd317, %rd11, %rd338, %rd12;
	and.b64  	%rd338, %rd317, %rd10;
	shr.u64 	%rd318, %rd338, 17;
	cvt.u32.u64 	%r216, %rd318;
	mul.hi.s32 	%r217, %r216, 1374389535;
	shr.u32 	%r218, %r217, 31;
	shr.s32 	%r219, %r217, 5;
	add.s32 	%r220, %r219, %r218;
	mul.lo.s32 	%r221, %r220, 100;
	sub.s32 	%r25, %r216, %r221;
	setp.lt.s32 	%p73, %r221, -99;
	@%p73 bra 	$L__BB3_34;
	setp.lt.s32 	%p74, %r25, 49;
	mov.b32 	%r268, 11;
	@%p74 bra 	$L__BB3_54;
	setp.lt.u32 	%p75, %r25, 98;
	mov.b32 	%r268, 12;
	@%p75 bra 	$L__BB3_54;
	setp.eq.s32 	%p76, %r25, 98;
	selp.b32 	%r268, 11, 12, %p76;
	mov.b16 	%rs32, 1;
	bra.uni 	$L__BB3_54;
$L__BB3_38:
	mad.lo.s64 	%rd319, %rd11, %rd339, %rd12;
	and.b64  	%rd339, %rd319, %rd10;
	shr.u64 	%rd320, %rd339, 17;
	cvt.u32.u64 	%r224, %rd320;
	mul.hi.s32 	%r225, %r224, 1197725085;
	shr.u32 	%r226, %r225, 31;
	shr.s32 	%r227, %r225, 7;
	add.s32 	%r228, %r227, %r226;
	mul.lo.s32 	%r229, %r228, 459;
	sub.s32 	%r27, %r224, %r229;
	setp.lt.s32 	%p77, %r229, -458;
	@%p77 bra 	$L__BB3_38;
	setp.lt.s32 	%p78, %r27, 100;
	mov.b32 	%r230, 7;
	mov.u32 	%r268, %r230;
	@%p78 bra 	$L__BB3_54;
	setp.lt.u32 	%p79, %r27, 150;
	mov.b32 	%r231, 8;
	mov.u32 	%r268, %r231;
	@%p79 bra 	$L__BB3_54;
	setp.lt.u32 	%p80, %r27, 300;
	mov.b32 	%r268, 9;
	@%p80 bra 	$L__BB3_54;
	setp.lt.u32 	%p81, %r27, 450;
	mov.b32 	%r268, 10;
	@%p81 bra 	$L__BB3_54;
	setp.lt.u32 	%p82, %r27, 452;
	mov.b16 	%rs32, 1;
	mov.u32 	%r268, %r230;
	@%p82 bra 	$L__BB3_54;
	setp.eq.s32 	%p83, %r27, 452;
	mov.u32 	%r268, %r231;
	@%p83 bra 	$L__BB3_54;
	setp.lt.u32 	%p84, %r27, 456;
	selp.b32 	%r268, 9, 10, %p84;
	bra.uni 	$L__BB3_54;
$L__BB3_46:
	mad.lo.s64 	%rd323, %rd11, %rd341, %rd12;
	and.b64  	%rd341, %rd323, %rd10;
	shr.u64 	%rd324, %rd341, 17;
	cvt.u32.u64 	%r246, %rd324;
	mul.hi.s32 	%r247, %r246, -1600085855;
	add.s32 	%r248, %r247, %r246;
	shr.u32 	%r249, %r248, 31;
	shr.s32 	%r250, %r248, 7;
	add.s32 	%r251, %r250, %r249;
	mul.lo.s32 	%r252, %r251, 204;
	sub.s32 	%r31, %r246, %r252;
	setp.lt.s32 	%p91, %r252, -203;
	@%p91 bra 	$L__BB3_46;
	setp.lt.s32 	%p92, %r31, 50;
	mov.b32 	%r253, 0;
	mov.u32 	%r268, %r253;
	@%p92 bra 	$L__BB3_54;
	setp.lt.u32 	%p93, %r31, 100;
	mov.b32 	%r254, 1;
	mov.u32 	%r268, %r254;
	@%p93 bra 	$L__BB3_54;
	setp.lt.u32 	%p94, %r31, 150;
	mov.b32 	%r268, 2;
	@%p94 bra 	$L__BB3_54;
	setp.lt.u32 	%p95, %r31, 200;
	mov.b32 	%r268, 3;
	@%p95 bra 	$L__BB3_54;
	setp.eq.s32 	%p96, %r31, 200;
	mov.b16 	%rs32, 1;
	mov.u32 	%r268, %r253;
	@%p96 bra 	$L__BB3_54;
	setp.lt.u32 	%p97, %r31, 202;
	mov.u32 	%r268, %r254;
	@%p97 bra 	$L__BB3_54;
	setp.eq.s32 	%p98, %r31, 202;
	selp.b32 	%r268, 2, 3, %p98;
$L__BB3_54:
	ld.global.u32 	%r259, [%rd22+16];
	setp.ne.s32 	%p99, %r268, %r259;
	@%p99 bra 	$L__BB3_104;
	ld.global.u32 	%r260, [%rd22+12];
	shr.u64 	%rd325, %rd30, 46;
	cvt.u32.u64 	%r261, %rd325;
	setp.ne.s32 	%p100, %r260, %r261;
	@%p100 bra 	$L__BB3_104;
	ld.global.u8 	%rs31, [%rd22+24];
	setp.eq.s16 	%p101, %rs32, %rs31;
	@%p101 bra 	$L__BB3_102;
	bra.uni 	$L__BB3_104;
$L__BB3_57:
	cvt.u32.u64 	%r89, %rd14;
	setp.lt.s32 	%p11, %r89, 1;
	ld.global.u32 	%r34, [%rd22+4];
	div.s32 	%r90, %r34, %r3;
	mul.lo.s32 	%r91, %r90, %r3;
	sub.s32 	%r92, %r34, %r91;
	setp.eq.s32 	%p12, %r92, 0;
	xor.b32  	%r93, %r3, %r34;
	shr.s32 	%r94, %r93, 31;
	selp.b32 	%r95, 0, %r94, %p12;
	add.s32 	%r35, %r95, %r90;
	ld.global.u32 	%r36, [%rd22+8];
	div.s32 	%r96, %r36, %r3;
	mul.lo.s32 	%r97, %r96, %r3;
	sub.s32 	%r98, %r36, %r97;
	setp.eq.s32 	%p13, %r98, 0;
	xor.b32  	%r99, %r36, %r3;
	shr.s32 	%r100, %r99, 31;
	selp.b32 	%r101, 0, %r100, %p13;
	add.s32 	%r37, %r101, %r96;
	cvt.s64.s32 	%rd175, %r35;
	cvt.s64.s32 	%rd176, %r37;
	ld.const.u64 	%rd177, [SHIPWRECK_SALT];
	shl.b64 	%rd178, %rd357, 20;
	and.b64  	%rd179, %rd178, 281474975662080;
	cvt.u64.u32 	%rd180, %r11;
	or.b64  	%rd181, %rd179, %rd180;
	add.s64 	%rd182, %rd177, %rd181;
	mad.lo.s64 	%rd183, %rd7, %rd175, %rd182;
	mad.lo.s64 	%rd184, %rd8, %rd176, %rd183;
	xor.b64  	%rd185, %rd184, %rd9;
	and.b64  	%rd343, %rd185, %rd10;
	mov.b32 	%r269, 0;
	@%p11 bra 	$L__BB3_61;
	setp.lt.u32 	%p14, %r4, 2;
	@%p14 bra 	$L__BB3_60;
$L__BB3_59:
	mad.lo.s64 	%rd186, %rd11, %rd343, %rd12;
	and.b64  	%rd343, %rd186, %rd10;
	shr.u64 	%rd187, %rd343, 17;
	cvt.u32.u64 	%r103, %rd187;
	rem.s32 	%r269, %r103, %r89;
	add.s32 	%r104, %r89, %r103;
	sub.s32 	%r105, %r269, %r104;
	setp.gt.s32 	%p15, %r105, -1;
	@%p15 bra 	$L__BB3_59;
	bra.uni 	$L__BB3_61;
$L__BB3_60:
	mad.lo.s64 	%rd188, %rd11, %rd343, %rd12;
	and.b64  	%rd343, %rd188, %rd10;
	shl.b64 	%rd189, %rd343, 15;
	shr.s64 	%rd190, %rd189, 32;
	mul.lo.s64 	%rd191, %rd190, %rd14;
	shr.u64 	%rd192, %rd191, 31;
	cvt.u32.u64 	%r269, %rd192;
$L__BB3_61:
	mad.lo.s32 	%r106, %r3, %r35, %r269;
	setp.ne.s32 	%p16, %r106, %r34;
	@%p16 bra 	$L__BB3_104;
	mov.b32 	%r270, 0;
	@%p11 bra 	$L__BB3_66;
	setp.lt.u32 	%p18, %r4, 2;
	@%p18 bra 	$L__BB3_65;
$L__BB3_64:
	mad.lo.s64 	%rd193, %rd11, %rd343, %rd12;
	and.b64  	%rd343, %rd193, %rd10;
	shr.u64 	%rd194, %rd343, 17;
	cvt.u32.u64 	%r110, %rd194;
	rem.s32 	%r270, %r110, %r89;
	add.s32 	%r111, %r89, %r110;
	sub.s32 	%r112, %r270, %r111;
	setp.gt.s32 	%p19, %r112, -1;
	@%p19 bra 	$L__BB3_64;
	bra.uni 	$L__BB3_66;
$L__BB3_65:
	mad.lo.s64 	%rd195, %rd11, %rd343, %rd12;
	and.b64  	%rd196, %rd195, %rd10;
	shl.b64 	%rd197, %rd196, 15;
	shr.s64 	%rd198, %rd197, 32;
	mul.lo.s64 	%rd199, %rd198, %rd14;
	shr.u64 	%rd200, %rd199, 31;
	cvt.u32.u64 	%r270, %rd200;
$L__BB3_66:
	mad.lo.s32 	%r113, %r3, %r37, %r270;
	setp.ne.s32 	%p20, %r113, %r36;
	@%p20 bra 	$L__BB3_104;
	cvt.s64.s32 	%rd201, %r34;
	mul.lo.s64 	%rd202, %rd20, %rd201;
	cvt.s64.s32 	%rd203, %r36;
	mul.lo.s64 	%rd204, %rd21, %rd203;
	xor.b64  	%rd205, %rd202, %rd204;
	xor.b64  	%rd206, %rd205, %rd19;
	and.b64  	%rd207, %rd206, %rd10;
	mad.lo.s64 	%rd208, %rd207, %rd11, %rd12;
	and.b64  	%rd48, %rd208, %rd10;
	shl.b64 	%rd209, %rd48, 15;
	shr.s64 	%rd210, %rd209, 61;
	cvt.u32.u64 	%r114, %rd210;
	ld.global.u32 	%r115, [%rd22+12];
	setp.ne.s32 	%p21, %r115, %r114;
	@%p21 bra 	$L__BB3_104;
	ld.global.u8 	%rs2, [%rd22+20];
	setp.eq.s16 	%p22, %rs2, 0;
	@%p22 bra 	$L__BB3_74;
	cvt.u32.u64 	%r117, %rd15;
	setp.lt.s32 	%p23, %r117, 1;
	mov.b32 	%r271, 0;
	@%p23 bra 	$L__BB3_73;
	setp.lt.u32 	%p24, %r10, 2;
	@%p24 bra 	$L__BB3_72;
$L__BB3_71:
	mad.lo.s64 	%rd211, %rd11, %rd48, %rd12;
	and.b64  	%rd48, %rd211, %rd10;
	shr.u64 	%rd212, %rd48, 17;
	cvt.u32.u64 	%r119, %rd212;
	rem.s32 	%r271, %r119, %r117;
	add.s32 	%r120, %r117, %r119;
	sub.s32 	%r121, %r271, %r120;
	setp.gt.s32 	%p25, %r121, -1;
	@%p25 bra 	$L__BB3_71;
	bra.uni 	$L__BB3_73;
$L__BB3_72:
	mad.lo.s64 	%rd213, %rd11, %rd48, %rd12;
	and.b64  	%rd214, %rd213, %rd10;
	shl.b64 	%rd215, %rd214, 15;
	shr.s64 	%rd216, %rd215, 32;
	mul.lo.s64 	%rd217, %rd216, %rd15;
	shr.u64 	%rd218, %rd217, 31;
	cvt.u32.u64 	%r271, %rd218;
$L__BB3_73:
	mul.wide.s32 	%rd219, %r271, 4;
	mov.u64 	%rd220, d_STRUCTURE_LOCATION_BEACHED;
	add.s64 	%rd221, %rd220, %rd219;
	ld.const.u32 	%r273, [%rd221];
	bra.uni 	$L__BB3_79;
$L__BB3_74:
	cvt.u32.u64 	%r123, %rd16;
	setp.lt.s32 	%p26, %r123, 1;
	mov.b32 	%r272, 0;
	@%p26 bra 	$L__BB3_78;
	setp.lt.u32 	%p27, %r9, 2;
	@%p27 bra 	$L__BB3_77;
$L__BB3_76:
	mad.lo.s64 	%rd222, %rd11, %rd48, %rd12;
	and.b64  	%rd48, %rd222, %rd10;
	shr.u64 	%rd223, %rd48, 17;
	cvt.u32.u64 	%r125, %rd223;
	rem.s32 	%r272, %r125, %r123;
	add.s32 	%r126, %r123, %r125;
	sub.s32 	%r127, %r272, %r126;
	setp.gt.s32 	%p28, %r127, -1;
	@%p28 bra 	$L__BB3_76;
	bra.uni 	$L__BB3_78;
$L__BB3_77:
	mad.lo.s64 	%rd224, %rd11, %rd48, %rd12;
	and.b64  	%rd225, %rd224, %rd10;
	shl.b64 	%rd226, %rd225, 15;
	shr.s64 	%rd227, %rd226, 32;
	mul.lo.s64 	%rd228, %rd227, %rd16;
	shr.u64 	%rd229, %rd228, 31;
	cvt.u32.u64 	%r272, %rd229;
$L__BB3_78:
	mul.wide.s32 	%rd230, %r272, 4;
	mov.u64 	%rd231, d_STRUCTURE_LOCATION_OCEAN;
	add.s64 	%rd232, %rd231, %rd230;
	ld.const.u32 	%r273, [%rd232];
$L__BB3_79:
	ld.global.u32 	%r128, [%rd22+16];
	setp.eq.s32 	%p29, %r273, %r128;
	@%p29 bra 	$L__BB3_102;
	bra.uni 	$L__BB3_104;
$L__BB3_80:
	cvt.u32.u64 	%r130, %rd17;
	setp.lt.s32 	%p30, %r130, 1;
	ld.global.u32 	%r53, [%rd22+4];
	div.s32 	%r131, %r53, %r7;
	mul.lo.s32 	%r132, %r131, %r7;
	sub.s32 	%r133, %r53, %r132;
	setp.eq.s32 	%p31, %r133, 0;
	xor.b32  	%r134, %r7, %r53;
	shr.s32 	%r135, %r134, 31;
	selp.b32 	%r136, 0, %r135, %p31;
	add.s32 	%r54, %r136, %r131;
	ld.global.u32 	%r55, [%rd22+8];
	div.s32 	%r137, %r55, %r7;
	mul.lo.s32 	%r138, %r137, %r7;
	sub.s32 	%r139, %r55, %r138;
	setp.eq.s32 	%p32, %r139, 0;
	xor.b32  	%r140, %r55, %r7;
	shr.s32 	%r141, %r140, 31;
	selp.b32 	%r142, 0, %r141, %p32;
	add.s32 	%r56, %r142, %r137;
	cvt.s64.s32 	%rd233, %r54;
	cvt.s64.s32 	%rd234, %r56;
	ld.const.u64 	%rd235, [RUINED_PORTAL_SALT];
	shl.b64 	%rd236, %rd357, 20;
	and.b64  	%rd237, %rd236, 281474975662080;
	cvt.u64.u32 	%rd238, %r11;
	or.b64  	%rd239, %rd237, %rd238;
	add.s64 	%rd240, %rd235, %rd239;
	mad.lo.s64 	%rd241, %rd7, %rd233, %rd240;
	mad.lo.s64 	%rd242, %rd8, %rd234, %rd241;
	xor.b64  	%rd243, %rd242, %rd9;
	and.b64  	%rd348, %rd243, %rd10;
	mov.b32 	%r274, 0;
	@%p30 bra 	$L__BB3_84;
	setp.lt.u32 	%p33, %r8, 2;
	@%p33 bra 	$L__BB3_83;
$L__BB3_82:
	mad.lo.s64 	%rd244, %rd11, %rd348, %rd12;
	and.b64  	%rd348, %rd244, %rd10;
	shr.u64 	%rd245, %rd348, 17;
	cvt.u32.u64 	%r144, %rd245;
	rem.s32 	%r274, %r144, %r130;
	add.s32 	%r145, %r130, %r144;
	sub.s32 	%r146, %r274, %r145;
	setp.gt.s32 	%p34, %r146, -1;
	@%p34 bra 	$L__BB3_82;
	bra.uni 	$L__BB3_84;
$L__BB3_83:
	mad.lo.s64 	%rd246, %rd11, %rd348, %rd12;
	and.b64  	%rd348, %rd246, %rd10;
	shl.b64 	%rd247, %rd348, 15;
	shr.s64 	%rd248, %rd247, 32;
	mul.lo.s64 	%rd249, %rd248, %rd17;
	shr.u64 	%rd250, %rd249, 31;
	cvt.u32.u64 	%r274, %rd250;
$L__BB3_84:
	mad.lo.s32 	%r147, %r7, %r54, %r274;
	setp.ne.s32 	%p35, %r147, %r53;
	@%p35 bra 	$L__BB3_104;
	mov.b32 	%r275, 0;
	@%p30 bra 	$L__BB3_89;
	setp.lt.u32 	%p37, %r8, 2;
	@%p37 bra 	$L__BB3_88;
$L__BB3_87:
	mad.lo.s64 	%rd251, %rd11, %rd348, %rd12;
	and.b64  	%rd348, %rd251, %rd10;
	shr.u64 	%rd252, %rd348, 17;
	cvt.u32.u64 	%r151, %rd252;
	rem.s32 	%r275, %r151, %r130;
	add.s32 	%r152, %r130, %r151;
	sub.s32 	%r153, %r275, %r152;
	setp.gt.s32 	%p38, %r153, -1;
	@%p38 bra 	$L__BB3_87;
	bra.uni 	$L__BB3_89;
$L__BB3_88:
	mad.lo.s64 	%rd253, %rd11, %rd348, %rd12;
	and.b64  	%rd254, %rd253, %rd10;
	shl.b64 	%rd255, %rd254, 15;
	shr.s64 	%rd256, %rd255, 32;
	mul.lo.s64 	%rd257, %rd256, %rd17;
	shr.u64 	%rd258, %rd257, 31;
	cvt.u32.u64 	%r275, %rd258;
$L__BB3_89:
	mad.lo.s32 	%r154, %r7, %r56, %r275;
	setp.ne.s32 	%p39, %r154, %r55;
	@%p39 bra 	$L__BB3_104;
	cvt.s64.s32 	%rd259, %r53;
	mul.lo.s64 	%rd260, %rd20, %rd259;
	cvt.s64.s32 	%rd261, %r55;
	mul.lo.s64 	%rd262, %rd21, %rd261;
	xor.b64  	%rd263, %rd260, %rd262;
	xor.b64  	%rd264, %rd263, %rd19;
	and.b64  	%rd350, %rd264, %rd10;
	ld.global.u32 	%r155, [%rd22+24];
	setp.eq.s32 	%p40, %r155, 1;
	@%p40 bra 	$L__BB3_93;
	setp.ne.s32 	%p41, %r155, 3;
	@%p41 bra 	$L__BB3_95;
	mad.lo.s64 	%rd265, %rd11, %rd350, %rd12;
	and.b64  	%rd350, %rd265, %rd10;
	bra.uni 	$L__BB3_95;
$L__BB3_93:
	mad.lo.s64 	%rd266, %rd11, %rd350, %rd12;
	and.b64  	%rd350, %rd266, %rd10;
	shr.u64 	%rd267, %rd350, 24;
	cvt.u32.u64 	%r156, %rd267;
	cvt.rn.f32.s32 	%f1, %r156;
	mul.f32 	%f2, %f1, 0f33800000;
	setp.ltu.f32 	%p42, %f2, 0f3F000000;
	@%p42 bra 	$L__BB3_95;
	mad.lo.s64 	%rd268, %rd11, %rd350, %rd12;
	and.b64  	%rd350, %rd268, %rd10;
$L__BB3_95:
	mad.lo.s64 	%rd269, %rd11, %rd350, %rd12;
	and.b64  	%rd352, %rd269, %rd10;
	shr.u64 	%rd270, %rd352, 24;
	cvt.u32.u64 	%r157, %rd270;
	cvt.rn.f32.s32 	%f3, %r157;
	mul.f32 	%f4, %f3, 0f33800000;
	setp.lt.f32 	%p43, %f4, 0f3D4CCCCD;
	@%p43 bra 	$L__BB3_98;
$L__BB3_96:
	mad.lo.s64 	%rd271, %rd11, %rd352, %rd12;
	and.b64  	%rd352, %rd271, %rd10;
	shr.u64 	%rd272, %rd352, 17;
	cvt.u32.u64 	%r158, %rd272;
	mul.hi.s32 	%r159, %r158, 1717986919;
	shr.u32 	%r160, %r159, 31;
	shr.s32 	%r161, %r159, 2;
	add.s32 	%r162, %r161, %r160;
	mul.lo.s32 	%r163, %r162, 10;
	sub.s32 	%r63, %r158, %r163;
	setp.lt.s32 	%p44, %r163, -9;
	@%p44 bra 	$L__BB3_96;
	ld.global.u32 	%r164, [%rd22+20];
	setp.eq.s32 	%p45, %r63, %r164;
	@%p45 bra 	$L__BB3_100;
	bra.uni 	$L__BB3_104;
$L__BB3_98:
	mad.lo.s64 	%rd273, %rd11, %rd352, %rd12;
	and.b64  	%rd352, %rd273, %rd10;
	shr.u64 	%rd274, %rd352, 17;
	cvt.u32.u64 	%r165, %rd274;
	mul.hi.s32 	%r166, %r165, 1431655766;
	shr.u32 	%r167, %r166, 31;
	add.s32 	%r168, %r166, %r167;
	mul.lo.s32 	%r169, %r168, 3;
	sub.s32 	%r64, %r165, %r169;
	setp.lt.s32 	%p46, %r169, -2;
	@%p46 bra 	$L__BB3_98;
	add.s32 	%r170, %r64, 10;
	ld.global.u32 	%r171, [%rd22+20];
	setp.ne.s32 	%p47, %r170, %r171;
	@%p47 bra 	$L__BB3_104;
$L__BB3_100:
	mad.lo.s64 	%rd275, %rd11, %rd352, %rd12;
	and.b64  	%rd71, %rd275, %rd10;
	shl.b64 	%rd276, %rd71, 15;
	shr.s64 	%rd277, %rd276, 61;
	cvt.u32.u64 	%r172, %rd277;
	ld.global.u32 	%r173, [%rd22+12];
	setp.ne.s32 	%p48, %r173, %r172;
	@%p48 bra 	$L__BB3_104;
	mad.lo.s64 	%rd278, %rd11, %rd71, %rd12;
	and.b64  	%rd279, %rd278, %rd10;
	shr.u64 	%rd280, %rd279, 24;
	cvt.u32.u64 	%r174, %rd280;
	cvt.rn.f32.s32 	%f5, %r174;
	mul.f32 	%f6, %f5, 0f33800000;
	setp.geu.f32 	%p49, %f6, 0f3F000000;
	selp.u32 	%r175, 1, 0, %p49;
	ld.global.u32 	%r176, [%rd22+16];
	setp.ne.s32 	%p50, %r176, %r175;
	@%p50 bra 	$L__BB3_104;
$L__BB3_102:
	ld.param.u32 	%r264, [_Z31bruteforceStructureSeeds_kernelPKjjPK10ConstraintiPlPj_param_3];
	add.s32 	%r265, %r265, 1;
	setp.ne.s32 	%p102, %r265, %r264;
	@%p102 bra 	$L__BB3_4;
	atom.global.add.u32 	%r262, [%rd2], 1;
	mul.wide.u32 	%rd326, %r262, 8;
	add.s64 	%rd327, %rd1, %rd326;
	shl.b64 	%rd328, %rd357, 20;
	and.b64  	%rd329, %rd328, 281474975662080;
	cvt.u64.u32 	%rd330, %r11;
	or.b64  	%rd331, %rd329, %rd330;
	st.global.u64 	[%rd327], %rd331;
$L__BB3_104:
	add.s64 	%rd357, %rd357, %rd6;
	setp.lt.u64 	%p103, %rd357, %rd4;
	@%p103 bra 	$L__BB3_3;
	bra.uni 	$L__BB3_113;
$L__BB3_105:
	add.s64 	%rd93, %rd357, %rd6;
	max.u64 	%rd94, %rd4, %rd93;
	setp.lt.u64 	%p3, %rd93, %rd4;
	selp.u64 	%rd73, 1, 0, %p3;
	add.s64 	%rd95, %rd93, %rd73;
	sub.s64 	%rd74, %rd94, %rd95;
	or.b64  	%rd96, %rd74, %rd6;
	and.b64  	%rd97, %rd96, -4294967296;
	setp.ne.s64 	%p4, %rd97, 0;
	@%p4 bra 	$L__BB3_107;
	cvt.u32.u64 	%r78, %rd6;
	cvt.u32.u64 	%r79, %rd74;
	div.u32 	%r80, %r79, %r78;
	cvt.u64.u32 	%rd354, %r80;
	bra.uni 	$L__BB3_108;
$L__BB3_107:
	div.u64 	%rd354, %rd74, %rd6;
$L__BB3_108:
	add.s64 	%rd78, %rd354, %rd73;
	and.b64  	%rd98, %rd78, 3;
	setp.eq.s64 	%p5, %rd98, 3;
	@%p5 bra 	$L__BB3_111;
	add.s64 	%rd100, %rd78, 1;
	and.b64  	%rd79, %rd100, 3;
	mov.b64 	%rd356, 0;
$L__BB3_110:
	.pragma "nounroll";
	shr.u64 	%rd101, %rd357, 26;
	and.b64  	%rd102, %rd101, 17179869180;
	add.s64 	%rd103, %rd3, %rd102;
	ld.global.u32 	%rd104, [%rd103];
	shl.b64 	%rd105, %rd357, 20;
	and.b64  	%rd106, %rd105, 281474975662080;
	or.b64  	%rd107, %rd106, %rd104;
	atom.global.add.u32 	%r81, [%rd2], 1;
	mul.wide.u32 	%rd108, %r81, 8;
	add.s64 	%rd109, %rd1, %rd108;
	st.global.u64 	[%rd109], %rd107;
	add.s64 	%rd357, %rd357, %rd6;
	add.s64 	%rd356, %rd356, 1;
	setp.ne.s64 	%p6, %rd356, %rd79;
	@%p6 bra 	$L__BB3_110;
$L__BB3_111:
	setp.lt.u64 	%p7, %rd78, 3;
	@%p7 bra 	$L__BB3_113;
$L__BB3_112:
	shr.u64 	%rd110, %rd357, 26;
	and.b64  	%rd111, %rd110, 17179869180;
	add.s64 	%rd112, %rd3, %rd111;
	ld.global.u32 	%rd113, [%rd112];
	shl.b64 	%rd114, %rd357, 20;
	and.b64  	%rd115, %rd114, 281474975662080;
	or.b64  	%rd116, %rd115, %rd113;
	atom.global.add.u32 	%r82, [%rd2], 1;
	mul.wide.u32 	%rd117, %r82, 8;
	add.s64 	%rd118, %rd1, %rd117;
	st.global.u64 	[%rd118], %rd116;
	add.s64 	%rd119, %rd357, %rd6;
	shr.u64 	%rd120, %rd119, 26;
	and.b64  	%rd121, %rd120, 17179869180;
	add.s64 	%rd122, %rd3, %rd121;
	ld.global.u32 	%rd123, [%rd122];
	shl.b64 	%rd124, %rd119, 20;
	and.b64  	%rd125, %rd124, 281474975662080;
	or.b64  	%rd126, %rd125, %rd123;
	atom.global.add.u32 	%r83, [%rd2], 1;
	mul.wide.u32 	%rd127, %r83, 8;
	add.s64 	%rd128, %rd1, %rd127;
	st.global.u64 	[%rd128], %rd126;
	add.s64 	%rd129, %rd119, %rd6;
	shr.u64 	%rd130, %rd129, 26;
	and.b64  	%rd131, %rd130, 17179869180;
	add.s64 	%rd132, %rd3, %rd131;
	ld.global.u32 	%rd133, [%rd132];
	shl.b64 	%rd134, %rd129, 20;
	and.b64  	%rd135, %rd134, 281474975662080;
	or.b64  	%rd136, %rd135, %rd133;
	atom.global.add.u32 	%r84, [%rd2], 1;
	mul.wide.u32 	%rd137, %r84, 8;
	add.s64 	%rd138, %rd1, %rd137;
	st.global.u64 	[%rd138], %rd136;
	add.s64 	%rd139, %rd129, %rd6;
	shr.u64 	%rd140, %rd139, 26;
	and.b64  	%rd141, %rd140, 17179869180;
	add.s64 	%rd142, %rd3, %rd141;
	ld.global.u32 	%rd143, [%rd142];
	shl.b64 	%rd144, %rd139, 20;
	and.b64  	%rd145, %rd144, 281474975662080;
	or.b64  	%rd146, %rd145, %rd143;
	atom.global.add.u32 	%r85, [%rd2], 1;
	mul.wide.u32 	%rd147, %r85, 8;
	add.s64 	%rd148, %rd1, %rd147;
	st.global.u64 	[%rd148], %rd146;
	add.s64 	%rd357, %rd139, %rd6;
	setp.lt.u64 	%p8, %rd357, %rd4;
	@%p8 bra 	$L__BB3_112;
$L__BB3_113:
	ret;

}


// ===== COMPILED SASS (sm_100) =====

	.target	sm_100

	.elftype	@"ET_EXEC"


//--------------------- .note.nv.tkinfo           --------------------------
	.section	.note.nv.tkinfo,"",@"SHT_NOTE"
	.sectionflags	@"SHF_NOTE_NV_TKINFO"
	.tkinfo
        /*0018*/ 	.word	0x00000002
        /*0030*/ 	.string	""
        /*0030*/ 	.string	"ptxas"
        /*0030*/ 	.string	"Cuda compilation tools, release 13.0, V13.0.88"
        /*0030*/ 	.string	"Build cuda_13.0.r13.0/compiler.36424714_0"
        /*0030*/ 	.string	"-arch sm_100 -m 64 "



//--------------------- .note.nv.cuinfo           --------------------------
	.section	.note.nv.cuinfo,"",@"SHT_NOTE"
	.sectionflags	@"SHF_NOTE_NV_CUINFO"
        /*0018*/ 	.short	0x0002
        /*001a*/ 	.short	0x0064
        /*001c*/ 	.short	0x0082
	.zero		2


//--------------------- .nv.info                  --------------------------
	.section	.nv.info,"",@"SHT_CUDA_INFO"
	.align	4


	//----- nvinfo : EIATTR_REGCOUNT
	.align		4
        /*0000*/ 	.byte	0x04, 0x2f
        /*0002*/ 	.short	(.L_23 - .L_22)
	.align		4
.L_22:
        /*0004*/ 	.word	index@(_Z23pillarseedSearch_kerneljPK10ConstraintiPlPj)
        /*0008*/ 	.word	0x0000001e


	//----- nvinfo : EIATTR_FRAME_SIZE
	.align		4
.L_23:
        /*000c*/ 	.byte	0x04, 0x11
        /*000e*/ 	.short	(.L_25 - .L_24)
	.align		4
.L_24:
        /*0010*/ 	.word	index@($__internal_2_$__cuda_sm20_div_u16)
        /*0014*/ 	.word	0x00000000


	//----- nvinfo : EIATTR_FRAME_SIZE
	.align		4
.L_25:
        /*0018*/ 	.byte	0x04, 0x11
        /*001a*/ 	.short	(.L_27 - .L_26)
	.align		4
.L_26:
        /*001c*/ 	.word	index@(_Z23pillarseedSearch_kerneljPK10ConstraintiPlPj)
        /*0020*/ 	.word	0x00000000


	//----- nvinfo : EIATTR_REGCOUNT
	.align		4
.L_27:
        /*0024*/ 	.byte	0x04, 0x2f
        /*0026*/ 	.short	(.L_29 - .L_28)
	.align		4
.L_28:
        /*0028*/ 	.word	index@(_Z26findLower20BitSeeds_kernelPK10ConstraintiPjS2_)
        /*002c*/ 	.word	0x00000016


	//----- nvinfo : EIATTR_FRAME_SIZE
	.align		4
.L_29:
        /*0030*/ 	.byte	0x04, 0x11
        /*0032*/ 	.short	(.L_31 - .L_30)
	.align		4
.L_30:
        /*0034*/ 	.word	index@(_Z26findLower20BitSeeds_kernelPK10ConstraintiPjS2_)
        /*0038*/ 	.word	0x00000000


	//----- nvinfo : EIATTR_REGCOUNT
	.align		4
.L_31:
        /*003c*/ 	.byte	0x04, 0x2f
        /*003e*/ 	.short	(.L_33 - .L_32)
	.align		4
.L_32:
        /*0040*/ 	.word	index@(_Z22reverseAndCheck_kernelPKjjPK10ConstraintS3_iPlPj)
        /*0044*/ 	.word	0x00000028


	//----- nvinfo : EIATTR_FRAME_SIZE
	.align		4
.L_33:
        /*0048*/ 	.byte	0x04, 0x11
        /*004a*/ 	.short	(.L_35 - .L_34)
	.align		4
.L_34:
        /*004c*/ 	.word	index@($__internal_1_$__cuda_sm20_rem_u64)
        /*0050*/ 	.word	0x00000000


	//----- nvinfo : EIATTR_FRAME_SIZE
	.align		4
.L_35:
        /*0054*/ 	.byte	0x04, 0x11
        /*0056*/ 	.short	(.L_37 - .L_36)
	.align		4
.L_36:
        /*0058*/ 	.word	index@(_Z22reverseAndCheck_kernelPKjjPK10ConstraintS3_iPlPj)
        /*005c*/ 	.word	0x00000000


	//----- nvinfo : EIATTR_REGCOUNT
	.align		4
.L_37:
        /*0060*/ 	.byte	0x04, 0x2f
        /*0062*/ 	.short	(.L_39 - .L_38)
	.align		4
.L_38:
        /*0064*/ 	.word	index@(_Z31bruteforceStructureSeeds_kernelPKjjPK10ConstraintiPlPj)
        /*0068*/ 	.word	0x00000020


	//----- nvinfo : EIATTR_FRAME_SIZE
	.align		4
.L_39:
        /*006c*/ 	.byte	0x04, 0x11
        /*006e*/ 	.short	(.L_41 - .L_40)
	.align		4
.L_40:
        /*0070*/ 	.word	index@($__internal_0_$__cuda_sm20_div_u64)
        /*0074*/ 	.word	0x00000000


	//----- nvinfo : EIATTR_FRAME_SIZE
	.align		4
.L_41:
        /*0078*/ 	.byte	0x04, 0x11
        /*007a*/ 	.short	(.L_43 - .L_42)
	.align		4
.L_42:
        /*007c*/ 	.word	index@(_Z31bruteforceStructureSeeds_kernelPKjjPK10ConstraintiPlPj)
        /*0080*/ 	.word	0x00000000


	//----- nvinfo : EIATTR_MIN_STACK_SIZE
	.align		4
.L_43:
        /*0084*/ 	.byte	0x04, 0x12
        /*0086*/ 	.short	(.L_45 - .L_44)
	.align		4
.L_44:
        /*0088*/ 	.word	index@(_Z31bruteforceStructureSeeds_kernelPKjjPK10ConstraintiPlPj)
        /*008c*/ 	.word	0x00000000


	//----- nvinfo : EIATTR_MIN_STACK_SIZE
	.align		4
.L_45:
        /*0090*/ 	.byte	0x04, 0x12
        /*0092*/ 	.short	(.L_47 - .L_46)
	.align		4
.L_46:
        /*0094*/ 	.word	index@(_Z22reverseAndCheck_kernelPKjjPK10ConstraintS3_iPlPj)
        /*0098*/ 	.word	0x00000000


	//----- nvinfo : EIATTR_MIN_STACK_SIZE
	.align		4
.L_47:
        /*009c*/ 	.byte	0x04, 0x12
        /*009e*/ 	.short	(.L_49 - .L_48)
	.align		4
.L_48:
        /*00a0*/ 	.word	index@(_Z26findLower20BitSeeds_kernelPK10ConstraintiPjS2_)
        /*00a4*/ 	.word	0x00000000


	//----- nvinfo : EIATTR_MIN_STACK_SIZE
	.align		4
.L_49:
        /*00a8*/ 	.byte	0x04, 0x12
        /*00aa*/ 	.short	(.L_51 - .L_50)
	.align		4
.L_50:
        /*00ac*/ 	.word	index@(_Z23pillarseedSearch_kerneljPK10ConstraintiPlPj)
        /*00b0*/ 	.word	0x00000000
.L_51:


//--------------------- .nv.compat                --------------------------
	.section	.nv.compat,"",@"SHT_CUDA_COMPAT_INFO"
	.align	4
        /*0000*/ 	.byte	0x02, 0x09, 0x00, 0x00, 0x02, 0x02, 0x01, 0x00, 0x02, 0x05, 0x05, 0x00, 0x03, 0x07, 0x01, 0x01
        /*0010*/ 	.byte	0x02, 0x03, 0x00, 0x00, 0x02, 0x06, 0x01, 0x00, 0x04, 0x0b, 0x08, 0x00, 0x01, 0x00, 0x00, 0x00
        /*0020*/ 	.byte	0x00, 0x00, 0x00, 0x00


//--------------------- .nv.info._Z31bruteforceStructureSeeds_kernelPKjjPK10ConstraintiPlPj --------------------------
	.section	.nv.info._Z31bruteforceStructureSeeds_kernelPKjjPK10ConstraintiPlPj,"",@"SHT_CUDA_INFO"
	.sectionflags	@""
	.align	4


	//----- nvinfo : EIATTR_CUDA_API_VERSION
	.align		4
        /*0000*/ 	.byte	0x04, 0x37
        /*0002*/ 	.short	(.L_53 - .L_52)
.L_52:
        /*0004*/ 	.word	0x00000082


	//----- nvinfo : EIATTR_KPARAM_INFO
	.align		4
.L_53:
        /*0008*/ 	.byte	0x04, 0x17
        /*000a*/ 	.short	(.L_55 - .L_54)
.L_54:
        /*000c*/ 	.word	0x00000000
        /*0010*/ 	.short	0x0005
        /*0012*/ 	.short	0x0028
        /*0014*/ 	.byte	0x00, 0xf5, 0x21, 0x00


	//----- nvinfo : EIATTR_KPARAM_INFO
	.align		4
.L_55:
        /*0018*/ 	.byte	0x04, 0x17
        /*001a*/ 	.short	(.L_57 - .L_56)
.L_56:
        /*001c*/ 	.word	0x00000000
        /*0020*/ 	.short	0x0004
        /*0022*/ 	.short	0x0020
        /*0024*/ 	.byte	0x00, 0xf5, 0x21, 0x00


	//----- nvinfo : EIATTR_KPARAM_INFO
	.align		4
.L_57:
        /*0028*/ 	.byte	0x04, 0x17
        /*002a*/ 	.short	(.L_59 - .L_58)
.L_58:
        /*002c*/ 	.word	0x00000000
        /*0030*/ 	.short	0x0003
        /*0032*/ 	.short	0x0018
        /*0034*/ 	.byte	0x00, 0xf0, 0x11, 0x00


	//----- nvinfo : EIATTR_KPARAM_INFO
	.align		4
.L_59:
        /*0038*/ 	.byte	0x04, 0x17
        /*003a*/ 	.short	(.L_61 - .L_60)
.L_60:
        /*003c*/ 	.word	0x00000000
        /*0040*/ 	.short	0x0002
        /*0042*/ 	.short	0x0010
        /*0044*/ 	.byte	0x00, 0xf5, 0x21, 0x00


	//----- nvinfo : EIATTR_KPARAM_INFO
	.align		4
.L_61:
        /*0048*/ 	.byte	0x04, 0x17
        /*004a*/ 	.short	(.L_63 - .L_62)
.L_62:
        /*004c*/ 	.word	0x00000000
        /*0050*/ 	.short	0x0001
        /*0052*/ 	.short	0x0008
        /*0054*/ 	.byte	0x00, 0xf0, 0x11, 0x00


	//----- nvinfo : EIATTR_KPARAM_INFO
	.align		4
.L_63:
        /*0058*/ 	.byte	0x04, 0x17
        /*005a*/ 	.short	(.L_65 - .L_64)
.L_64:
        /*005c*/ 	.word	0x00000000
        /*0060*/ 	.short	0x0000
        /*0062*/ 	.short	0x0000
        /*0064*/ 	.byte	0x00, 0xf5, 0x21, 0x00


	//----- nvinfo : EIATTR_SPARSE_MMA_MASK
	.align		4
.L_65:
        /*0068*/ 	.byte	0x03, 0x50
        /*006a*/ 	.short	0x0000


	//----- nvinfo : EIATTR_MAXREG_COUNT
	.align		4
        /*006c*/ 	.byte	0x03, 0x1b
        /*006e*/ 	.short	0x00ff


	//----- nvinfo : EIATTR_MERCURY_ISA_VERSION
	.align		4
        /*0070*/ 	.byte	0x03, 0x5f
        /*0072*/ 	.short	0x0101


	//----- nvinfo : EIATTR_INT_WARP_WIDE_INSTR_OFFSETS
	.align		4
        /*0074*/ 	.byte	0x04, 0x31
        /*0076*/ 	.short	(.L_67 - .L_66)


	//   ....[0]....
.L_66:
        /*0078*/ 	.word	0x00004fc0


	//   ....[1]....
        /*007c*/ 	.word	0x000050a0


	//   ....[2]....
        /*0080*/ 	.word	0x00005500


	//   ....[3]....
        /*0084*/ 	.word	0x00005680


	//   ....[4]....
        /*0088*/ 	.word	0x00005740


	//   ....[5]....
        /*008c*/ 	.word	0x000058e0


	//   ....[6]....
        /*0090*/ 	.word	0x00005a10


	//   ....[7]....
        /*0094*/ 	.word	0x00005b30


	//   ....[8]....
        /*0098*/ 	.word	0x00005c10


	//----- nvinfo : EIATTR_VRC_CTA_INIT_COUNT
	.align		4
.L_67:
        /*009c*/ 	.byte	0x02, 0x4a
	.zero		1
	.zero		1


	//----- nvinfo : EIATTR_EXIT_INSTR_OFFSETS
	.align		4
        /*00a0*/ 	.byte	0x04, 0x1c
        /*00a2*/ 	.short	(.L_69 - .L_68)


	//   ....[0]....
.L_68:
        /*00a4*/ 	.word	0x000000d0


	//   ....[1]....
        /*00a8*/ 	.word	0x00005160


	//   ....[2]....
        /*00ac*/ 	.word	0x000056f0


	//   ....[3]....
        /*00b0*/ 	.word	0x00005c60


	//----- nvinfo : EIATTR_CRS_STACK_SIZE
	.align		4
.L_69:
        /*00b4*/ 	.byte	0x04, 0x1e
        /*00b6*/ 	.short	(.L_71 - .L_70)
.L_70:
        /*00b8*/ 	.word	0x00000000


	//----- nvinfo : EIATTR_CBANK_PARAM_SIZE
	.align		4
.L_71:
        /*00bc*/ 	.byte	0x03, 0x19
        /*00be*/ 	.short	0x0030


	//----- nvinfo : EIATTR_PARAM_CBANK
	.align		4
        /*00c0*/ 	.byte	0x04, 0x0a
        /*00c2*/ 	.short	(.L_73 - .L_72)
	.align		4
.L_72:
        /*00c4*/ 	.word	index@(.nv.constant0._Z31bruteforceStructureSeeds_kernelPKjjPK10ConstraintiPlPj)
        /*00c8*/ 	.short	0x0380
        /*00ca*/ 	.short	0x0030


	//----- nvinfo : EIATTR_SW_WAR
	.align		4
.L_73:
        /*00cc*/ 	.byte	0x04, 0x36
        /*00ce*/ 	.short	(.L_75 - .L_74)
.L_74:
        /*00d0*/ 	.word	0x00000008
.L_75:


//--------------------- .nv.info._Z22reverseAndCheck_kernelPKjjPK10ConstraintS3_iPlPj --------------------------
	.section	.nv.info._Z22reverseAndCheck_kernelPKjjPK10ConstraintS3_iPlPj,"",@"SHT_CUDA_INFO"
	.sectionflags	@""
	.align	4


	//----- nvinfo : EIATTR_CUDA_API_VERSION
	.align		4
        /*0000*/ 	.byte	0x04, 0x37
        /*0002*/ 	.short	(.L_77 - .L_76)
.L_76:
        /*0004*/ 	.word	0x00000082


	//----- nvinfo : EIATTR_KPARAM_INFO
	.align		4
.L_77:
        /*0008*/ 	.byte	0x04, 0x17
        /*000a*/ 	.short	(.L_79 - .L_78)
.L_78:
        /*000c*/ 	.word	0x00000000
        /*0010*/ 	.short	0x0006
        /*0012*/ 	.short	0x0030
        /*0014*/ 	.byte	0x00, 0xf5, 0x21, 0x00


	//----- nvinfo : EIATTR_KPARAM_INFO
	.align		4
.L_79:
        /*0018*/ 	.byte	0x04, 0x17
        /*001a*/ 	.short	(.L_81 - .L_80)
.L_80:
        /*001c*/ 	.word	0x00000000
        /*0020*/ 	.short	0x0005
        /*0022*/ 	.short	0x0028
        /*0024*/ 	.byte	0x00, 0xf5, 0x21, 0x00


	//----- nvinfo : EIATTR_KPARAM_INFO
	.align		4
.L_81:
        /*0028*/ 	.byte	0x04, 0x17
        /*002a*/ 	.short	(.L_83 - .L_82)
.L_82:
        /*002c*/ 	.word	0x00000000
        /*0030*/ 	.short	0x0004
        /*0032*/ 	.short	0x0020
        /*0034*/ 	.byte	0x00, 0xf0, 0x11, 0x00


	//----- nvinfo : EIATTR_KPARAM_INFO
	.align		4
.L_83:
        /*0038*/ 	.byte	0x04, 0x17
        /*003a*/ 	.short	(.L_85 - .L_84)
.L_84:
        /*003c*/ 	.word	0x00000000
        /*0040*/ 	.short	0x0003
        /*0042*/ 	.short	0x0018
        /*0044*/ 	.byte	0x00, 0xf5, 0x21, 0x00


	//----- nvinfo : EIATTR_KPARAM_INFO
	.align		4
.L_85:
        /*0048*/ 	.byte	0x04, 0x17
        /*004a*/ 	.short	(.L_87 - .L_86)
.L_86:
        /*004c*/ 	.word	0x00000000
        /*0050*/ 	.short	0x0002
        /*0052*/ 	.short	0x0010
        /*0054*/ 	.byte	0x00, 0xf5, 0x21, 0x00


	//----- nvinfo : EIATTR_KPARAM_INFO
	.align		4
.L_87:
        /*0058*/ 	.byte	0x04, 0x17
        /*005a*/ 	.short	(.L_89 - .L_88)
.L_88:
        /*005c*/ 	.word	0x00000000
        /*0060*/ 	.short	0x0001
        /*0062*/ 	.short	0x0008
        /*0064*/ 	.byte	0x00, 0xf0, 0x11, 0x00


	//----- nvinfo : EIATTR_KPARAM_INFO
	.align		4
.L_89:
        /*0068*/ 	.byte	0x04, 0x17
        /*006a*/ 	.short	(.L_91 - .L_90)
.L_90:
        /*006c*/ 	.word	0x00000000
        /*0070*/ 	.short	0x0000
        /*0072*/ 	.short	0x0000
        /*0074*/ 	.byte	0x00, 0xf5, 0x21, 0x00


	//----- nvinfo : EIATTR_SPARSE_MMA_MASK
	.align		4
.L_91:
        /*0078*/ 	.byte	0x03, 0x50
        /*007a*/ 	.short	0x0000


	//----- nvinfo : EIATTR_MAXREG_COUNT
	.align		4
        /*007c*/ 	.byte	0x03, 0x1b
        /*007e*/ 	.short	0x00ff


	//----- nvinfo : EIATTR_MERCURY_ISA_VERSION
	.align		4
        /*0080*/ 	.byte	0x03, 0x5f
        /*0082*/ 	.short	0x0101


	//----- nvinfo : EIATTR_INT_WARP_WIDE_INSTR_OFFSETS
	.align		4
        /*0084*/ 	.byte	0x04, 0x31
        /*0086*/ 	.short	(.L_93 - .L_92)


	//   ....[0]....
.L_92:
        /*0088*/ 	.word	0x00006bf0


	//   ....[1]....
        /*008c*/ 	.word	0x00006c90


	//   ....[2]....
        /*0090*/ 	.word	0x0000dd20


	//   ....[3]....
        /*0094*/ 	.word	0x0000ddc0


	//----- nvinfo : EIATTR_VRC_CTA_INIT_COUNT
	.align		4
.L_93:
        /*0098*/ 	.byte	0x02, 0x4a
	.zero		1
	.zero		1


	//----- nvinfo : EIATTR_EXIT_INSTR_OFFSETS
	.align		4
        /*009c*/ 	.byte	0x04, 0x1c
        /*009e*/ 	.short	(.L_95 - .L_94)


	//   ....[0]....
.L_94:
        /*00a0*/ 	.word	0x00000070


	//   ....[1]....
        /*00a4*/ 	.word	0x00000110


	//   ....[2]....
        /*00a8*/ 	.word	0x00006d40


	//   ....[3]....
        /*00ac*/ 	.word	0x0000dfb0


	//----- nvinfo : EIATTR_CRS_STACK_SIZE
	.align		4
.L_95:
        /*00b0*/ 	.byte	0x04, 0x1e
        /*00b2*/ 	.short	(.L_97 - .L_96)
.L_96:
        /*00b4*/ 	.word	0x00000000


	//----- nvinfo : EIATTR_CBANK_PARAM_SIZE
	.align		4
.L_97:
        /*00b8*/ 	.byte	0x03, 0x19
        /*00ba*/ 	.short	0x0038


	//----- nvinfo : EIATTR_PARAM_CBANK
	.align		4
        /*00bc*/ 	.byte	0x04, 0x0a
        /*00be*/ 	.short	(.L_99 - .L_98)
	.align		4
.L_98:
        /*00c0*/ 	.word	index@(.nv.constant0._Z22reverseAndCheck_kernelPKjjPK10ConstraintS3_iPlPj)
        /*00c4*/ 	.short	0x0380
        /*00c6*/ 	.short	0x0038


	//----- nvinfo : EIATTR_SW_WAR
	.align		4
.L_99:
        /*00c8*/ 	.byte	0x04, 0x36
        /*00ca*/ 	.short	(.L_101 - .L_100)
.L_100:
        /*00cc*/ 	.word	0x00000008
.L_101:


//--------------------- .nv.info._Z26findLower20BitSeeds_kernelPK10ConstraintiPjS2_ --------------------------
	.section	.nv.info._Z26findLower20BitSeeds_kernelPK10ConstraintiPjS2_,"",@"SHT_CUDA_INFO"
	.sectionflags	@""
	.align	4


	//----- nvinfo : EIATTR_CUDA_API_VERSION
	.align		4
        /*0000*/ 	.byte	0x04, 0x37
        /*0002*/ 	.short	(.L_103 - .L_102)
.L_102:
        /*0004*/ 	.word	0x00000082


	//----- nvinfo : EIATTR_KPARAM_INFO
	.align		4
.L_103:
        /*0008*/ 	.byte	0x04, 0x17
        /*000a*/ 	.short	(.L_105 - .L_104)
.L_104:
        /*000c*/ 	.word	0x00000000
        /*0010*/ 	.short	0x0003
        /*0012*/ 	.short	0x0018
        /*0014*/ 	.byte	0x00, 0xf5, 0x21, 0x00


	//----- nvinfo : EIATTR_KPARAM_INFO
	.align		4
.L_105:
        /*0018*/ 	.byte	0x04, 0x17
        /*001a*/ 	.short	(.L_107 - .L_106)
.L_106:
        /*001c*/ 	.word	0x00000000
        /*0020*/ 	.short	0x0002
        /*0022*/ 	.short	0x0010
        /*0024*/ 	.byte	0x00, 0xf5, 0x21, 0x00


	//----- nvinfo : EIATTR_KPARAM_INFO
	.align		4
.L_107:
        /*0028*/ 	.byte	0x04, 0x17
        /*002a*/ 	.short	(.L_109 - .L_108)
.L_108:
        /*002c*/ 	.word	0x00000000
        /*0030*/ 	.short	0x0001
        /*0032*/ 	.short	0x0008
        /*0034*/ 	.byte	0x00, 0xf0, 0x11, 0x00


	//----- nvinfo : EIATTR_KPARAM_INFO
	.align		4
.L_109:
        /*0038*/ 	.byte	0x04, 0x17
        /*003a*/ 	.short	(.L_111 - .L_110)
.L_110:
        /*003c*/ 	.word	0x00000000
        /*0040*/ 	.short	0x0000
        /*0042*/ 	.short	0x0000
        /*0044*/ 	.byte	0x00, 0xf5, 0x21, 0x00


	//----- nvinfo : EIATTR_SPARSE_MMA_MASK
	.align		4
.L_111:
        /*0048*/ 	.byte	0x03, 0x50
        /*004a*/ 	.short	0x0000


	//----- nvinfo : EIATTR_MAXREG_COUNT
	.align		4
        /*004c*/ 	.byte	0x03, 0x1b
        /*004e*/ 	.short	0x00ff


	//----- nvinfo : EIATTR_MERCURY_ISA_VERSION
	.align		4
        /*0050*/ 	.byte	0x03, 0x5f
        /*0052*/ 	.short	0x0101


	//----- nvinfo : EIATTR_INT_WARP_WIDE_INSTR_OFFSETS
	.align		4
        /*0054*/ 	.byte	0x04, 0x31
        /*0056*/ 	.short	(.L_113 - .L_112)


	//   ....[0]....
.L_112:
        /*0058*/ 	.word	0x00000650


	//   ....[1]....
        /*005c*/ 	.word	0x000006f0


	//----- nvinfo : EIATTR_VRC_CTA_INIT_COUNT
	.align		4
.L_113:
        /*0060*/ 	.byte	0x02, 0x4a
	.zero		1
	.zero		1


	//----- nvinfo : EIATTR_EXIT_INSTR_OFFSETS
	.align		4
        /*0064*/ 	.byte	0x04, 0x1c
        /*0066*/ 	.short	(.L_115 - .L_114)


	//   ....[0]....
.L_114:
        /*0068*/ 	.word	0x00000060


	//   ....[1]....
        /*006c*/ 	.word	0x00000620


	//   ....[2]....
        /*0070*/ 	.word	0x00000730


	//----- nvinfo : EIATTR_CBANK_PARAM_SIZE
	.align		4
.L_115:
        /*0074*/ 	.byte	0x03, 0x19
        /*0076*/ 	.short	0x0020


	//----- nvinfo : EIATTR_PARAM_CBANK
	.align		4
        /*0078*/ 	.byte	0x04, 0x0a
        /*007a*/ 	.short	(.L_117 - .L_116)
	.align		4
.L_116:
        /*007c*/ 	.word	index@(.nv.constant0._Z26findLower20BitSeeds_kernelPK10ConstraintiPjS2_)
        /*0080*/ 	.short	0x0380
        /*0082*/ 	.short	0x0020


	//----- nvinfo : EIATTR_SW_WAR
	.align		4
.L_117:
        /*0084*/ 	.byte	0x04, 0x36
        /*0086*/ 	.short	(.L_119 - .L_118)
.L_118:
        /*0088*/ 	.word	0x00000008
.L_119:


//--------------------- .nv.info._Z23pillarseedSearch_kerneljPK10ConstraintiPlPj --------------------------
	.section	.nv.info._Z23pillarseedSearch_kerneljPK10ConstraintiPlPj,"",@"SHT_CUDA_INFO"
	.sectionflags	@""
	.align	4


	//----- nvinfo : EIATTR_CUDA_API_VERSION
	.align		4
        /*0000*/ 	.byte	0x04, 0x37
        /*0002*/ 	.short	(.L_121 - .L_120)
.L_120:
        /*0004*/ 	.word	0x00000082


	//----- nvinfo : EIATTR_KPARAM_INFO
	.align		4
.L_121:
        /*0008*/ 	.byte	0x04, 0x17
        /*000a*/ 	.short	(.L_123 - .L_122)
.L_122:
        /*000c*/ 	.word	0x00000000
        /*0010*/ 	.short	0x0004
        /*0012*/ 	.short	0x0020
        /*0014*/ 	.byte	0x00, 0xf5, 0x21, 0x00


	//----- nvinfo : EIATTR_KPARAM_INFO
	.align		4
.L_123:
        /*0018*/ 	.byte	0x04, 0x17
        /*001a*/ 	.short	(.L_125 - .L_124)
.L_124:
        /*001c*/ 	.word	0x00000000
        /*0020*/ 	.short	0x0003
        /*0022*/ 	.short	0x0018
        /*0024*/ 	.byte	0x00, 0xf5, 0x21, 0x00


	//----- nvinfo : EIATTR_KPARAM_INFO
	.align		4
.L_125:
        /*0028*/ 	.byte	0x04, 0x17
        /*002a*/ 	.short	(.L_127 - .L_126)
.L_126:
        /*002c*/ 	.word	0x00000000
        /*0030*/ 	.short	0x0002
        /*0032*/ 	.short	0x0010
        /*0034*/ 	.byte	0x00, 0xf0, 0x11, 0x00


	//----- nvinfo : EIATTR_KPARAM_INFO
	.align		4
.L_127:
        /*0038*/ 	.byte	0x04, 0x17
        /*003a*/ 	.short	(.L_129 - .L_128)
.L_128:
        /*003c*/ 	.word	0x00000000
        /*0040*/ 	.short	0x0001
        /*0042*/ 	.short	0x0008
        /*0044*/ 	.byte	0x00, 0xf5, 0x21, 0x00


	//----- nvinfo : EIATTR_KPARAM_INFO
	.align		4
.L_129:
        /*0048*/ 	.byte	0x04, 0x17
        /*004a*/ 	.short	(.L_131 - .L_130)
.L_130:
        /*004c*/ 	.word	0x00000000
        /*0050*/ 	.short	0x0000
        /*0052*/ 	.short	0x0000
        /*0054*/ 	.byte	0x00, 0xf0, 0x11, 0x00


	//----- nvinfo : EIATTR_SPARSE_MMA_MASK
	.align		4
.L_131:
        /*0058*/ 	.byte	0x03, 0x50
        /*005a*/ 	.short	0x0000


	//----- nvinfo : EIATTR_MAXREG_COUNT
	.align		4
        /*005c*/ 	.byte	0x03, 0x1b
        /*005e*/ 	.short	0x00ff


	//----- nvinfo : EIATTR_MERCURY_ISA_VERSION
	.align		4
        /*0060*/ 	.byte	0x03, 0x5f
        /*0062*/ 	.short	0x0101


	//----- nvinfo : EIATTR_INT_WARP_WIDE_INSTR_OFFSETS
	.align		4
        /*0064*/ 	.byte	0x04, 0x31
        /*0066*/ 	.short	(.L_133 - .L_132)


	//   ....[0]....
.L_132:
        /*0068*/ 	.word	0x00004e40


	//   ....[1]....
        /*006c*/ 	.word	0x00004ef0


	//   ....[2]....
        /*0070*/ 	.word	0x00005090


	//   ....[3]....
        /*0074*/ 	.word	0x00005170


	//   ....[4]....
        /*0078*/ 	.word	0x000051e0


	//   ....[5]....
        /*007c*/ 	.word	0x00005280


	//   ....[6]....
        /*0080*/ 	.word	0x000052f0


	//   ....[7]....
        /*0084*/ 	.word	0x00005350


	//   ....[8]....
        /*0088*/ 	.word	0x000053e0


	//----- nvinfo : EIATTR_VRC_CTA_INIT_COUNT
	.align		4
.L_133:
        /*008c*/ 	.byte	0x02, 0x4a
	.zero		1
	.zero		1


	//----- nvinfo : EIATTR_EXIT_INSTR_OFFSETS
	.align		4
        /*0090*/ 	.byte	0x04, 0x1c
        /*0092*/ 	.short	(.L_135 - .L_134)


	//   ....[0]....
.L_134:
        /*0094*/ 	.word	0x00000040


	//   ....[1]....
        /*0098*/ 	.word	0x00004f80


	//   ....[2]....
        /*009c*/ 	.word	0x00005430


	//----- nvinfo : EIATTR_CRS_STACK_SIZE
	.align		4
.L_135:
        /*00a0*/ 	.byte	0x04, 0x1e
        /*00a2*/ 	.short	(.L_137 - .L_136)
.L_136:
        /*00a4*/ 	.word	0x00000000


	//----- nvinfo : EIATTR_CBANK_PARAM_SIZE
	.align		4
.L_137:
        /*00a8*/ 	.byte	0x03, 0x19
        /*00aa*/ 	.short	0x0028


	//----- nvinfo : EIATTR_PARAM_CBANK
	.align		4
        /*00ac*/ 	.byte	0x04, 0x0a
        /*00ae*/ 	.short	(.L_139 - .L_138)
	.align		4
.L_138:
        /*00b0*/ 	.word	index@(.nv.constant0._Z23pillarseedSearch_kerneljPK10ConstraintiPlPj)
        /*00b4*/ 	.short	0x0380
        /*00b6*/ 	.short	0x0028


	//----- nvinfo : EIATTR_SW_WAR
	.align		4
.L_139:
        /*00b8*/ 	.byte	0x04, 0x36
        /*00ba*/ 	.short	(.L_141 - .L_140)
.L_140:
        /*00bc*/ 	.word	0x00000008
.L_141:


//--------------------- .nv.callgraph             --------------------------
	.section	.nv.callgraph,"",@"SHT_CUDA_CALLGRAPH"
	.align	4
	.sectionentsize	8
	.align		4
        /*0000*/ 	.word	0x00000000
	.align		4
        /*0004*/ 	.word	0xffffffff
	.align		4
        /*0008*/ 	.word	0x00000000
	.align		4
        /*000c*/ 	.word	0xfffffffe
	.align		4
        /*0010*/ 	.word	0x00000000
	.align		4
        /*0014*/ 	.word	0xfffffffd
	.align		4
        /*0018*/ 	.word	0x00000000
	.align		4
        /*001c*/ 	.word	0xfffffffc


//--------------------- .nv.constant3             --------------------------
	.section	.nv.constant3,"a",@progbits
	.align	8
.nv.constant3:
	.type		LCG_MULT,@object
	.size		LCG_MULT,(LCG_ADD - LCG_MULT)
LCG_MULT:
        /*0000*/ 	.byte	0x6d, 0xe6, 0xec, 0xde, 0x05, 0x00, 0x00, 0x00
	.type		LCG_ADD,@object
	.size		LCG_ADD,(XOR_MASK - LCG_ADD)
LCG_ADD:
        /*0008*/ 	.byte	0x0b, 0x00, 0x00, 0x00, 0x00, 0x00, 0x00, 0x00
	.type		XOR_MASK,@object
	.size		XOR_MASK,(MASK_48 - XOR_MASK)
XOR_MASK:
        /*0010*/ 	.byte	0x6d, 0xe6, 0xec, 0xde, 0x05, 0x00, 0x00, 0x00
	.type		MASK_48,@object
	.size		MASK_48,(LCG_MULT_INV - MASK_48)
MASK_48:
        /*0018*/ 	.byte	0xff, 0xff, 0xff, 0xff, 0xff, 0xff, 0x00, 0x00
	.type		LCG_MULT_INV,@object
	.size		LCG_MULT_INV,(MULT_A - LCG_MULT_INV)
LCG_MULT_INV:
        /*0020*/ 	.byte	0x65, 0x13, 0xcb, 0x5b, 0xe0, 0xdf, 0x00, 0x00
	.type		MULT_A,@object
	.size		MULT_A,(MULT_B - MULT_A)
MULT_A:
        /*0028*/ 	.byte	0x08, 0xf5, 0x39, 0x99, 0x4f, 0x00, 0x00, 0x00
	.type		MULT_B,@object
	.size		MULT_B,(SHIPWRECK_SPACING - MULT_B)
MULT_B:
        /*0030*/ 	.byte	0xd5, 0x5b, 0x56, 0xf1, 0x1e, 0x00, 0x00, 0x00
	.type		SHIPWRECK_SPACING,@object
	.size		SHIPWRECK_SPACING,(SHIPWRECK_SEPARATION - SHIPWRECK_SPACING)
SHIPWRECK_SPACING:
        /*0038*/ 	.byte	0x18, 0x00, 0x00, 0x00
	.type		SHIPWRECK_SEPARATION,@object
	.size		SHIPWRECK_SEPARATION,(SHIPWRECK_SALT - SHIPWRECK_SEPARATION)
SHIPWRECK_SEPARATION:
        /*003c*/ 	.byte	0x04, 0x00, 0x00, 0x00
	.type		SHIPWRECK_SALT,@object
	.size		SHIPWRECK_SALT,(OCEAN_TYPE_COUNT - SHIPWRECK_SALT)
SHIPWRECK_SALT:
        /*0040*/ 	.byte	0x8f, 0x12, 0xe1, 0x09, 0x00, 0x00, 0x00, 0x00
	.type		OCEAN_TYPE_COUNT,@object
	.size		OCEAN_TYPE_COUNT,(BEACHED_TYPE_COUNT - OCEAN_TYPE_COUNT)
OCEAN_TYPE_COUNT:
        /*0048*/ 	.byte	0x14, 0x00, 0x00, 0x00
	.type		BEACHED_TYPE_COUNT,@object
	.size		BEACHED_TYPE_COUNT,(d_STRUCTURE_LOCATION_OCEAN - BEACHED_TYPE_COUNT)
BEACHED_TYPE_COUNT:
        /*004c*/ 	.byte	0x0b, 0x00, 0x00, 0x00
	.type		d_STRUCTURE_LOCATION_OCEAN,@object
	.size		d_STRUCTURE_LOCATION_OCEAN,(d_STRUCTURE_LOCATION_BEACHED - d_STRUCTURE_LOCATION_OCEAN)
d_STRUCTURE_LOCATION_OCEAN:
	.zero		80
	.type		d_STRUCTURE_LOCATION_BEACHED,@object
	.size		d_STRUCTURE_LOCATION_BEACHED,(PORTAL_SPACING - d_STRUCTURE_LOCATION_BEACHED)
d_STRUCTURE_LOCATION_BEACHED:
	.zero		44
	.type		PORTAL_SPACING,@object
	.size		PORTAL_SPACING,(PORTAL_SEPARATION - PORTAL_SPACING)
PORTAL_SPACING:
        /*00cc*/ 	.byte	0x28, 0x00, 0x00, 0x00
	.type		PORTAL_SEPARATION,@object
	.size		PORTAL_SEPARATION,(.L_17 - PORTAL_SEPARATION)
PORTAL_SEPARATION:
        /*00d0*/ 	.byte	0x0f, 0x00, 0x00, 0x00
.L_17:
	.zero		4
	.type		RUINED_PORTAL_SALT,@object
	.size		RUINED_PORTAL_SALT,(VILLAGE_SPACING - RUINED_PORTAL_SALT)
RUINED_PORTAL_SALT:
        /*00d8*/ 	.byte	0x35, 0x32, 0x0a, 0x02, 0x00, 0x00, 0x00, 0x00
	.type		VILLAGE_SPACING,@object
	.size		VILLAGE_SPACING,(VILLAGE_SEPARATION - VILLAGE_SPACING)
VILLAGE_SPACING:
        /*00e0*/ 	.byte	0x22, 0x00, 0x00, 0x00
	.type		VILLAGE_SEPARATION,@object
	.size		VILLAGE_SEPARATION,(VILLAGE_SALT - VILLAGE_SEPARATION)
VILLAGE_SEPARATION:
        /*00e4*/ 	.byte	0x08, 0x00, 0x00, 0x00
	.type		VILLAGE_SALT,@object
	.size		VILLAGE_SALT,(.L_21 - VILLAGE_SALT)
VILLAGE_SALT:
        /*00e8*/ 	.byte	0x70, 0x7f, 0x9e, 0x00, 0x00, 0x00, 0x00, 0x00
.L_21:


//--------------------- .nv.constant4             --------------------------
	.section	.nv.constant4,"a",@progbits
	.align	8
	.align		8
.nv.constant4:
        /*0000*/ 	.dword	PILLAR_MULT
	.align		8
        /*0008*/ 	.dword	PILLAR_ADD


//--------------------- .text._Z31bruteforceStructureSeeds_kernelPKjjPK10ConstraintiPlPj --------------------------
	.section	.text._Z31bruteforceStructureSeeds_kernelPKjjPK10ConstraintiPlPj,"ax",@progbits
	.align	128
        .global         _Z31bruteforceStructureSeeds_kernelPKjjPK10ConstraintiPlPj
        .type           _Z31bruteforceStructureSeeds_kernelPKjjPK10ConstraintiPlPj,@function
        .size           _Z31bruteforceStructureSeeds_kernelPKjjPK10ConstraintiPlPj,(.L_x_341 - _Z31bruteforceStructureSeeds_kernelPKjjPK10ConstraintiPlPj)
        .other          _Z31bruteforceStructureSeeds_kernelPKjjPK10ConstraintiPlPj,@"STO_CUDA_ENTRY STV_DEFAULT"
_Z31bruteforceStructureSeeds_kernelPKjjPK10ConstraintiPlPj:
.text._Z31bruteforceStructureSeeds_kernelPKjjPK10ConstraintiPlPj:
[----:B------:R-:W-:Y:S01]  /*0000*/  LDC R1, c[0x0][0x37c] ;  /* 0x0000df00ff017b82 */ /* 0x000fe20000000800 */
[----:B------:R-:W0:Y:S01]  /*0010*/  S2R R2, SR_TID.X ;  /* 0x0000000000027919 */ /* 0x000e220000002100 */
[----:B------:R-:W1:Y:S06]  /*0020*/  LDCU UR6, c[0x0][0x360] ;  /* 0x00006c00ff0677ac */ /* 0x000e6c0008000800 */
[----:B------:R-:W0:Y:S01]  /*0030*/  S2UR UR8, SR_CTAID.X ;  /* 0x00000000000879c3 */ /* 0x000e220000002500 */
[----:B------:R-:W-:Y:S01]  /*0040*/  IMAD.MOV.U32 R3, RZ, RZ, RZ ;  /* 0x000000ffff037224 */ /* 0x000fe200078e00ff */
[----:B------:R-:W2:Y:S06]  /*0050*/  LDCU UR4, c[0x0][0x388] ;  /* 0x00007100ff0477ac */ /* 0x000eac0008000800 */
[----:B------:R-:W0:Y:S01]  /*0060*/  LDC R13, c[0x0][0x360] ;  /* 0x0000d800ff0d7b82 */ /* 0x000e220000000800 */
[----:B------:R-:W1:Y:S01]  /*0070*/  LDCU UR7, c[0x0][0x370] ;  /* 0x00006e00ff0777ac */ /* 0x000e620008000800 */
[----:B--2---:R-:W-:Y:S01]  /*0080*/  UIMAD.WIDE.U32 UR4, UR4, 0x10000000, URZ ;  /* 0x10000000040478a5 */ /* 0x004fe2000f8e00ff */
[----:B0-----:R-:W-:-:S05]  /*0090*/  IMAD.WIDE.U32 R12, R13, UR8, R2 ;  /* 0x000000080d0c7c25 */ /* 0x001fca000f8e0002 */
[----:B------:R-:W-:-:S04]  /*00a0*/  ISETP.GE.U32.AND P0, PT, R12, UR4, PT ;  /* 0x000000040c007c0c */ /* 0x000fc8000bf06070 */
[----:B------:R-:W-:Y:S01]  /*00b0*/  ISETP.GE.U32.AND.EX P0, PT, R13, UR5, PT, P0 ;  /* 0x000000050d007c0c */ /* 0x000fe2000bf06100 */
[----:B-1----:R-:W-:-:S12]  /*00c0*/  UIMAD.WIDE.U32 UR4, UR7, UR6, URZ ;  /* 0x00000006070472a5 */ /* 0x002fd8000f8e00ff */
[----:B------:R-:W-:Y:S05]  /*00d0*/  @P0 EXIT ;  /* 0x000000000000094d */ /* 0x000fea0003800000 */
[----:B------:R-:W0:Y:S01]  /*00e0*/  LDCU UR6, c[0x0][0x398] ;  /* 0x00007300ff0677ac */ /* 0x000e220008000800 */
[----:B------:R-:W-:Y:S01]  /*00f0*/  IMAD.MOV.U32 R18, RZ, RZ, R12 ;  /* 0x000000ffff127224 */ /* 0x000fe200078e000c */
[----:B------:R-:W1:Y:S01]  /*0100*/  LDCU.64 UR16, c[0x0][0x358] ;  /* 0x00006b00ff1077ac */ /* 0x000e620008000a00 */
[----:B0-----:R-:W-:-:S09]  /*0110*/  UISETP.GE.AND UP0, UPT, UR6, 0x1, UPT ;  /* 0x000000010600788c */ /* 0x001fd2000bf06270 */
[----:B-1----:R-:W-:Y:S05]  /*0120*/  BRA.U !UP0, `(.L_x_0) ;  /* 0x0000005108107547 */ /* 0x002fea000b800000 */
[----:B------:R-:W0:Y:S01]  /*0130*/  LDCU.64 UR6, c[0x3][0x48] ;  /* 0x00c00900ff0677ac */ /* 0x000e220008000a00 */
[----:B------:R-:W1:Y:S01]  /*0140*/  LDCU UR8, c[0x3][0xcc] ;  /* 0x00c01980ff0877ac */ /* 0x000e620008000800 */
[----:B------:R-:W2:Y:S01]  /*0150*/  LDCU.64 UR12, c[0x3][0xe0] ;  /* 0x00c01c00ff0c77ac */ /* 0x000ea20008000a00 */
[----:B------:R-:W3:Y:S01]  /*0160*/  LDCU.64 UR14, c[0x3][0x38] ;  /* 0x00c00700ff0e77ac */ /* 0x000ee20008000a00 */
[----:B------:R-:W1:Y:S01]  /*0170*/  LDCU UR11, c[0x3][0xd0] ;  /* 0x00c01a00ff0b77ac */ /* 0x000e620008000800 */
[----:B0-----:R-:W-:Y:S02]  /*0180*/  UPOPC UR9, UR6 ;  /* 0x00000006000972bf */ /* 0x001fe40008000000 */
[----:B------:R-:W-:Y:S02]  /*0190*/  UPOPC UR10, UR7 ;  /* 0x00000007000a72bf */ /* 0x000fe40008000000 */
[----:B------:R-:W-:Y:S02]  /*01a0*/  UISETP.GE.U32.AND UP1, UPT, UR9, 0x2, UPT ;  /* 0x000000020900788c */ /* 0x000fe4000bf26070 */
[----:B--2---:R-:W-:-:S02]  /*01b0*/  UIADD3 UR6, UPT, UPT, UR12, -UR13, URZ ;  /* 0x8000000d0c067290 */ /* 0x004fc4000fffe0ff */
[----:B------:R-:W-:Y:S02]  /*01c0*/  UISETP.GE.U32.AND UP0, UPT, UR10, 0x2, UPT ;  /* 0x000000020a00788c */ /* 0x000fe4000bf06070 */
[----:B---3--:R-:W-:Y:S02]  /*01d0*/  UIADD3 UR7, UPT, UPT, UR14, -UR15, URZ ;  /* 0x8000000f0e077290 */ /* 0x008fe4000fffe0ff */
[----:B-1----:R-:W-:-:S12]  /*01e0*/  UIADD3 UR8, UPT, UPT, UR8, -UR11, URZ ;  /* 0x8000000b08087290 */ /* 0x002fd8000fffe0ff */
.L_x_70:
[----:B------:R-:W-:Y:S05]  /*01f0*/  YIELD ;  /* 0x0000000000007946 */ /* 0x000fea0003800000 */
[----:B0-----:R-:W0:Y:S01]  /*0200*/  LDCU.64 UR10, c[0x0][0x380] ;  /* 0x00007000ff0a77ac */ /* 0x001e220008000a00 */
[--C-:B------:R-:W-:Y:S01]  /*0210*/  SHF.R.U64 R6, R18, 0x1a, R13.reuse ;  /* 0x0000001a12067819 */ /* 0x100fe2000000120d */
[----:B------:R-:W1:Y:S01]  /*0220*/  LDC.64 R8, c[0x3][0x10] ;  /* 0x00c00400ff087b82 */ /* 0x000e620000000a00 */
[----:B------:R-:W-:Y:S02]  /*0230*/  SHF.R.U32.HI R0, RZ, 0x1a, R13 ;  /* 0x0000001aff007819 */ /* 0x000fe4000001160d */
[----:B------:R-:W-:-:S02]  /*0240*/  LOP3.LUT R6, R6, 0xfffffffc, RZ, 0xc0, !PT ;  /* 0xfffffffc06067812 */ /* 0x000fc400078ec0ff */
[----:B------:R-:W-:-:S03]  /*0250*/  LOP3.LUT R0, R0, 0x3, RZ, 0xc0, !PT ;  /* 0x0000000300007812 */ /* 0x000fc600078ec0ff */
[----:B------:R-:W2:Y:S01]  /*0260*/  LDC.64 R2, c[0x3][0x18] ;  /* 0x00c00600ff027b82 */ /* 0x000ea20000000a00 */
[----:B0-----:R-:W-:-:S07]  /*0270*/  IADD3 R6, P0, PT, R6, UR10, RZ ;  /* 0x0000000a06067c10 */ /* 0x001fce000ff1e0ff */
[----:B------:R-:W0:Y:S01]  /*0280*/  LDC.64 R4, c[0x3][0x8] ;  /* 0x00c00200ff047b82 */ /* 0x000e220000000a00 */
[----:B------:R-:W-:Y:S01]  /*0290*/  IADD3.X R7, PT, PT, R0, UR11, RZ, P0, !PT ;  /* 0x0000000b00077c10 */ /* 0x000fe200087fe4ff */
[----:B------:R-:W3:Y:S04]  /*02a0*/  LDCU.64 UR10, c[0x3][URZ] ;  /* 0x00c00000ff0a77ac */ /* 0x000ee80008000a00 */
[----:B------:R-:W4:Y:S01]  /*02b0*/  LDG.E R12, desc[UR16][R6.64] ;  /* 0x00000010060c7981 */ /* 0x000f22000c1e1900 */
[C---:B------:R-:W-:Y:S01]  /*02c0*/  IMAD.SHL.U32 R11, R18.reuse, 0x100000, RZ ;  /* 0x00100000120b7824 */ /* 0x040fe200078e00ff */
[----:B------:R-:W-:Y:S01]  /*02d0*/  SHF.L.U64.HI R10, R18, 0x14, R13 ;  /* 0x00000014120a7819 */ /* 0x000fe2000001020d */
[----:B------:R-:W-:Y:S04]  /*02e0*/  BSSY.RECONVERGENT B2, `(.L_x_1) ;  /* 0x00004e0000027945 */ /* 0x000fe80003800200 */
[----:B------:R-:W-:Y:S01]  /*02f0*/  BSSY.RELIABLE B1, `(.L_x_2) ;  /* 0x00004cb000017945 */ /* 0x000fe20003800100 */
[----:B-1----:R-:W-:-:S04]  /*0300*/  LOP3.LUT R10, R9, 0xffff, R10, 0x78, !PT ;  /* 0x0000ffff090a7812 */ /* 0x002fc800078e780a */
[----:B--2---:R-:W-:-:S05]  /*0310*/  LOP3.LUT R0, R10, R3, RZ, 0xc0, !PT ;  /* 0x000000030a007212 */ /* 0x004fca00078ec0ff */
[----:B---3--:R-:W-:Y:S01]  /*0320*/  IMAD R0, R0, UR10, RZ ;  /* 0x0000000a00007c24 */ /* 0x008fe2000f8e02ff */
[----:B----4-:R-:W-:-:S04]  /*0330*/  LOP3.LUT R11, R12, 0xfff00000, R11, 0xf8, !PT ;  /* 0xfff000000c0b7812 */ /* 0x010fc800078ef80b */
[----:B------:R-:W-:-:S04]  /*0340*/  LOP3.LUT R11, R11, R8, RZ, 0x3c, !PT ;  /* 0x000000080b0b7212 */ /* 0x000fc800078e3cff */
[----:B------:R-:W-:-:S05]  /*0350*/  LOP3.LUT R7, R11, R2, RZ, 0xc0, !PT ;  /* 0x000000020b077212 */ /* 0x000fca00078ec0ff */
[C---:B------:R-:W-:Y:S02]  /*0360*/  IMAD R9, R7.reuse, UR11, R0 ;  /* 0x0000000b07097c24 */ /* 0x040fe4000f8e0200 */
[----:B0-----:R-:W-:-:S04]  /*0370*/  IMAD.WIDE.U32 R6, R7, UR10, R4 ;  /* 0x0000000a07067c25 */ /* 0x001fc8000f8e0004 */
[----:B------:R-:W-:Y:S01]  /*0380*/  IMAD.IADD R0, R7, 0x1, R9 ;  /* 0x0000000107007824 */ /* 0x000fe200078e0209 */
[----:B------:R-:W-:-:S04]  /*0390*/  LOP3.LUT R7, R6, R2, RZ, 0xc0, !PT ;  /* 0x0000000206077212 */ /* 0x000fc800078ec0ff */
[----:B------:R-:W-:Y:S01]  /*03a0*/  LOP3.LUT R0, R0, R3, RZ, 0xc0, !PT ;  /* 0x0000000300007212 */ /* 0x000fe200078ec0ff */
[----:B------:R-:W-:-:S04]  /*03b0*/  IMAD.WIDE.U32 R8, R7, UR10, R4 ;  /* 0x0000000a07087c25 */ /* 0x000fc8000f8e0004 */
[----:B------:R-:W-:Y:S01]  /*03c0*/  IMAD R6, R0, UR10, RZ ;  /* 0x0000000a00067c24 */ /* 0x000fe2000f8e02ff */
[----:B------:R-:W-:-:S03]  /*03d0*/  LOP3.LUT R17, R8, R2, RZ, 0xc0, !PT ;  /* 0x0000000208117212 */ /* 0x000fc600078ec0ff */
[C---:B------:R-:W-:Y:S01]  /*03e0*/  IMAD R15, R7.reuse, UR11, R6 ;  /* 0x0000000b070f7c24 */ /* 0x040fe2000f8e0206 */
[----:B------:R-:W-:-:S03]  /*03f0*/  SHF.L.U64.HI R7, R7, 0x10, R0 ;  /* 0x0000001007077819 */ /* 0x000fc60000010200 */
[----:B------:R-:W-:Y:S02]  /*0400*/  IMAD.IADD R16, R9, 0x1, R15 ;  /* 0x0000000109107824 */ /* 0x000fe400078e020f */
[----:B------:R-:W-:-:S03]  /*0410*/  IMAD.WIDE.U32 R8, R17, UR10, R4 ;  /* 0x0000000a11087c25 */ /* 0x000fc6000f8e0004 */
[----:B------:R-:W-:-:S05]  /*0420*/  LOP3.LUT R16, R16, R3, RZ, 0xc0, !PT ;  /* 0x0000000310107212 */ /* 0x000fca00078ec0ff */
[----:B------:R-:W-:-:S04]  /*0430*/  IMAD R6, R16, UR10, RZ ;  /* 0x0000000a10067c24 */ /* 0x000fc8000f8e02ff */
[----:B------:R-:W-:-:S04]  /*0440*/  IMAD R15, R17, UR11, R6 ;  /* 0x0000000b110f7c24 */ /* 0x000fc8000f8e0206 */
[----:B------:R-:W-:Y:S01]  /*0450*/  IMAD.IADD R14, R9, 0x1, R15 ;  /* 0x00000001090e7824 */ /* 0x000fe200078e020f */
[----:B------:R-:W-:-:S04]  /*0460*/  LOP3.LUT R15, R8, R2, RZ, 0xc0, !PT ;  /* 0x00000002080f7212 */ /* 0x000fc800078ec0ff */
[----:B------:R-:W-:Y:S01]  /*0470*/  LOP3.LUT R14, R14, R3, RZ, 0xc0, !PT ;  /* 0x000000030e0e7212 */ /* 0x000fe200078ec0ff */
[----:B------:R-:W-:-:S04]  /*0480*/  IMAD.WIDE.U32 R4, R15, UR10, R4 ;  /* 0x0000000a0f047c25 */ /* 0x000fc8000f8e0004 */
[----:B------:R-:W-:-:S04]  /*0490*/  IMAD R6, R14, UR10, RZ ;  /* 0x0000000a0e067c24 */ /* 0x000fc8000f8e02ff */
[----:B------:R-:W-:Y:S01]  /*04a0*/  IMAD R9, R15, UR11, R6 ;  /* 0x0000000b0f097c24 */ /* 0x000fe2000f8e0206 */
[----:B------:R-:W-:Y:S02]  /*04b0*/  LOP3.LUT R6, R4, R2, RZ, 0xc0, !PT ;  /* 0x0000000204067212 */ /* 0x000fe400078ec0ff */
[----:B------:R-:W-:Y:S01]  /*04c0*/  SHF.L.U64.HI R2, R17, 0x10, R16 ;  /* 0x0000001011027819 */ /* 0x000fe20000010210 */
[----:B------:R-:W-:Y:S02]  /*04d0*/  IMAD.IADD R8, R5, 0x1, R9 ;  /* 0x0000000105087824 */ /* 0x000fe400078e0209 */
[----:B------:R-:W-:Y:S01]  /*04e0*/  IMAD.MOV.U32 R5, RZ, RZ, RZ ;  /* 0x000000ffff057224 */ /* 0x000fe200078e00ff */
[----:B------:R-:W-:Y:S02]  /*04f0*/  IADD3 R9, P0, PT, RZ, R2, RZ ;  /* 0x00000002ff097210 */ /* 0x000fe40007f1e0ff */
[----:B------:R-:W-:Y:S02]  /*0500*/  LOP3.LUT R3, R8, R3, RZ, 0xc0, !PT ;  /* 0x0000000308037212 */ /* 0x000fe400078ec0ff */
[----:B------:R-:W-:-:S02]  /*0510*/  LEA.HI.X.SX32 R7, R2, R7, 0x1, P0 ;  /* 0x0000000702077211 */ /* 0x000fc400000f0eff */
[----:B------:R-:W-:Y:S02]  /*0520*/  SHF.L.U64.HI R6, R6, 0x10, R3 ;  /* 0x0000001006067819 */ /* 0x000fe40000010203 */
[----:B------:R-:W-:Y:S02]  /*0530*/  SHF.L.U64.HI R3, R15, 0x10, R14 ;  /* 0x000000100f037819 */ /* 0x000fe4000001020e */
[----:B------:R-:W-:-:S04]  /*0540*/  IADD3 R8, P1, PT, RZ, R6, RZ ;  /* 0x00000006ff087210 */ /* 0x000fc80007f3e0ff */
[----:B------:R-:W-:-:S09]  /*0550*/  LEA.HI.X.SX32 R6, R6, R3, 0x1, P1 ;  /* 0x0000000306067211 */ /* 0x000fd200008f0eff */
.L_x_69:
[----:B------:R-:W0:Y:S02]  /*0560*/  LDC.64 R14, c[0x0][0x390] ;  /* 0x0000e400ff0e7b82 */ /* 0x000e240000000a00 */
[----:B0-----:R-:W-:-:S05]  /*0570*/  IMAD.WIDE.U32 R14, R5, 0x1c, R14 ;  /* 0x0000001c050e7825 */ /* 0x001fca00078e000e */
[----:B------:R-:W2:Y:S01]  /*0580*/  LDG.E R0, desc[UR16][R14.64] ;  /* 0x000000100e007981 */ /* 0x000ea2000c1e1900 */
[----:B------:R-:W-:Y:S01]  /*0590*/  BSSY.RELIABLE B0, `(.L_x_3) ;  /* 0x000049c000007945 */ /* 0x000fe20003800100 */
[----:B--2---:R-:W-:-:S13]  /*05a0*/  ISETP.NE.AND P0, PT, R0, RZ, PT ;  /* 0x000000ff0000720c */ /* 0x004fda0003f05270 */
[----:B------:R-:W-:Y:S05]  /*05b0*/  @!P0 BRA `(.L_x_4) ;  /* 0x00000030007c8947 */ /* 0x000fea0003800000 */
[----:B------:R-:W-:-:S13]  /*05c0*/  ISETP.NE.AND P0, PT, R0, 0x1, PT ;  /* 0x000000010000780c */ /* 0x000fda0003f05270 */
[----:B------:R-:W-:Y:S05]  /*05d0*/  @!P0 BRA `(.L_x_5) ;  /* 0x0000001c00008947 */ /* 0x000fea0003800000 */
[----:B------:R-:W2:Y:S01]  /*05e0*/  LDG.E R4, desc[UR16][R14.64+0x4] ;  /* 0x000004100e047981 */ /* 0x000ea2000c1e1900 */
[----:B------:R-:W0:Y:S01]  /*05f0*/  LDC R0, c[0x3][0xe0] ;  /* 0x00c03800ff007b82 */ /* 0x000e220000000800 */
[----:B------:R-:W1:Y:S02]  /*0600*/  LDCU.64 UR10, c[0x3][0xe8] ;  /* 0x00c01d00ff0a77ac */ /* 0x000e640008000a00 */
[----:B------:R-:W3:Y:S01]  /*0610*/  LDG.E R3, desc[UR16][R14.64+0x8] ;  /* 0x000008100e037981 */ /* 0x000ee2000c1e1900 */
[----:B------:R-:W4:Y:S01]  /*0620*/  LDCU.64 UR12, c[0x3][0x28] ;  /* 0x00c00500ff0c77ac */ /* 0x000f220008000a00 */
[----:B------:R-:W5:Y:S01]  /*0630*/  LDCU.64 UR14, c[0x3][0x30] ;  /* 0x00c00600ff0e77ac */ /* 0x000f620008000a00 */
[----:B------:R-:W5:Y:S01]  /*0640*/  LDCU.128 UR20, c[0x3][0x10] ;  /* 0x00c00200ff1477ac */ /* 0x000f620008000c00 */
[----:B0-----:R-:W-:-:S04]  /*0650*/  IABS R2, R0 ;  /* 0x0000000000027213 */ /* 0x001fc80000000000 */
[----:B------:R-:W0:Y:S08]  /*0660*/  I2F.RP R19, R2 ;  /* 0x0000000200137306 */ /* 0x000e300000209400 */
[----:B0-----:R-:W0:Y:S02]  /*0670*/  MUFU.RCP R19, R19 ;  /* 0x0000001300137308 */ /* 0x001e240000001000 */
[----:B0-----:R-:W-:-:S06]  /*0680*/  VIADD R16, R19, 0xffffffe ;  /* 0x0ffffffe13107836 */ /* 0x001fcc0000000000 */
[----:B------:R0:W1:Y:S02]  /*0690*/  F2I.FTZ.U32.TRUNC.NTZ R17, R16 ;  /* 0x0000001000117305 */ /* 0x000064000021f000 */
[----:B0-----:R-:W-:Y:S02]  /*06a0*/  IMAD.MOV.U32 R16, RZ, RZ, RZ ;  /* 0x000000ffff107224 */ /* 0x001fe400078e00ff */
[----:B-1----:R-:W-:-:S04]  /*06b0*/  IMAD.MOV R21, RZ, RZ, -R17 ;  /* 0x000000ffff157224 */ /* 0x002fc800078e0a11 */
[----:B------:R-:W-:-:S04]  /*06c0*/  IMAD R21, R21, R2, RZ ;  /* 0x0000000215157224 */ /* 0x000fc800078e02ff */
[----:B------:R-:W-:Y:S01]  /*06d0*/  IMAD.HI.U32 R17, R17, R21, R16 ;  /* 0x0000001511117227 */ /* 0x000fe200078e0010 */
[----:B--2---:R-:W-:Y:S02]  /*06e0*/  IABS R20, R4 ;  /* 0x0000000400147213 */ /* 0x004fe40000000000 */
[----:B------:R-:W-:Y:S02]  /*06f0*/  LOP3.LUT R16, R4, R0, RZ, 0x3c, !PT ;  /* 0x0000000004107212 */ /* 0x000fe400078e3cff */
[----:B---3--:R-:W-:Y:S01]  /*0700*/  IABS R22, R3 ;  /* 0x0000000300167213 */ /* 0x008fe20000000000 */
[----:B------:R-:W-:Y:S01]  /*0710*/  IMAD.HI.U32 R19, R17, R20, RZ ;  /* 0x0000001411137227 */ /* 0x000fe200078e00ff */
[----:B------:R-:W-:Y:S02]  /*0720*/  ISETP.GE.AND P1, PT, R16, RZ, PT ;  /* 0x000000ff1000720c */ /* 0x000fe40003f26270 */
[----:B------:R-:W-:Y:S01]  /*0730*/  SHF.R.S32.HI R16, RZ, 0x1f, R16 ;  /* 0x0000001fff107819 */ /* 0x000fe20000011410 */
[----:B------:R-:W-:-:S02]  /*0740*/  IMAD.MOV R23, RZ, RZ, -R19 ;  /* 0x000000ffff177224 */ /* 0x000fc400078e0a13 */
[----:B------:R-:W-:-:S04]  /*0750*/  IMAD.HI.U32 R21, R17, R22, RZ ;  /* 0x0000001611157227 */ /* 0x000fc800078e00ff */
[----:B------:R-:W-:Y:S01]  /*0760*/  IMAD R17, R2, R23, R20 ;  /* 0x0000001702117224 */ /* 0x000fe200078e0214 */
[----:B------:R-:W-:Y:S01]  /*0770*/  LOP3.LUT R20, RZ, R0, RZ, 0x33, !PT ;  /* 0x00000000ff147212 */ /* 0x000fe200078e33ff */
[----:B------:R-:W-:-:S03]  /*0780*/  IMAD.MOV R23, RZ, RZ, -R21 ;  /* 0x000000ffff177224 */ /* 0x000fc600078e0a15 */
[C---:B------:R-:W-:Y:S01]  /*0790*/  ISETP.GT.U32.AND P4, PT, R2.reuse, R17, PT ;  /* 0x000000110200720c */ /* 0x040fe20003f84070 */
[----:B------:R-:W-:-:S05]  /*07a0*/  IMAD R23, R2, R23, R22 ;  /* 0x0000001702177224 */ /* 0x000fca00078e0216 */
[----:B------:R-:W-:-:S07]  /*07b0*/  ISETP.GT.U32.AND P2, PT, R2, R23, PT ;  /* 0x000000170200720c */ /* 0x000fce0003f44070 */
[----:B------:R-:W-:Y:S02]  /*07c0*/  @!P4 IMAD.IADD R17, R17, 0x1, -R2 ;  /* 0x000000011111c824 */ /* 0x000fe400078e0a02 */
[----:B------:R-:W-:-:S03]  /*07d0*/  @!P4 VIADD R19, R19, 0x1 ;  /* 0x000000011313c836 */ /* 0x000fc60000000000 */
[-C--:B------:R-:W-:Y:S01]  /*07e0*/  ISETP.GE.U32.AND P3, PT, R17, R2.reuse, PT ;  /* 0x000000021100720c */ /* 0x080fe20003f66070 */
[----:B------:R-:W-:Y:S02]  /*07f0*/  @!P2 IMAD.IADD R23, R23, 0x1, -R2 ;  /* 0x000000011717a824 */ /* 0x000fe400078e0a02 */
[----:B------:R-:W-:Y:S01]  /*0800*/  @!P2 VIADD R21, R21, 0x1 ;  /* 0x000000011515a836 */ /* 0x000fe20000000000 */
[----:B------:R-:W-:Y:S02]  /*0810*/  ISETP.NE.AND P2, PT, R0, RZ, PT ;  /* 0x000000ff0000720c */ /* 0x000fe40003f45270 */
[----:B------:R-:W-:Y:S02]  /*0820*/  ISETP.GE.U32.AND P0, PT, R23, R2, PT ;  /* 0x000000021700720c */ /* 0x000fe40003f06070 */
[----:B------:R-:W-:-:S05]  /*0830*/  LOP3.LUT R2, R3, R0, RZ, 0x3c, !PT ;  /* 0x0000000003027212 */ /* 0x000fca00078e3cff */
[----:B------:R-:W-:Y:S01]  /*0840*/  @P3 VIADD R19, R19, 0x1 ;  /* 0x0000000113133836 */ /* 0x000fe20000000000 */
[----:B------:R-:W-:Y:S02]  /*0850*/  ISETP.GE.AND P3, PT, R2, RZ, PT ;  /* 0x000000ff0200720c */ /* 0x000fe40003f66270 */
[----:B------:R-:W-:Y:S01]  /*0860*/  SHF.R.S32.HI R2, RZ, 0x1f, R2 ;  /* 0x0000001fff027819 */ /* 0x000fe20000011402 */
[----:B------:R-:W-:Y:S02]  /*0870*/  @!P1 IMAD.MOV R19, RZ, RZ, -R19 ;  /* 0x000000ffff139224 */ /* 0x000fe400078e0a13 */
[----:B------:R-:W-:-:S03]  /*0880*/  @P0 VIADD R21, R21, 0x1 ;  /* 0x0000000115150836 */ /* 0x000fc60000000000 */
[----:B------:R-:W-:-:S05]  /*0890*/  SEL R17, R20, R19, !P2 ;  /* 0x0000001314117207 */ /* 0x000fca0005000000 */
[----:B------:R-:W-:Y:S02]  /*08a0*/  @!P3 IMAD.MOV R21, RZ, RZ, -R21 ;  /* 0x000000ffff15b224 */ /* 0x000fe400078e0a15 */
[----:B------:R-:W-:-:S03]  /*08b0*/  IMAD.MOV R23, RZ, RZ, -R17 ;  /* 0x000000ffff177224 */ /* 0x000fc600078e0a11 */
[----:B------:R-:W-:Y:S01]  /*08c0*/  SEL R19, R20, R21, !P2 ;  /* 0x0000001514137207 */ /* 0x000fe20005000000 */
[----:B------:R-:W-:-:S04]  /*08d0*/  IMAD R20, R0, R23, R4 ;  /* 0x0000001700147224 */ /* 0x000fc800078e0204 */
[----:B------:R-:W-:Y:S01]  /*08e0*/  IMAD.MOV R21, RZ, RZ, -R19 ;  /* 0x000000ffff157224 */ /* 0x000fe200078e0a13 */
[----:B------:R-:W-:-:S03]  /*08f0*/  ISETP.NE.AND P0, PT, R20, RZ, PT ;  /* 0x000000ff1400720c */ /* 0x000fc60003f05270 */
[----:B------:R-:W-:Y:S01]  /*0900*/  IMAD R0, R0, R21, R3 ;  /* 0x0000001500007224 */ /* 0x000fe200078e0203 */
[----:B------:R-:W-:Y:S01]  /*0910*/  SEL R16, R16, RZ, P0 ;  /* 0x000000ff10107207 */ /* 0x000fe20000000000 */
[----:B------:R-:W-:-:S03]  /*0920*/  IMAD.SHL.U32 R21, R18, 0x100000, RZ ;  /* 0x0010000012157824 */ /* 0x000fc600078e00ff */
[----:B------:R-:W-:Y:S01]  /*0930*/  ISETP.NE.AND P0, PT, R0, RZ, PT ;  /* 0x000000ff0000720c */ /* 0x000fe20003f05270 */
[----:B------:R-:W-:Y:S01]  /*0940*/  IMAD.IADD R20, R17, 0x1, R16 ;  /* 0x0000000111147824 */ /* 0x000fe200078e0210 */
[----:B------:R-:W-:Y:S02]  /*0950*/  SHF.L.U64.HI R0, R18, 0x14, R13 ;  /* 0x0000001412007819 */ /* 0x000fe4000001020d */
[----:B------:R-:W-:Y:S02]  /*0960*/  LOP3.LUT R21, R12, 0xfff00000, R21, 0xf8, !PT ;  /* 0xfff000000c157812 */ /* 0x000fe400078ef815 */
[----:B------:R-:W-:Y:S02]  /*0970*/  SEL R2, R2, RZ, P0 ;  /* 0x000000ff02027207 */ /* 0x000fe40000000000 */
[----:B------:R-:W-:Y:S02]  /*0980*/  LOP3.LUT R17, R0, 0xffff, RZ, 0xc0, !PT ;  /* 0x0000ffff00117812 */ /* 0x000fe400078ec0ff */
[----:B------:R-:W-:Y:S01]  /*0990*/  IADD3 R16, P1, PT, R21, UR10, RZ ;  /* 0x0000000a15107c10 */ /* 0x000fe2000ff3e0ff */
[----:B------:R-:W-:Y:S01]  /*09a0*/  IMAD.IADD R19, R19, 0x1, R2 ;  /* 0x0000000113137824 */ /* 0x000fe200078e0202 */
[----:B------:R-:W-:Y:S01]  /*09b0*/  SHF.R.S32.HI R0, RZ, 0x1f, R20 ;  /* 0x0000001fff007819 */ /* 0x000fe20000011414 */
[----:B------:R-:W-:Y:S01]  /*09c0*/  IMAD.U32 R2, RZ, RZ, UR6 ;  /* 0x00000006ff027e24 */ /* 0x000fe2000f8e00ff */
[----:B------:R-:W-:-:S03]  /*09d0*/  IADD3.X R17, PT, PT, R17, UR11, RZ, P1, !PT ;  /* 0x0000000b11117c10 */ /* 0x000fc60008ffe4ff */
[----:B----4-:R-:W-:Y:S01]  /*09e0*/  IMAD R21, R0, UR12, RZ ;  /* 0x0000000c00157c24 */ /* 0x010fe2000f8e02ff */
[----:B------:R-:W-:Y:S01]  /*09f0*/  SHF.R.S32.HI R0, RZ, 0x1f, R19 ;  /* 0x0000001fff007819 */ /* 0x000fe20000011413 */
[----:B------:R-:W-:Y:S01]  /*0a00*/  IMAD.WIDE.U32 R16, R20, UR12, R16 ;  /* 0x0000000c14107c25 */ /* 0x000fe2000f8e0010 */
[----:B------:R-:W-:-:S03]  /*0a10*/  ISETP.GE.AND P0, PT, R2, 0x1, PT ;  /* 0x000000010200780c */ /* 0x000fc60003f06270 */
[----:B------:R-:W-:Y:S02]  /*0a20*/  IMAD R21, R20, UR13, R21 ;  /* 0x0000000d14157c24 */ /* 0x000fe4000f8e0215 */
[----:B-----5:R-:W-:Y:S02]  /*0a30*/  IMAD R0, R0, UR14, RZ ;  /* 0x0000000e00007c24 */ /* 0x020fe4000f8e02ff */
[----:B------:R-:W-:Y:S02]  /*0a40*/  IMAD.IADD R17, R17, 0x1, R21 ;  /* 0x0000000111117824 */ /* 0x000fe400078e0215 */
[C---:B------:R-:W-:Y:S02]  /*0a50*/  IMAD R21, R19.reuse, UR15, R0 ;  /* 0x0000000f13157c24 */ /* 0x040fe4000f8e0200 */
[----:B------:R-:W-:-:S04]  /*0a60*/  IMAD.WIDE.U32 R16, R19, UR14, R16 ;  /* 0x0000000e13107c25 */ /* 0x000fc8000f8e0010 */
[----:B------:R-:W-:Y:S02]  /*0a70*/  IMAD.U32 R2, RZ, RZ, UR22 ;  /* 0x00000016ff027e24 */ /* 0x000fe4000f8e00ff */
[----:B------:R-:W-:Y:S02]  /*0a80*/  IMAD.U32 R0, RZ, RZ, UR23 ;  /* 0x00000017ff007e24 */ /* 0x000fe4000f8e00ff */
[----:B------:R-:W-:Y:S01]  /*0a90*/  IMAD.IADD R17, R17, 0x1, R21 ;  /* 0x0000000111117824 */ /* 0x000fe200078e0215 */
[----:B------:R-:W-:-:S04]  /*0aa0*/  LOP3.LUT R21, R2, UR20, R16, 0x60, !PT ;  /* 0x0000001402157c12 */ /* 0x000fc8000f8e6010 */
[----:B------:R-:W-:Y:S01]  /*0ab0*/  LOP3.LUT R22, R0, UR21, R17, 0x60, !PT ;  /* 0x0000001500167c12 */ /* 0x000fe2000f8e6011 */
[----:B------:R-:W-:Y:S01]  /*0ac0*/  IMAD.MOV.U32 R17, RZ, RZ, RZ ;  /* 0x000000ffff117224 */ /* 0x000fe200078e00ff */
[----:B------:R-:W-:Y:S06]  /*0ad0*/  @!P0 BRA `(.L_x_6) ;  /* 0x0000000000ec8947 */ /* 0x000fec0003800000 */
[----:B------:R-:W-:-:S04]  /*0ae0*/  UPOPC UR9, UR6 ;  /* 0x00000006000972bf */ /* 0x000fc80008000000 */
[----:B------:R-:W-:-:S09]  /*0af0*/  UISETP.GE.U32.AND UP2, UPT, UR9, 0x2, UPT ;  /* 0x000000020900788c */ /* 0x000fd2000bf46070 */
[----:B------:R-:W-:Y:S05]  /*0b00*/  BRA.U !UP2, `(.L_x_7) ;  /* 0x000000010aa87547 */ /* 0x000fea000b800000 */
[----:B------:R-:W-:Y:S01]  /*0b10*/  IABS R23, UR6 ;  /* 0x0000000600177c13 */ /* 0x000fe20008000000 */
[----:B------:R-:W-:Y:S01]  /*0b20*/  BSSY.RECONVERGENT B3, `(.L_x_8) ;  /* 0x0000027000037945 */ /* 0x000fe20003800200 */
[----:B------:R-:W-:Y:S02]  /*0b30*/  ISETP.NE.AND P1, PT, RZ, UR6, PT ;  /* 0x00000006ff007c0c */ /* 0x000fe4000bf25270 */
[----:B------:R-:W0:Y:S01]  /*0b40*/  I2F.U32.RP R0, R23 ;  /* 0x0000001700007306 */ /* 0x000e220000209000 */
[----:B------:R-:W-:-:S07]  /*0b50*/  LOP3.LUT R24, RZ, UR6, RZ, 0x33, !PT ;  /* 0x00000006ff187c12 */ /* 0x000fce000f8e33ff */
[----:B0-----:R-:W0:Y:S02]  /*0b60*/  MUFU.RCP R0, R0 ;  /* 0x0000000000007308 */ /* 0x001e240000001000 */
[----:B0-----:R-:W-:-:S06]  /*0b70*/  VIADD R16, R0, 0xffffffe ;  /* 0x0ffffffe00107836 */ /* 0x001fcc0000000000 */
[----:B------:R0:W1:Y:S02]  /*0b80*/  F2I.FTZ.U32.TRUNC.NTZ R17, R16 ;  /* 0x0000001000117305 */ /* 0x000064000021f000 */
[----:B0-----:R-:W-:Y:S02]  /*0b90*/  IMAD.MOV.U32 R16, RZ, RZ, RZ ;  /* 0x000000ffff107224 */ /* 0x001fe400078e00ff */
[----:B-1----:R-:W-:-:S04]  /*0ba0*/  IMAD.MOV R2, RZ, RZ, -R17 ;  /* 0x000000ffff027224 */ /* 0x002fc800078e0a11 */
[----:B------:R-:W-:-:S04]  /*0bb0*/  IMAD R25, R2, R23, RZ ;  /* 0x0000001702197224 */ /* 0x000fc800078e02ff */
[----:B------:R-:W-:-:S07]  /*0bc0*/  IMAD.HI.U32 R25, R17, R25, R16 ;  /* 0x0000001911197227 */ /* 0x000fce00078e0010 */
.L_x_9:
[----:B------:R-:W0:Y:S01]  /*0bd0*/  LDC.64 R16, c[0x3][0x8] ;  /* 0x00c00200ff107b82 */ /* 0x000e220000000a00 */
[----:B------:R-:W1:Y:S01]  /*0be0*/  LDCU.64 UR10, c[0x3][URZ] ;  /* 0x00c00000ff0a77ac */ /* 0x000e620008000a00 */
[----:B------:R-:W2:Y:S01]  /*0bf0*/  LDCU.64 UR12, c[0x3][0x18] ;  /* 0x00c00300ff0c77ac */ /* 0x000ea20008000a00 */
[----:B-1----:R-:W-:Y:S02]  /*0c00*/  IMAD R22, R22, UR10, RZ ;  /* 0x0000000a16167c24 */ /* 0x002fe4000f8e02ff */
[----:B--2---:R-:W-:Y:S02]  /*0c10*/  IMAD.U32 R2, RZ, RZ, UR12 ;  /* 0x0000000cff027e24 */ /* 0x004fe4000f8e00ff */
[----:B0-----:R-:W-:-:S04]  /*0c20*/  IMAD.WIDE.U32 R16, R21, UR10, R16 ;  /* 0x0000000a15107c25 */ /* 0x001fc8000f8e0010 */
[----:B------:R-:W-:Y:S02]  /*0c30*/  IMAD R21, R21, UR11, R22 ;  /* 0x0000000b15157c24 */ /* 0x000fe4000f8e0216 */
[----:B------:R-:W-:Y:S02]  /*0c40*/  IMAD.U32 R0, RZ, RZ, UR13 ;  /* 0x0000000dff007e24 */ /* 0x000fe4000f8e00ff */
[----:B------:R-:W-:Y:S01]  /*0c50*/  IMAD.IADD R17, R17, 0x1, R21 ;  /* 0x0000000111117824 */ /* 0x000fe200078e0215 */
[----:B------:R-:W-:-:S04]  /*0c60*/  LOP3.LUT R21, R16, R2, RZ, 0xc0, !PT ;  /* 0x0000000210157212 */ /* 0x000fc800078ec0ff */
[----:B------:R-:W-:Y:S02]  /*0c70*/  LOP3.LUT R22, R17, R0, RZ, 0xc0, !PT ;  /* 0x0000000011167212 */ /* 0x000fe400078ec0ff */
[----:B------:R-:W-:Y:S02]  /*0c80*/  IABS R17, UR6 ;  /* 0x0000000600117c13 */ /* 0x000fe40008000000 */
[----:B------:R-:W-:-:S03]  /*0c90*/  SHF.R.U64 R16, R21, 0x11, R22 ;  /* 0x0000001115107819 */ /* 0x000fc60000001216 */
[----:B------:R-:W-:Y:S01]  /*0ca0*/  IMAD.MOV R27, RZ, RZ, -R17 ;  /* 0x000000ffff1b7224 */ /* 0x000fe200078e0a11 */
[----:B------:R-:W-:Y:S02]  /*0cb0*/  IABS R26, R16 ;  /* 0x00000010001a7213 */ /* 0x000fe40000000000 */
[----:B------:R-:W-:-:S03]  /*0cc0*/  ISETP.GE.AND P3, PT, R16, RZ, PT ;  /* 0x000000ff1000720c */ /* 0x000fc60003f66270 */
[----:B------:R-:W-:-:S04]  /*0cd0*/  IMAD.HI.U32 R17, R25, R26, RZ ;  /* 0x0000001a19117227 */ /* 0x000fc800078e00ff */
[----:B------:R-:W-:Y:S01]  /*0ce0*/  IMAD R26, R17, R27, R26 ;  /* 0x0000001b111a7224 */ /* 0x000fe200078e021a */
[----:B------:R-:W-:-:S04]  /*0cf0*/  IABS R17, UR6 ;  /* 0x0000000600117c13 */ /* 0x000fc80008000000 */
[----:B------:R-:W-:-:S13]  /*0d00*/  ISETP.GT.U32.AND P2, PT, R23, R26, PT ;  /* 0x0000001a1700720c */ /* 0x000fda0003f44070 */
[----:B------:R-:W-:-:S05]  /*0d10*/  @!P2 IMAD.IADD R26, R26, 0x1, -R17 ;  /* 0x000000011a1aa824 */ /* 0x000fca00078e0a11 */
[----:B------:R-:W-:-:S13]  /*0d20*/  ISETP.GT.U32.AND P2, PT, R23, R26, PT ;  /* 0x0000001a1700720c */ /* 0x000fda0003f44070 */
[----:B------:R-:W-:-:S04]  /*0d30*/  @!P2 IMAD.IADD R26, R26, 0x1, -R17 ;  /* 0x000000011a1aa824 */ /* 0x000fc800078e0a11 */
[----:B------:R-:W-:-:S05]  /*0d40*/  @!P3 IMAD.MOV R26, RZ, RZ, -R26 ;  /* 0x000000ffff1ab224 */ /* 0x000fca00078e0a1a */
[----:B------:R-:W-:-:S04]  /*0d50*/  SEL R17, R24, R26, !P1 ;  /* 0x0000001a18117207 */ /* 0x000fc80004800000 */
[----:B------:R-:W-:-:S04]  /*0d60*/  IADD3 R16, PT, PT, R17, -UR6, -R16 ;  /* 0x8000000611107c10 */ /* 0x000fc8000fffe810 */
[----:B------:R-:W-:-:S13]  /*0d70*/  ISETP.GT.AND P2, PT, R16, -0x1, PT ;  /* 0xffffffff1000780c */ /* 0x000fda0003f44270 */
[----:B------:R-:W-:Y:S05]  /*0d80*/  @P2 BRA `(.L_x_9) ;  /* 0xfffffffc00902947 */ /* 0x000fea000383ffff */
[----:B------:R-:W-:Y:S05]  /*0d90*/  BSYNC.RECONVERGENT B3 ;  /* 0x0000000000037941 */ /* 0x000fea0003800200 */
.L_x_8:
[----:B------:R-:W-:Y:S05]  /*0da0*/  BRA `(.L_x_6) ;  /* 0x0000000000387947 */ /* 0x000fea0003800000 */
.L_x_7:
[----:B------:R-:W0:Y:S01]  /*0db0*/  LDC.64 R16, c[0x3][0x8] ;  /* 0x00c00200ff107b82 */ /* 0x000e220000000a00 */
[----:B------:R-:W1:Y:S02]  /*0dc0*/  LDCU.64 UR10, c[0x3][URZ] ;  /* 0x00c00000ff0a77ac */ /* 0x000e640008000a00 */
[----:B-1----:R-:W-:Y:S02]  /*0dd0*/  IMAD R22, R22, UR10, RZ ;  /* 0x0000000a16167c24 */ /* 0x002fe4000f8e02ff */
[----:B0-----:R-:W-:-:S04]  /*0de0*/  IMAD.WIDE.U32 R16, R21, UR10, R16 ;  /* 0x0000000a15107c25 */ /* 0x001fc8000f8e0010 */
[----:B------:R-:W-:-:S04]  /*0df0*/  IMAD R21, R21, UR11, R22 ;  /* 0x0000000b15157c24 */ /* 0x000fc8000f8e0216 */
[----:B------:R-:W-:Y:S01]  /*0e00*/  IMAD.IADD R17, R17, 0x1, R21 ;  /* 0x0000000111117824 */ /* 0x000fe200078e0215 */
[----:B------:R-:W-:-:S04]  /*0e10*/  LOP3.LUT R21, R16, R2, RZ, 0xc0, !PT ;  /* 0x0000000210157212 */ /* 0x000fc800078ec0ff */
[----:B------:R-:W-:-:S04]  /*0e20*/  LOP3.LUT R22, R17, R0, RZ, 0xc0, !PT ;  /* 0x0000000011167212 */ /* 0x000fc800078ec0ff */
[----:B------:R-:W-:-:S04]  /*0e30*/  SHF.L.U64.HI R16, R21, 0xf, R22 ;  /* 0x0000000f15107819 */ /* 0x000fc80000010216 */
[----:B------:R-:W-:Y:S01]  /*0e40*/  SHF.R.S32.HI R23, RZ, 0x1f, R16 ;  /* 0x0000001fff177819 */ /* 0x000fe20000011410 */
[----:B------:R-:W-:-:S04]  /*0e50*/  IMAD.WIDE.U32 R16, R16, UR6, RZ ;  /* 0x0000000610107c25 */ /* 0x000fc8000f8e00ff */
[----:B------:R-:W-:-:S04]  /*0e60*/  IMAD R23, R23, UR6, RZ ;  /* 0x0000000617177c24 */ /* 0x000fc8000f8e02ff */
[----:B------:R-:W-:-:S05]  /*0e70*/  IMAD.IADD R17, R17, 0x1, R23 ;  /* 0x0000000111117824 */ /* 0x000fca00078e0217 */
[----:B------:R-:W-:-:S07]  /*0e80*/  SHF.R.U64 R17, R16, 0x1f, R17 ;  /* 0x0000001f10117819 */ /* 0x000fce0000001211 */
.L_x_6:
[----:B------:R-:W0:Y:S02]  /*0e90*/  LDCU UR9, c[0x3][0xe0] ;  /* 0x00c01c00ff0977ac */ /* 0x000e240008000800 */
[----:B0-----:R-:W-:-:S05]  /*0ea0*/  IMAD R17, R20, UR9, R17 ;  /* 0x0000000914117c24 */ /* 0x001fca000f8e0211 */
[----:B------:R-:W-:-:S13]  /*0eb0*/  ISETP.NE.AND P1, PT, R17, R4, PT ;  /* 0x000000041100720c */ /* 0x000fda0003f25270 */
[----:B------:R-:W-:Y:S05]  /*0ec0*/  @P1 BREAK.RELIABLE B0 ;  /* 0x0000000000001942 */ /* 0x000fea0003800100 */
[----:B------:R-:W-:Y:S05]  /*0ed0*/  @P1 BREAK.RELIABLE B1 ;  /* 0x0000000000011942 */ /* 0x000fea0003800100 */
[----:B------:R-:W-:Y:S05]  /*0ee0*/  @P1 BRA `(.L_x_10) ;  /* 0x00000040007c1947 */ /* 0x000fea0003800000 */
        /* <DEDUP_REMOVED lines=17> */
.L_x_14:
        /* <DEDUP_REMOVED lines=29> */
.L_x_13:
[----:B------:R-:W-:Y:S01]  /*11d0*/  IMAD.MOV.U32 R16, RZ, RZ, R17 ;  /* 0x000000ffff107224 */ /* 0x000fe200078e0011 */
[----:B------:R-:W-:Y:S06]  /*11e0*/  BRA `(.L_x_11) ;  /* 0x0000000000387947 */ /* 0x000fec0003800000 */
.L_x_12:
[----:B------:R-:W0:Y:S01]  /*11f0*/  LDC.64 R16, c[0x3][0x8] ;  /* 0x00c00200ff107b82 */ /* 0x000e220000000a00 */
[----:B------:R-:W1:Y:S02]  /*1200*/  LDCU.64 UR10, c[0x3][URZ] ;  /* 0x00c00000ff0a77ac */ /* 0x000e640008000a00 */
[----:B-1----:R-:W-:Y:S02]  /*1210*/  IMAD R22, R22, UR10, RZ ;  /* 0x0000000a16167c24 */ /* 0x002fe4000f8e02ff */
[----:B0-----:R-:W-:-:S04]  /*1220*/  IMAD.WIDE.U32 R16, R21, UR10, R16 ;  /* 0x0000000a15107c25 */ /* 0x001fc8000f8e0010 */
[----:B------:R-:W-:Y:S01]  /*1230*/  IMAD R21, R21, UR11, R22 ;  /* 0x0000000b15157c24 */ /* 0x000fe2000f8e0216 */
[----:B------:R-:W-:-:S03]  /*1240*/  LOP3.LUT R16, R16, R2, RZ, 0xc0, !PT ;  /* 0x0000000210107212 */ /* 0x000fc600078ec0ff */
[----:B------:R-:W-:-:S05]  /*1250*/  IMAD.IADD R21, R17, 0x1, R21 ;  /* 0x0000000111157824 */ /* 0x000fca00078e0215 */
[----:B------:R-:W-:-:S04]  /*1260*/  LOP3.LUT R21, R21, R0, RZ, 0xc0, !PT ;  /* 0x0000000015157212 */ /* 0x000fc800078ec0ff */
[----:B------:R-:W-:-:S04]  /*1270*/  SHF.L.U64.HI R16, R16, 0xf, R21 ;  /* 0x0000000f10107819 */ /* 0x000fc80000010215 */
[----:B------:R-:W-:Y:S01]  /*1280*/  SHF.R.S32.HI R20, RZ, 0x1f, R16 ;  /* 0x0000001fff147819 */ /* 0x000fe20000011410 */
[----:B------:R-:W-:-:S04]  /*1290*/  IMAD.WIDE.U32 R16, R16, UR6, RZ ;  /* 0x0000000610107c25 */ /* 0x000fc8000f8e00ff */
[----:B------:R-:W-:-:S04]  /*12a0*/  IMAD R21, R20, UR6, RZ ;  /* 0x0000000614157c24 */ /* 0x000fc8000f8e02ff */
[----:B------:R-:W-:-:S05]  /*12b0*/  IMAD.IADD R21, R17, 0x1, R21 ;  /* 0x0000000111157824 */ /* 0x000fca00078e0215 */
[----:B------:R-:W-:-:S07]  /*12c0*/  SHF.R.U64 R16, R16, 0x1f, R21 ;  /* 0x0000001f10107819 */ /* 0x000fce0000001215 */
.L_x_11:
[----:B------:R-:W0:Y:S02]  /*12d0*/  LDCU UR9, c[0x3][0xe0] ;  /* 0x00c01c00ff0977ac */ /* 0x000e240008000800 */
[----:B0-----:R-:W-:-:S05]  /*12e0*/  IMAD R16, R19, UR9, R16 ;  /* 0x0000000913107c24 */ /* 0x001fca000f8e0210 */
[----:B------:R-:W-:-:S13]  /*12f0*/  ISETP.NE.AND P0, PT, R16, R3, PT ;  /* 0x000000031000720c */ /* 0x000fda0003f05270 */
[----:B------:R-:W-:Y:S05]  /*1300*/  @P0 BREAK.RELIABLE B0 ;  /* 0x0000000000000942 */ /* 0x000fea0003800100 */
[----:B------:R-:W-:Y:S05]  /*1310*/  @P0 BREAK.RELIABLE B1 ;  /* 0x0000000000010942 */ /* 0x000fea0003800100 */
[----:B------:R-:W-:Y:S05]  /*1320*/  @P0 BRA `(.L_x_10) ;  /* 0x0000003c006c0947 */ /* 0x000fea0003800000 */
[----:B------:R-:W2:Y:S01]  /*1330*/  LDG.E R19, desc[UR16][R14.64+0x14] ;  /* 0x000014100e137981 */ /* 0x000ea2000c1e1900 */
[----:B------:R-:W-:Y:S01]  /*1340*/  SHF.R.S32.HI R20, RZ, 0x1f, R4 ;  /* 0x0000001fff147819 */ /* 0x000fe20000011404 */
[----:B------:R-:W-:Y:S01]  /*1350*/  IMAD R21, R7, R4, RZ ;  /* 0x0000000407157224 */ /* 0x000fe200078e02ff */
[----:B------:R-:W-:Y:S01]  /*1360*/  SHF.R.S32.HI R23, RZ, 0x1f, R3 ;  /* 0x0000001fff177819 */ /* 0x000fe20000011403 */
[----:B------:R-:W-:Y:S01]  /*1370*/  IMAD R22, R6, R3, RZ ;  /* 0x0000000306167224 */ /* 0x000fe200078e02ff */
[----:B------:R-:W0:Y:S01]  /*1380*/  LDC.64 R16, c[0x3][RZ] ;  /* 0x00c00000ff107b82 */ /* 0x000e220000000a00 */
[----:B------:R-:W-:Y:S01]  /*1390*/  IMAD R27, R20, R9, R21 ;  /* 0x00000009141b7224 */ /* 0x000fe200078e0215 */
[----:B------:R-:W-:Y:S01]  /*13a0*/  BSSY.RECONVERGENT B3, `(.L_x_15) ;  /* 0x00000d1000037945 */ /* 0x000fe20003800200 */
[----:B------:R-:W-:Y:S02]  /*13b0*/  IMAD R29, R23, R8, R22 ;  /* 0x00000008171d7224 */ /* 0x000fe400078e0216 */
[----:B------:R-:W-:-:S03]  /*13c0*/  IMAD.WIDE.U32 R22, R9, R4, RZ ;  /* 0x0000000409167225 */ /* 0x000fc600078e00ff */
[----:B------:R-:W1:Y:S01]  /*13d0*/  LDC.64 R20, c[0x3][0x8] ;  /* 0x00c00200ff147b82 */ /* 0x000e620000000a00 */
[----:B------:R-:W-:-:S04]  /*13e0*/  IMAD.WIDE.U32 R24, R8, R3, RZ ;  /* 0x0000000308187225 */ /* 0x000fc800078e00ff */
[----:B------:R-:W-:Y:S02]  /*13f0*/  IMAD.IADD R3, R23, 0x1, R27 ;  /* 0x0000000117037824 */ /* 0x000fe400078e021b */
[----:B------:R-:W-:-:S05]  /*1400*/  IMAD.IADD R23, R25, 0x1, R29 ;  /* 0x0000000119177824 */ /* 0x000fca00078e021d */
[----:B------:R-:W-:Y:S02]  /*1410*/  LOP3.LUT R23, R10, R3, R23, 0x96, !PT ;  /* 0x000000030a177212 */ /* 0x000fe400078e9617 */
[----:B------:R-:W-:Y:S02]  /*1420*/  LOP3.LUT R3, R11, R22, R24, 0x96, !PT ;  /* 0x000000160b037212 */ /* 0x000fe400078e9618 */
[----:B------:R-:W-:Y:S02]  /*1430*/  LOP3.LUT R23, R23, R0, RZ, 0xc0, !PT ;  /* 0x0000000017177212 */ /* 0x000fe400078ec0ff */
[----:B------:R-:W-:-:S03]  /*1440*/  LOP3.LUT R3, R3, R2, RZ, 0xc0, !PT ;  /* 0x0000000203037212 */ /* 0x000fc600078ec0ff */
[-C--:B0-----:R-:W-:Y:S02]  /*1450*/  IMAD R4, R23, R16.reuse, RZ ;  /* 0x0000001017047224 */ /* 0x081fe400078e02ff */
[----:B-1----:R-:W-:-:S04]  /*1460*/  IMAD.WIDE.U32 R22, R3, R16, R20 ;  /* 0x0000001003167225 */ /* 0x002fc800078e0014 */
[----:B------:R-:W-:Y:S01]  /*1470*/  IMAD R3, R3, R17, R4 ;  /* 0x0000001103037224 */ /* 0x000fe200078e0204 */
[----:B------:R-:W-:Y:S01]  /*1480*/  LOP3.LUT R25, R22, R2, RZ, 0xc0, !PT ;  /* 0x0000000216197212 */ /* 0x000fe200078ec0ff */
[----:B------:R-:W-:Y:S02]  /*1490*/  IMAD.MOV.U32 R22, RZ, RZ, 0x10 ;  /* 0x00000010ff167424 */ /* 0x000fe400078e00ff */
[--C-:B------:R-:W-:Y:S01]  /*14a0*/  IMAD.IADD R23, R23, 0x1, R3.reuse ;  /* 0x0000000117177824 */ /* 0x100fe200078e0203 */
[----:B------:R-:W-:-:S04]  /*14b0*/  PRMT R3, RZ, 0x7610, R3 ;  /* 0x00007610ff037816 */ /* 0x000fc80000000003 */
[----:B------:R-:W-:Y:S02]  /*14c0*/  LOP3.LUT R4, R23, R0, RZ, 0xc0, !PT ;  /* 0x0000000017047212 */ /* 0x000fe400078ec0ff */
[----:B--2---:R-:W-:-:S13]  /*14d0*/  ISETP.GT.AND P0, PT, R19, 0x1, PT ;  /* 0x000000011300780c */ /* 0x004fda0003f04270 */
[----:B------:R-:W-:Y:S05]  /*14e0*/  @P0 BRA `(.L_x_16) ;  /* 0x0000000400400947 */ /* 0x000fea0003800000 */
[----:B------:R-:W-:Y:S01]  /*14f0*/  ISETP.NE.AND P0, PT, R19, RZ, PT ;  /* 0x000000ff1300720c */ /* 0x000fe20003f05270 */
[----:B------:R-:W-:-:S12]  /*1500*/  IMAD.MOV.U32 R24, RZ, RZ, R4 ;  /* 0x000000ffff187224 */ /* 0x000fd800078e0004 */
[----:B------:R-:W-:Y:S05]  /*1510*/  @!P0 BRA `(.L_x_17) ;  /* 0x0000000000948947 */ /* 0x000fea0003800000 */
[----:B------:R-:W-:-:S13]  /*1520*/  ISETP.NE.AND P0, PT, R19, 0x1, PT ;  /* 0x000000011300780c */ /* 0x000fda0003f05270 */
[----:B------:R-:W-:Y:S05]  /*1530*/  @P0 BRA `(.L_x_18) ;  /* 0x0000000800dc0947 */ /* 0x000fea0003800000 */
[----:B------:R-:W-:Y:S01]  /*1540*/  BSSY.RECONVERGENT B4, `(.L_x_19) ;  /* 0x0000011000047945 */ /* 0x000fe20003800200 */
[----:B------:R-:W-:Y:S02]  /*1550*/  IMAD.MOV.U32 R19, RZ, RZ, R25 ;  /* 0x000000ffff137224 */ /* 0x000fe400078e0019 */
[----:B------:R-:W-:-:S07]  /*1560*/  IMAD.MOV.U32 R25, RZ, RZ, R4 ;  /* 0x000000ffff197224 */ /* 0x000fce00078e0004 */
.L_x_20:
[-C--:B------:R-:W-:Y:S02]  /*1570*/  IMAD R24, R25, R16.reuse, RZ ;  /* 0x0000001019187224 */ /* 0x080fe400078e02ff */
[----:B------:R-:W-:-:S04]  /*1580*/  IMAD.WIDE.U32 R22, R19, R16, R20 ;  /* 0x0000001013167225 */ /* 0x000fc800078e0014 */
[----:B------:R-:W-:-:S04]  /*1590*/  IMAD R19, R19, R17, R24 ;  /* 0x0000001113137224 */ /* 0x000fc800078e0218 */
[----:B------:R-:W-:Y:S01]  /*15a0*/  IMAD.IADD R23, R23, 0x1, R19 ;  /* 0x0000000117177824 */ /* 0x000fe200078e0213 */
[----:B------:R-:W-:-:S04]  /*15b0*/  LOP3.LUT R19, R22, R2, RZ, 0xc0, !PT ;  /* 0x0000000216137212 */ /* 0x000fc800078ec0ff */
[----:B------:R-:W-:-:S04]  /*15c0*/  LOP3.LUT R25, R23, R0, RZ, 0xc0, !PT ;  /* 0x0000000017197212 */ /* 0x000fc800078ec0ff */
[----:B------:R-:W-:-:S05]  /*15d0*/  SHF.R.U64 R24, R19, 0x11, R25 ;  /* 0x0000001113187819 */ /* 0x000fca0000001219 */
[----:B------:R-:W-:-:S05]  /*15e0*/  IMAD.HI R22, R24, 0x10624dd3, RZ ;  /* 0x10624dd318167827 */ /* 0x000fca00078e02ff */
[----:B------:R-:W-:-:S04]  /*15f0*/  SHF.R.U32.HI R23, RZ, 0x1f, R22 ;  /* 0x0000001fff177819 */ /* 0x000fc80000011616 */
[----:B------:R-:W-:-:S05]  /*1600*/  LEA.HI.SX32 R23, R22, R23, 0x1c ;  /* 0x0000001716177211 */ /* 0x000fca00078fe2ff */
[----:B------:R-:W-:-:S05]  /*1610*/  IMAD R23, R23, 0xfa, RZ ;  /* 0x000000fa17177824 */ /* 0x000fca00078e02ff */
[----:B------:R-:W-:Y:S01]  /*1620*/  ISETP.GE.AND P0, PT, R23, -0xf9, PT ;  /* 0xffffff071700780c */ /* 0x000fe20003f06270 */
[----:B------:R-:W-:-:S12]  /*1630*/  IMAD.IADD R23, R24, 0x1, -R23 ;  /* 0x0000000118177824 */ /* 0x000fd800078e0a17 */
[----:B------:R-:W-:Y:S05]  /*1640*/  @!P0 BRA `(.L_x_20) ;  /* 0xfffffffc00c88947 */ /* 0x000fea000383ffff */
[----:B------:R-:W-:Y:S05]  /*1650*/  BSYNC.RECONVERGENT B4 ;  /* 0x0000000000047941 */ /* 0x000fea0003800200 */
.L_x_19:
[----:B------:R-:W-:Y:S01]  /*1660*/  ISETP.GE.AND P0, PT, R23, 0x62, PT ;  /* 0x000000621700780c */ /* 0x000fe20003f06270 */
[----:B------:R-:W-:-:S12]  /*1670*/  IMAD.MOV.U32 R22, RZ, RZ, 0x4 ;  /* 0x00000004ff167424 */ /* 0x000fd800078e00ff */
[----:B------:R-:W-:Y:S05]  /*1680*/  @!P0 BRA `(.L_x_18) ;  /* 0x0000000800888947 */ /* 0x000fea0003800000 */
[----:B------:R-:W-:Y:S01]  /*1690*/  ISETP.GE.U32.AND P0, PT, R23, 0xc4, PT ;  /* 0x000000c41700780c */ /* 0x000fe20003f06070 */
[----:B------:R-:W-:-:S12]  /*16a0*/  IMAD.MOV.U32 R22, RZ, RZ, 0x5 ;  /* 0x00000005ff167424 */ /* 0x000fd800078e00ff */
[----:B------:R-:W-:Y:S05]  /*16b0*/  @!P0 BRA `(.L_x_18) ;  /* 0x00000008007c8947 */ /* 0x000fea0003800000 */
[----:B------:R-:W-:Y:S01]  /*16c0*/  ISETP.GE.U32.AND P0, PT, R23, 0xf5, PT ;  /* 0x000000f51700780c */ /* 0x000fe20003f06070 */
[----:B------:R-:W-:-:S12]  /*16d0*/  IMAD.MOV.U32 R22, RZ, RZ, 0x6 ;  /* 0x00000006ff167424 */ /* 0x000fd800078e00ff */
[----:B------:R-:W-:Y:S05]  /*16e0*/  @!P0 BRA `(.L_x_18) ;  /* 0x0000000800708947 */ /* 0x000fea0003800000 */
[----:B------:R-:W-:Y:S01]  /*16f0*/  ISETP.GE.U32.AND P0, PT, R23, 0xf7, PT ;  /* 0x000000f71700780c */ /* 0x000fe20003f06070 */
[----:B------:R-:W-:Y:S02]  /*1700*/  IMAD.MOV.U32 R3, RZ, RZ, 0x1 ;  /* 0x00000001ff037424 */ /* 0x000fe400078e00ff */
[----:B------:R-:W-:-:S10]  /*1710*/  IMAD.MOV.U32 R22, RZ, RZ, 0x4 ;  /* 0x00000004ff167424 */ /* 0x000fd400078e00ff */
[----:B------:R-:W-:Y:S05]  /*1720*/  @!P0 BRA `(.L_x_18) ;  /* 0x0000000800608947 */ /* 0x000fea0003800000 */
[----:B------:R-:W-:Y:S01]  /*1730*/  IMAD.MOV.U32 R22, RZ, RZ, 0x5 ;  /* 0x00000005ff167424 */ /* 0x000fe200078e00ff */
[----:B------:R-:W-:-:S04]  /*1740*/  ISETP.GE.U32.AND P0, PT, R23, 0xf9, PT ;  /* 0x000000f91700780c */ /* 0x000fc80003f06070 */
[----:B------:R-:W-:Y:S01]  /*1750*/  SEL R22, R22, 0x6, !P0 ;  /* 0x0000000616167807 */ /* 0x000fe20004000000 */
[----:B------:R-:W-:Y:S08]  /*1760*/  BRA `(.L_x_18) ;  /* 0x0000000800507947 */ /* 0x000ff00003800000 */
.L_x_17:
[----:B------:R-:W-:Y:S01]  /*1770*/  BSSY.RECONVERGENT B4, `(.L_x_21) ;  /* 0x0000010000047945 */ /* 0x000fe20003800200 */
.L_x_22:
[-C--:B------:R-:W-:Y:S02]  /*1780*/  IMAD R24, R24, R16.reuse, RZ ;  /* 0x0000001018187224 */ /* 0x080fe400078e02ff */
[----:B------:R-:W-:-:S04]  /*1790*/  IMAD.WIDE.U32 R22, R25, R16, R20 ;  /* 0x0000001019167225 */ /* 0x000fc800078e0014 */
[----:B------:R-:W-:Y:S01]  /*17a0*/  IMAD R19, R25, R17, R24 ;  /* 0x0000001119137224 */ /* 0x000fe200078e0218 */
[----:B------:R-:W-:Y:S01]  /*17b0*/  LOP3.LUT R25, R22, R2, RZ, 0xc0, !PT ;  /* 0x0000000216197212 */ /* 0x000fe200078ec0ff */
[----:B------:R-:W-:Y:S02]  /*17c0*/  IMAD.MOV.U32 R22, RZ, RZ, RZ ;  /* 0x000000ffff167224 */ /* 0x000fe400078e00ff */
[----:B------:R-:W-:-:S05]  /*17d0*/  IMAD.IADD R19, R23, 0x1, R19 ;  /* 0x0000000117137824 */ /* 0x000fca00078e0213 */
[----:B------:R-:W-:-:S04]  /*17e0*/  LOP3.LUT R24, R19, R0, RZ, 0xc0, !PT ;  /* 0x0000000013187212 */ /* 0x000fc800078ec0ff */
[----:B------:R-:W-:-:S05]  /*17f0*/  SHF.R.U64 R23, R25, 0x11, R24 ;  /* 0x0000001119177819 */ /* 0x000fca0000001218 */
[----:B------:R-:W-:-:S05]  /*1800*/  IMAD.HI R19, R23, -0x5f5f5f5f, R22 ;  /* 0xa0a0a0a117137827 */ /* 0x000fca00078e0216 */
[----:B------:R-:W-:-:S04]  /*1810*/  SHF.R.U32.HI R22, RZ, 0x1f, R19 ;  /* 0x0000001fff167819 */ /* 0x000fc80000011613 */
[----:B------:R-:W-:-:S05]  /*1820*/  LEA.HI.SX32 R22, R19, R22, 0x19 ;  /* 0x0000001613167211 */ /* 0x000fca00078fcaff */
[----:B------:R-:W-:-:S04]  /*1830*/  IMAD R22, R22, 0xcc, RZ ;  /* 0x000000cc16167824 */ /* 0x000fc800078e02ff */
[----:B------:R-:W-:Y:S01]  /*1840*/  IMAD.IADD R23, R23, 0x1, -R22 ;  /* 0x0000000117177824 */ /* 0x000fe200078e0a16 */
[----:B------:R-:W-:-:S13]  /*1850*/  ISETP.GE.AND P0, PT, R22, -0xcb, PT ;  /* 0xffffff351600780c */ /* 0x000fda0003f06270 */
[----:B------:R-:W-:Y:S05]  /*1860*/  @!P0 BRA `(.L_x_22) ;  /* 0xfffffffc00c48947 */ /* 0x000fea000383ffff */
[----:B------:R-:W-:Y:S05]  /*1870*/  BSYNC.RECONVERGENT B4 ;  /* 0x0000000000047941 */ /* 0x000fea0003800200 */
.L_x_21:
[----:B------:R-:W-:Y:S01]  /*1880*/  ISETP.GE.AND P0, PT, R23, 0x32, PT ;  /* 0x000000321700780c */ /* 0x000fe20003f06270 */
[----:B------:R-:W-:-:S12]  /*1890*/  IMAD.MOV.U32 R22, RZ, RZ, RZ ;  /* 0x000000ffff167224 */ /* 0x000fd800078e00ff */
        /* <DEDUP_REMOVED lines=10> */
[----:B------:R-:W-:Y:S01]  /*1940*/  ISETP.NE.AND P0, PT, R23, 0xc8, PT ;  /* 0x000000c81700780c */ /* 0x000fe20003f05270 */
[----:B------:R-:W-:Y:S02]  /*1950*/  IMAD.MOV.U32 R3, RZ, RZ, 0x1 ;  /* 0x00000001ff037424 */ /* 0x000fe400078e00ff */
[----:B------:R-:W-:-:S10]  /*1960*/  IMAD.MOV.U32 R22, RZ, RZ, RZ ;  /* 0x000000ffff167224 */ /* 0x000fd400078e00ff */
[----:B------:R-:W-:Y:S05]  /*1970*/  @!P0 BRA `(.L_x_18) ;  /* 0x0000000400cc8947 */ /* 0x000fea0003800000 */
[----:B------:R-:W-:Y:S01]  /*1980*/  ISETP.GE.U32.AND P0, PT, R23, 0xca, PT ;  /* 0x000000ca1700780c */ /* 0x000fe20003f06070 */
[----:B------:R-:W-:-:S12]  /*1990*/  IMAD.MOV.U32 R22, RZ, RZ, 0x1 ;  /* 0x00000001ff167424 */ /* 0x000fd800078e00ff */
[----:B------:R-:W-:Y:S05]  /*19a0*/  @!P0 BRA `(.L_x_18) ;  /* 0x0000000400c08947 */ /* 0x000fea0003800000 */
[----:B------:R-:W-:Y:S01]  /*19b0*/  IMAD.MOV.U32 R22, RZ, RZ, 0x2 ;  /* 0x00000002ff167424 */ /* 0x000fe200078e00ff */
[----:B------:R-:W-:-:S04]  /*19c0*/  ISETP.NE.AND P0, PT, R23, 0xca, PT ;  /* 0x000000ca1700780c */ /* 0x000fc80003f05270 */
[----:B------:R-:W-:Y:S01]  /*19d0*/  SEL R22, R22, 0x3, !P0 ;  /* 0x0000000316167807 */ /* 0x000fe20004000000 */
[----:B------:R-:W-:Y:S08]  /*19e0*/  BRA `(.L_x_18) ;  /* 0x0000000400b07947 */ /* 0x000ff00003800000 */
.L_x_16:
[----:B------:R-:W-:Y:S01]  /*19f0*/  ISETP.NE.AND P0, PT, R19, 0x2, PT ;  /* 0x000000021300780c */ /* 0x000fe20003f05270 */
[----:B------:R-:W-:-:S12]  /*1a00*/  IMAD.MOV.U32 R23, RZ, RZ, R4 ;  /* 0x000000ffff177224 */ /* 0x000fd800078e0004 */
[----:B------:R-:W-:Y:S05]  /*1a10*/  @!P0 BRA `(.L_x_23) ;  /* 0x0000000400108947 */ /* 0x000fea0003800000 */
[----:B------:R-:W-:Y:S01]  /*1a20*/  ISETP.NE.AND P0, PT, R19, 0x3, PT ;  /* 0x000000031300780c */ /* 0x000fe20003f05270 */
[----:B------:R-:W-:-:S12]  /*1a30*/  IMAD.MOV.U32 R23, RZ, RZ, R4 ;  /* 0x000000ffff177224 */ /* 0x000fd800078e0004 */
[----:B------:R-:W-:Y:S05]  /*1a40*/  @!P0 BRA `(.L_x_24) ;  /* 0x0000000000988947 */ /* 0x000fea0003800000 */
[----:B------:R-:W-:-:S13]  /*1a50*/  ISETP.NE.AND P0, PT, R19, 0x4, PT ;  /* 0x000000041300780c */ /* 0x000fda0003f05270 */
[----:B------:R-:W-:Y:S05]  /*1a60*/  @P0 BRA `(.L_x_18) ;  /* 0x0000000400900947 */ /* 0x000fea0003800000 */
[----:B------:R-:W-:Y:S01]  /*1a70*/  BSSY.RECONVERGENT B4, `(.L_x_25) ;  /* 0x0000012000047945 */ /* 0x000fe20003800200 */
[----:B------:R-:W-:Y:S02]  /*1a80*/  IMAD.MOV.U32 R19, RZ, RZ, R25 ;  /* 0x000000ffff137224 */ /* 0x000fe400078e0019 */
[----:B------:R-:W-:-:S07]  /*1a90*/  IMAD.MOV.U32 R24, RZ, RZ, R4 ;  /* 0x000000ffff187224 */ /* 0x000fce00078e0004 */
.L_x_26:
[-C--:B------:R-:W-:Y:S02]  /*1aa0*/  IMAD R24, R24, R16.reuse, RZ ;  /* 0x0000001018187224 */ /* 0x080fe400078e02ff */
[----:B------:R-:W-:-:S04]  /*1ab0*/  IMAD.WIDE.U32 R22, R19, R16, R20 ;  /* 0x0000001013167225 */ /* 0x000fc800078e0014 */
[----:B------:R-:W-:-:S04]  /*1ac0*/  IMAD R19, R19, R17, R24 ;  /* 0x0000001113137224 */ /* 0x000fc800078e0218 */
[----:B------:R-:W-:Y:S01]  /*1ad0*/  IMAD.IADD R23, R23, 0x1, R19 ;  /* 0x0000000117177824 */ /* 0x000fe200078e0213 */
[----:B------:R-:W-:Y:S01]  /*1ae0*/  LOP3.LUT R19, R22, R2, RZ, 0xc0, !PT ;  /* 0x0000000216137212 */ /* 0x000fe200078ec0ff */
[----:B------:R-:W-:-:S03]  /*1af0*/  IMAD.MOV.U32 R22, RZ, RZ, RZ ;  /* 0x000000ffff167224 */ /* 0x000fc600078e00ff */
        /* <DEDUP_REMOVED lines=10> */
.L_x_25:
        /* <DEDUP_REMOVED lines=14> */
[----:B------:R-:W-:-:S04]  /*1c80*/  ISETP.NE.AND P0, PT, R23, 0x12e, PT ;  /* 0x0000012e1700780c */ /* 0x000fc80003f05270 */
[----:B------:R-:W-:Y:S01]  /*1c90*/  SEL R22, R22, 0xf, !P0 ;  /* 0x0000000f16167807 */ /* 0x000fe20004000000 */
[----:B------:R-:W-:Y:S08]  /*1ca0*/  BRA `(.L_x_18) ;  /* 0x0000000400007947 */ /* 0x000ff00003800000 */
.L_x_24:
[----:B------:R-:W-:Y:S01]  /*1cb0*/  BSSY.RECONVERGENT B4, `(.L_x_27) ;  /* 0x000000f000047945 */ /* 0x000fe20003800200 */
.L_x_28:
        /* <DEDUP_REMOVED lines=10> */
[----:B------:R-:W-:-:S04]  /*1d60*/  IMAD R22, R22, 0x64, RZ ;  /* 0x0000006416167824 */ /* 0x000fc800078e02ff */
[----:B------:R-:W-:Y:S01]  /*1d70*/  IMAD.IADD R27, R27, 0x1, -R22 ;  /* 0x000000011b1b7824 */ /* 0x000fe200078e0a16 */
[----:B------:R-:W-:-:S13]  /*1d80*/  ISETP.GE.AND P0, PT, R22, -0x63, PT ;  /* 0xffffff9d1600780c */ /* 0x000fda0003f06270 */
[----:B------:R-:W-:Y:S05]  /*1d90*/  @!P0 BRA `(.L_x_28) ;  /* 0xfffffffc00c88947 */ /* 0x000fea000383ffff */
[----:B------:R-:W-:Y:S05]  /*1da0*/  BSYNC.RECONVERGENT B4 ;  /* 0x0000000000047941 */ /* 0x000fea0003800200 */
.L_x_27:
[----:B------:R-:W-:Y:S01]  /*1db0*/  ISETP.GE.AND P0, PT, R27, 0x31, PT ;  /* 0x000000311b00780c */ /* 0x000fe20003f06270 */
[----:B------:R-:W-:-:S12]  /*1dc0*/  IMAD.MOV.U32 R22, RZ, RZ, 0xb ;  /* 0x0000000bff167424 */ /* 0x000fd800078e00ff */
[----:B------:R-:W-:Y:S05]  /*1dd0*/  @!P0 BRA `(.L_x_18) ;  /* 0x0000000000b48947 */ /* 0x000fea0003800000 */
[----:B------:R-:W-:Y:S01]  /*1de0*/  ISETP.GE.U32.AND P0, PT, R27, 0x62, PT ;  /* 0x000000621b00780c */ /* 0x000fe20003f06070 */
[----:B------:R-:W-:-:S12]  /*1df0*/  IMAD.MOV.U32 R22, RZ, RZ, 0xc ;  /* 0x0000000cff167424 */ /* 0x000fd800078e00ff */
[----:B------:R-:W-:Y:S05]  /*1e00*/  @!P0 BRA `(.L_x_18) ;  /* 0x0000000000a88947 */ /* 0x000fea0003800000 */
[----:B------:R-:W-:Y:S01]  /*1e10*/  IMAD.MOV.U32 R22, RZ, RZ, 0xb ;  /* 0x0000000bff167424 */ /* 0x000fe200078e00ff */
[----:B------:R-:W-:Y:S01]  /*1e20*/  ISETP.NE.AND P0, PT, R27, 0x62, PT ;  /* 0x000000621b00780c */ /* 0x000fe20003f05270 */
[----:B------:R-:W-:-:S03]  /*1e30*/  IMAD.MOV.U32 R3, RZ, RZ, 0x1 ;  /* 0x00000001ff037424 */ /* 0x000fc600078e00ff */
[----:B------:R-:W-:Y:S01]  /*1e40*/  SEL R22, R22, 0xc, !P0 ;  /* 0x0000000c16167807 */ /* 0x000fe20004000000 */
[----:B------:R-:W-:Y:S08]  /*1e50*/  BRA `(.L_x_18) ;  /* 0x0000000000947947 */ /* 0x000ff00003800000 */
.L_x_23:
[----:B------:R-:W-:Y:S01]  /*1e60*/  BSSY.RECONVERGENT B4, `(.L_x_29) ;  /* 0x000000f000047945 */ /* 0x000fe20003800200 */
.L_x_30:
        /* <DEDUP_REMOVED lines=15> */
.L_x_29:
        /* <DEDUP_REMOVED lines=16> */
[----:B------:R-:W-:Y:S01]  /*2060*/  ISETP.NE.AND P0, PT, R27, 0x1c4, PT ;  /* 0x000001c41b00780c */ /* 0x000fe20003f05270 */
[----:B------:R-:W-:-:S12]  /*2070*/  IMAD.MOV.U32 R22, RZ, RZ, 0x8 ;  /* 0x00000008ff167424 */ /* 0x000fd800078e00ff */
[----:B------:R-:W-:Y:S01]  /*2080*/  @P0 IMAD.MOV.U32 R0, RZ, RZ, 0xa ;  /* 0x0000000aff000424 */ /* 0x000fe200078e00ff */
[----:B------:R-:W-:-:S04]  /*2090*/  @P0 ISETP.GE.U32.AND P1, PT, R27, 0x1c8, PT ;  /* 0x000001c81b00080c */ /* 0x000fc80003f26070 */
[----:B------:R-:W-:-:S09]  /*20a0*/  @P0 SEL R22, R0, 0x9, P1 ;  /* 0x0000000900160807 */ /* 0x000fd20000800000 */
.L_x_18:
[----:B------:R-:W-:Y:S05]  /*20b0*/  BSYNC.RECONVERGENT B3 ;  /* 0x0000000000037941 */ /* 0x000fea0003800200 */
.L_x_15:
[----:B------:R-:W2:Y:S02]  /*20c0*/  LDG.E R17, desc[UR16][R14.64+0x10] ;  /* 0x000010100e117981 */ /* 0x000ea4000c1e1900 */
[----:B--2---:R-:W-:-:S13]  /*20d0*/  ISETP.NE.AND P0, PT, R22, R17, PT ;  /* 0x000000111600720c */ /* 0x004fda0003f05270 */
[----:B------:R-:W-:Y:S05]  /*20e0*/  @P0 BREAK.RELIABLE B0 ;  /* 0x0000000000000942 */ /* 0x000fea0003800100 */
[----:B------:R-:W-:Y:S05]  /*20f0*/  @P0 BREAK.RELIABLE B1 ;  /* 0x0000000000010942 */ /* 0x000fea0003800100 */
[----:B------:R-:W-:Y:S05]  /*2100*/  @P0 BRA `(.L_x_10) ;  /* 0x0000002c00f40947 */ /* 0x000fea0003800000 */
[----:B------:R-:W2:Y:S01]  /*2110*/  LDG.E R0, desc[UR16][R14.64+0xc] ;  /* 0x00000c100e007981 */ /* 0x000ea2000c1e1900 */
[----:B------:R-:W-:-:S04]  /*2120*/  SHF.R.U32.HI R17, RZ, 0xe, R4 ;  /* 0x0000000eff117819 */ /* 0x000fc80000011604 */
[----:B--2---:R-:W-:-:S13]  /*2130*/  ISETP.NE.AND P0, PT, R0, R17, PT ;  /* 0x000000110000720c */ /* 0x004fda0003f05270 */
[----:B------:R-:W-:Y:S05]  /*2140*/  @P0 BREAK.RELIABLE B0 ;  /* 0x0000000000000942 */ /* 0x000fea0003800100 */
[----:B------:R-:W-:Y:S05]  /*2150*/  @P0 BREAK.RELIABLE B1 ;  /* 0x0000000000010942 */ /* 0x000fea0003800100 */
[----:B------:R-:W-:Y:S05]  /*2160*/  @P0 BRA `(.L_x_10) ;  /* 0x0000002c00dc0947 */ /* 0x000fea0003800000 */
[----:B------:R-:W2:Y:S01]  /*2170*/  LDG.E.U8 R14, desc[UR16][R14.64+0x18] ;  /* 0x000018100e0e7981 */ /* 0x000ea2000c1e1100 */
[----:B------:R-:W-:-:S04]  /*2180*/  PRMT R3, R3, 0x9910, RZ ;  /* 0x0000991003037816 */ /* 0x000fc800000000ff */
[----:B--2---:R-:W-:-:S13]  /*2190*/  ISETP.NE.AND P0, PT, R3, R14, PT ;  /* 0x0000000e0300720c */ /* 0x004fda0003f05270 */
[----:B------:R-:W-:Y:S05]  /*21a0*/  @P0 BREAK.RELIABLE B0 ;  /* 0x0000000000000942 */ /* 0x000fea0003800100 */
[----:B------:R-:W-:Y:S05]  /*21b0*/  @P0 BREAK.RELIABLE B1 ;  /* 0x0000000000010942 */ /* 0x000fea0003800100 */
[----:B------:R-:W-:Y:S05]  /*21c0*/  @!P0 BRA `(.L_x_31) ;  /* 0x0000002c00608947 */ /* 0x000fea0003800000 */
[----:B------:R-:W-:Y:S05]  /*21d0*/  BRA `(.L_x_10) ;  /* 0x0000002c00c07947 */ /* 0x000fea0003800000 */
.L_x_5:
        /* <DEDUP_REMOVED lines=57> */
[----:B------:R-:W-:Y:S02]  /*2570*/  LOP3.LUT R17, R2, 0xffff, RZ, 0xc0, !PT ;  /* 0x0000ffff02117812 */ /* 0x000fe400078ec0ff */
[----:B------:R-:W-:Y:S02]  /*2580*/  SEL R2, R4, RZ, P0 ;  /* 0x000000ff04027207 */ /* 0x000fe40000000000 */
[----:B------:R-:W-:-:S02]  /*2590*/  IADD3 R16, P1, PT, R21, UR10, RZ ;  /* 0x0000000a15107c10 */ /* 0x000fc4000ff3e0ff */
[----:B------:R-:W-:Y:S01]  /*25a0*/  SHF.R.S32.HI R4, RZ, 0x1f, R20 ;  /* 0x0000001fff047819 */ /* 0x000fe20000011414 */
[----:B------:R-:W-:Y:S01]  /*25b0*/  IMAD.IADD R2, R19, 0x1, R2 ;  /* 0x0000000113027824 */ /* 0x000fe200078e0202 */
[----:B------:R-:W-:-:S03]  /*25c0*/  IADD3.X R17, PT, PT, R17, UR11, RZ, P1, !PT ;  /* 0x0000000b11117c10 */ /* 0x000fc60008ffe4ff */
[----:B----4-:R-:W-:Y:S01]  /*25d0*/  IMAD R19, R4, UR12, RZ ;  /* 0x0000000c04137c24 */ /* 0x010fe2000f8e02ff */
[----:B------:R-:W-:Y:S01]  /*25e0*/  SHF.R.S32.HI R4, RZ, 0x1f, R2 ;  /* 0x0000001fff047819 */ /* 0x000fe20000011402 */
[----:B------:R-:W-:-:S04]  /*25f0*/  IMAD.WIDE.U32 R16, R20, UR12, R16 ;  /* 0x0000000c14107c25 */ /* 0x000fc8000f8e0010 */
[----:B------:R-:W-:-:S04]  /*2600*/  IMAD R19, R20, UR13, R19 ;  /* 0x0000000d14137c24 */ /* 0x000fc8000f8e0213 */
[----:B------:R-:W-:Y:S02]  /*2610*/  IMAD.IADD R17, R17, 0x1, R19 ;  /* 0x0000000111117824 */ /* 0x000fe400078e0213 */
[----:B-----5:R-:W-:Y:S02]  /*2620*/  IMAD R19, R4, UR14, RZ ;  /* 0x0000000e04137c24 */ /* 0x020fe4000f8e02ff */
[----:B------:R-:W-:Y:S02]  /*2630*/  IMAD.U32 R4, RZ, RZ, UR8 ;  /* 0x00000008ff047e24 */ /* 0x000fe4000f8e00ff */
[C---:B------:R-:W-:Y:S02]  /*2640*/  IMAD R21, R2.reuse, UR15, R19 ;  /* 0x0000000f02157c24 */ /* 0x040fe4000f8e0213 */
[----:B------:R-:W-:Y:S01]  /*2650*/  IMAD.WIDE.U32 R16, R2, UR14, R16 ;  /* 0x0000000e02107c25 */ /* 0x000fe2000f8e0010 */
[----:B------:R-:W-:-:S03]  /*2660*/  ISETP.GE.AND P0, PT, R4, 0x1, PT ;  /* 0x000000010400780c */ /* 0x000fc60003f06270 */
        /* <DEDUP_REMOVED lines=13> */
[----:B------:R-:W0:Y:S08]  /*2740*/  I2F.U32.RP R4, R23 ;  /* 0x0000001700047306 */ /* 0x000e300000209000 */
[----:B0-----:R-:W0:Y:S02]  /*2750*/  MUFU.RCP R4, R4 ;  /* 0x0000000400047308 */ /* 0x001e240000001000 */
[----:B0-----:R-:W-:-:S06]  /*2760*/  VIADD R16, R4, 0xffffffe ;  /* 0x0ffffffe04107836 */ /* 0x001fcc0000000000 */
[----:B------:R0:W1:Y:S02]  /*2770*/  F2I.FTZ.U32.TRUNC.NTZ R17, R16 ;  /* 0x0000001000117305 */ /* 0x000064000021f000 */
[----:B0-----:R-:W-:Y:S02]  /*2780*/  IMAD.MOV.U32 R16, RZ, RZ, RZ ;  /* 0x000000ffff107224 */ /* 0x001fe400078e00ff */
[----:B-1----:R-:W-:-:S04]  /*2790*/  IMAD.MOV R24, RZ, RZ, -R17 ;  /* 0x000000ffff187224 */ /* 0x002fc800078e0a11 */
[----:B------:R-:W-:Y:S01]  /*27a0*/  IMAD R25, R24, R23, RZ ;  /* 0x0000001718197224 */ /* 0x000fe200078e02ff */
[----:B------:R-:W-:-:S03]  /*27b0*/  LOP3.LUT R24, RZ, UR8, RZ, 0x33, !PT ;  /* 0x00000008ff187c12 */ /* 0x000fc6000f8e33ff */
[----:B------:R-:W-:-:S07]  /*27c0*/  IMAD.HI.U32 R25, R17, R25, R16 ;  /* 0x0000001911197227 */ /* 0x000fce00078e0010 */
.L_x_35:
        /* <DEDUP_REMOVED lines=29> */
.L_x_34:
[----:B------:R-:W-:Y:S05]  /*29a0*/  BRA `(.L_x_32) ;  /* 0x0000000000387947 */ /* 0x000fea0003800000 */
.L_x_33:
        /* <DEDUP_REMOVED lines=14> */
.L_x_32:
        /* <DEDUP_REMOVED lines=23> */
.L_x_39:
        /* <DEDUP_REMOVED lines=29> */
.L_x_38:
[----:B------:R-:W-:Y:S05]  /*2dd0*/  BRA `(.L_x_36) ;  /* 0x0000000000387947 */ /* 0x000fea0003800000 */
.L_x_37:
        /* <DEDUP_REMOVED lines=14> */
.L_x_36:
        /* <DEDUP_REMOVED lines=11> */
[----:B------:R-:W-:Y:S01]  /*2f70*/  BSSY.RECONVERGENT B3, `(.L_x_40) ;  /* 0x000002a000037945 */ /* 0x000fe20003800200 */
[----:B------:R-:W-:Y:S02]  /*2f80*/  IMAD R21, R2, R9, R16 ;  /* 0x0000000902157224 */ /* 0x000fe400078e0210 */
[----:B------:R-:W-:Y:S02]  /*2f90*/  IMAD R23, R17, R8, R22 ;  /* 0x0000000811177224 */ /* 0x000fe400078e0216 */
[----:B------:R-:W-:-:S04]  /*2fa0*/  IMAD.WIDE.U32 R16, R9, R0, RZ ;  /* 0x0000000009107225 */ /* 0x000fc800078e00ff */
[----:B------:R-:W-:-:S04]  /*2fb0*/  IMAD.WIDE.U32 R2, R8, R3, RZ ;  /* 0x0000000308027225 */ /* 0x000fc800078e00ff */
[----:B------:R-:W-:Y:S01]  /*2fc0*/  IMAD.IADD R0, R17, 0x1, R21 ;  /* 0x0000000111007824 */ /* 0x000fe200078e0215 */
[----:B------:R-:W-:Y:S01]  /*2fd0*/  LOP3.LUT R2, R11, R16, R2, 0x96, !PT ;  /* 0x000000100b027212 */ /* 0x000fe200078e9602 */
[----:B------:R-:W-:-:S03]  /*2fe0*/  IMAD.IADD R3, R3, 0x1, R23 ;  /* 0x0000000103037824 */ /* 0x000fc600078e0217 */
[----:B------:R-:W-:Y:S02]  /*2ff0*/  LOP3.LUT R23, R2, R19, RZ, 0xc0, !PT ;  /* 0x0000001302177212 */ /* 0x000fe400078ec0ff */
[----:B------:R-:W-:-:S04]  /*3000*/  LOP3.LUT R3, R10, R0, R3, 0x96, !PT ;  /* 0x000000000a037212 */ /* 0x000fc800078e9603 */
[----:B------:R-:W-:Y:S02]  /*3010*/  LOP3.LUT R0, R3, R4, RZ, 0xc0, !PT ;  /* 0x0000000403007212 */ /* 0x000fe400078ec0ff */
[----:B--2---:R-:W-:-:S13]  /*3020*/  ISETP.NE.AND P0, PT, R20, 0x1, PT ;  /* 0x000000011400780c */ /* 0x004fda0003f05270 */
[----:B------:R-:W-:Y:S05]  /*3030*/  @!P0 BRA `(.L_x_41) ;  /* 0x00000000002c8947 */ /* 0x000fea0003800000 */
[----:B------:R-:W-:-:S13]  /*3040*/  ISETP.NE.AND P0, PT, R20, 0x3, PT ;  /* 0x000000031400780c */ /* 0x000fda0003f05270 */
[----:B------:R-:W-:Y:S05]  /*3050*/  @P0 BRA `(.L_x_42) ;  /* 0x00000000006c0947 */ /* 0x000fea0003800000 */
[----:B------:R-:W0:Y:S01]  /*3060*/  LDC.64 R2, c[0x3][0x8] ;  /* 0x00c00200ff027b82 */ /* 0x000e220000000a00 */
[----:B------:R-:W1:Y:S02]  /*3070*/  LDCU.64 UR10, c[0x3][URZ] ;  /* 0x00c00000ff0a77ac */ /* 0x000e640008000a00 */
[----:B-1----:R-:W-:Y:S02]  /*3080*/  IMAD R0, R0, UR10, RZ ;  /* 0x0000000a00007c24 */ /* 0x002fe4000f8e02ff */
[----:B0-----:R-:W-:-:S04]  /*3090*/  IMAD.WIDE.U32 R2, R23, UR10, R2 ;  /* 0x0000000a17027c25 */ /* 0x001fc8000f8e0002 */
[----:B------:R-:W-:-:S04]  /*30a0*/  IMAD R23, R23, UR11, R0 ;  /* 0x0000000b17177c24 */ /* 0x000fc8000f8e0200 */
[----:B------:R-:W-:Y:S01]  /*30b0*/  IMAD.IADD R3, R3, 0x1, R23 ;  /* 0x0000000103037824 */ /* 0x000fe200078e0217 */
[----:B------:R-:W-:-:S04]  /*30c0*/  LOP3.LUT R23, R2, R19, RZ, 0xc0, !PT ;  /* 0x0000001302177212 */ /* 0x000fc800078ec0ff */
[----:B------:R-:W-:Y:S01]  /*30d0*/  LOP3.LUT R0, R3, R4, RZ, 0xc0, !PT ;  /* 0x0000000403007212 */ /* 0x000fe200078ec0ff */
[----:B------:R-:W-:Y:S06]  /*30e0*/  BRA `(.L_x_42) ;  /* 0x0000000000487947 */ /* 0x000fec0003800000 */
.L_x_41:
        /* <DEDUP_REMOVED lines=8> */
[----:B------:R-:W-:-:S04]  /*3170*/  SHF.R.U64 R2, R23, 0x18, R0 ;  /* 0x0000001817027819 */ /* 0x000fc80000001200 */
[----:B------:R-:W-:-:S05]  /*3180*/  I2FP.F32.S32 R2, R2 ;  /* 0x0000000200027245 */ /* 0x000fca0000201400 */
[----:B------:R-:W-:-:S05]  /*3190*/  FMUL R2, R2, 5.9604644775390625e-08 ;  /* 0x3380000002027820 */ /* 0x000fca0000400000 */
[----:B------:R-:W-:-:S13]  /*31a0*/  FSETP.GE.AND P0, PT, R2, 0.5, PT ;  /* 0x3f0000000200780b */ /* 0x000fda0003f06000 */
[----:B------:R-:W-:Y:S02]  /*31b0*/  @P0 IMAD R2, R0, UR10, RZ ;  /* 0x0000000a00020c24 */ /* 0x000fe4000f8e02ff */
[----:B------:R-:W-:-:S04]  /*31c0*/  @P0 IMAD.WIDE.U32 R16, R23, UR10, R16 ;  /* 0x0000000a17100c25 */ /* 0x000fc8000f8e0010 */
[----:B------:R-:W-:Y:S01]  /*31d0*/  @P0 IMAD R3, R23, UR11, R2 ;  /* 0x0000000b17030c24 */ /* 0x000fe2000f8e0202 */
[----:B------:R-:W-:-:S03]  /*31e0*/  @P0 LOP3.LUT R23, R16, R19, RZ, 0xc0, !PT ;  /* 0x0000001310170212 */ /* 0x000fc600078ec0ff */
[----:B------:R-:W-:-:S05]  /*31f0*/  @P0 IMAD.IADD R3, R17, 0x1, R3 ;  /* 0x0000000111030824 */ /* 0x000fca00078e0203 */
[----:B------:R-:W-:-:S07]  /*3200*/  @P0 LOP3.LUT R0, R3, R4, RZ, 0xc0, !PT ;  /* 0x0000000403000212 */ /* 0x000fce00078ec0ff */
.L_x_42:
[----:B------:R-:W-:Y:S05]  /*3210*/  BSYNC.RECONVERGENT B3 ;  /* 0x0000000000037941 */ /* 0x000fea0003800200 */
.L_x_40:
[----:B------:R-:W0:Y:S01]  /*3220*/  LDC.64 R2, c[0x3][RZ] ;  /* 0x00c00000ff027b82 */ /* 0x000e220000000a00 */
[----:B------:R-:W-:Y:S07]  /*3230*/  BSSY.RELIABLE B3, `(.L_x_43) ;  /* 0x0000039000037945 */ /* 0x000fee0003800100 */
[----:B------:R-:W1:Y:S01]  /*3240*/  LDC.64 R20, c[0x3][0x8] ;  /* 0x00c00200ff147b82 */ /* 0x000e620000000a00 */
[-C--:B0-----:R-:W-:Y:S02]  /*3250*/  IMAD R0, R0, R2.reuse, RZ ;  /* 0x0000000200007224 */ /* 0x081fe400078e02ff */
[----:B-1----:R-:W-:-:S04]  /*3260*/  IMAD.WIDE.U32 R16, R23, R2, R20 ;  /* 0x0000000217107225 */ /* 0x002fc800078e0014 */
[----:B------:R-:W-:-:S04]  /*3270*/  IMAD R23, R23, R3, R0 ;  /* 0x0000000317177224 */ /* 0x000fc800078e0200 */
[----:B------:R-:W-:Y:S01]  /*3280*/  IMAD.IADD R17, R17, 0x1, R23 ;  /* 0x0000000111117824 */ /* 0x000fe200078e0217 */
[----:B------:R-:W-:-:S04]  /*3290*/  LOP3.LUT R23, R16, R19, RZ, 0xc0, !PT ;  /* 0x0000001310177212 */ /* 0x000fc800078ec0ff */
[----:B------:R-:W-:-:S04]  /*32a0*/  LOP3.LUT R0, R17, R4, RZ, 0xc0, !PT ;  /* 0x0000000411007212 */ /* 0x000fc800078ec0ff */
[----:B------:R-:W-:-:S04]  /*32b0*/  SHF.R.U64 R16, R23, 0x18, R0 ;  /* 0x0000001817107819 */ /* 0x000fc80000001200 */
[----:B------:R-:W-:-:S05]  /*32c0*/  I2FP.F32.S32 R16, R16 ;  /* 0x0000001000107245 */ /* 0x000fca0000201400 */
[----:B------:R-:W-:-:S05]  /*32d0*/  FMUL R16, R16, 5.9604644775390625e-08 ;  /* 0x3380000010107820 */ /* 0x000fca0000400000 */
[----:B------:R-:W-:-:S13]  /*32e0*/  FSETP.GEU.AND P0, PT, R16, 0.050000000745058059692, PT ;  /* 0x3d4ccccd1000780b */ /* 0x000fda0003f0e000 */
[----:B------:R-:W-:Y:S05]  /*32f0*/  @!P0 BRA `(.L_x_44) ;  /* 0x00000000005c8947 */ /* 0x000fea0003800000 */
[----:B------:R-:W-:Y:S01]  /*3300*/  BSSY.RECONVERGENT B4, `(.L_x_45) ;  /* 0x000000f000047945 */ /* 0x000fe20003800200 */
.L_x_46:
        /* <DEDUP_REMOVED lines=15> */
.L_x_45:
[----:B------:R-:W2:Y:S02]  /*3400*/  LDG.E R16, desc[UR16][R14.64+0x14] ;  /* 0x000014100e107981 */ /* 0x000ea4000c1e1900 */
[----:B--2---:R-:W-:-:S13]  /*3410*/  ISETP.NE.AND P0, PT, R17, R16, PT ;  /* 0x000000101100720c */ /* 0x004fda0003f05270 */
[----:B------:R-:W-:Y:S05]  /*3420*/  @P0 BREAK.RELIABLE B3 ;  /* 0x0000000000030942 */ /* 0x000fea0003800100 */
[----:B------:R-:W-:Y:S05]  /*3430*/  @P0 BREAK.RELIABLE B0 ;  /* 0x0000000000000942 */ /* 0x000fea0003800100 */
[----:B------:R-:W-:Y:S05]  /*3440*/  @P0 BREAK.RELIABLE B1 ;  /* 0x0000000000010942 */ /* 0x000fea0003800100 */
[----:B------:R-:W-:Y:S05]  /*3450*/  @!P0 BRA `(.L_x_47) ;  /* 0x0000000000588947 */ /* 0x000fea0003800000 */
[----:B------:R-:W-:Y:S05]  /*3460*/  BRA `(.L_x_10) ;  /* 0x0000001c001c7947 */ /* 0x000fea0003800000 */
.L_x_44:
[----:B------:R-:W-:Y:S01]  /*3470*/  BSSY.RECONVERGENT B4, `(.L_x_48) ;  /* 0x000000d000047945 */ /* 0x000fe20003800200 */
.L_x_49:
        /* <DEDUP_REMOVED lines=8> */
[----:B------:R-:W-:-:S05]  /*3500*/  LEA.HI R16, R16, R16, RZ, 0x1 ;  /* 0x0000001010107211 */ /* 0x000fca00078f08ff */
[----:B------:R-:W-:-:S05]  /*3510*/  IMAD R16, R16, 0x3, RZ ;  /* 0x0000000310107824 */ /* 0x000fca00078e02ff */
[----:B------:R-:W-:-:S13]  /*3520*/  ISETP.GE.AND P0, PT, R16, -0x2, PT ;  /* 0xfffffffe1000780c */ /* 0x000fda0003f06270 */
[----:B------:R-:W-:Y:S05]  /*3530*/  @!P0 BRA `(.L_x_49) ;  /* 0xfffffffc00d08947 */ /* 0x000fea000383ffff */
[----:B------:R-:W-:Y:S05]  /*3540*/  BSYNC.RECONVERGENT B4 ;  /* 0x0000000000047941 */ /* 0x000fea0003800200 */
.L_x_48:
[----:B------:R-:W2:Y:S01]  /*3550*/  LDG.E R17, desc[UR16][R14.64+0x14] ;  /* 0x000014100e117981 */ /* 0x000ea2000c1e1900 */
[----:B------:R-:W-:-:S04]  /*3560*/  IADD3 R16, PT, PT, R25, 0xa, -R16 ;  /* 0x0000000a19107810 */ /* 0x000fc80007ffe810 */
[----:B--2---:R-:W-:-:S13]  /*3570*/  ISETP.NE.AND P0, PT, R16, R17, PT ;  /* 0x000000111000720c */ /* 0x004fda0003f05270 */
[----:B------:R-:W-:Y:S05]  /*3580*/  @P0 BREAK.RELIABLE B3 ;  /* 0x0000000000030942 */ /* 0x000fea0003800100 */
[----:B------:R-:W-:Y:S05]  /*3590*/  @P0 BREAK.RELIABLE B0 ;  /* 0x0000000000000942 */ /* 0x000fea0003800100 */
[----:B------:R-:W-:Y:S05]  /*35a0*/  @P0 BREAK.RELIABLE B1 ;  /* 0x0000000000010942 */ /* 0x000fea0003800100 */
[----:B------:R-:W-:Y:S05]  /*35b0*/  @P0 BRA `(.L_x_10) ;  /* 0x0000001800c80947 */ /* 0x000fea0003800000 */
.L_x_47:
[----:B------:R-:W-:Y:S05]  /*35c0*/  BSYNC.RELIABLE B3 ;  /* 0x0000000000037941 */ /* 0x000fea0003800100 */
.L_x_43:
[----:B------:R-:W2:Y:S01]  /*35d0*/  LDG.E R22, desc[UR16][R14.64+0xc] ;  /* 0x00000c100e167981 */ /* 0x000ea2000c1e1900 */
[-C--:B------:R-:W-:Y:S02]  /*35e0*/  IMAD R0, R0, R2.reuse, RZ ;  /* 0x0000000200007224 */ /* 0x080fe400078e02ff */
[----:B------:R-:W-:-:S04]  /*35f0*/  IMAD.WIDE.U32 R16, R23, R2, R20 ;  /* 0x0000000217107225 */ /* 0x000fc800078e0014 */
[----:B------:R-:W-:Y:S01]  /*3600*/  IMAD R23, R23, R3, R0 ;  /* 0x0000000317177224 */ /* 0x000fe200078e0200 */
[----:B------:R-:W-:-:S03]  /*3610*/  LOP3.LUT R25, R16, R19, RZ, 0xc0, !PT ;  /* 0x0000001310197212 */ /* 0x000fc600078ec0ff */
[----:B------:R-:W-:-:S05]  /*3620*/  IMAD.IADD R23, R17, 0x1, R23 ;  /* 0x0000000111177824 */ /* 0x000fca00078e0217 */
[----:B------:R-:W-:-:S04]  /*3630*/  LOP3.LUT R23, R23, R4, RZ, 0xc0, !PT ;  /* 0x0000000417177212 */ /* 0x000fc800078ec0ff */
[----:B------:R-:W-:-:S04]  /*3640*/  SHF.L.U64.HI R17, R25, 0xf, R23 ;  /* 0x0000000f19117819 */ /* 0x000fc80000010217 */
[----:B------:R-:W-:-:S04]  /*3650*/  SHF.R.S32.HI R17, RZ, 0x1d, R17 ;  /* 0x0000001dff117819 */ /* 0x000fc80000011411 */
[----:B--2---:R-:W-:-:S13]  /*3660*/  ISETP.NE.AND P0, PT, R22, R17, PT ;  /* 0x000000111600720c */ /* 0x004fda0003f05270 */
[----:B------:R-:W-:Y:S05]  /*3670*/  @P0 BREAK.RELIABLE B0 ;  /* 0x0000000000000942 */ /* 0x000fea0003800100 */
[----:B------:R-:W-:Y:S05]  /*3680*/  @P0 BREAK.RELIABLE B1 ;  /* 0x0000000000010942 */ /* 0x000fea0003800100 */
[----:B------:R-:W-:Y:S05]  /*3690*/  @P0 BRA `(.L_x_10) ;  /* 0x0000001800900947 */ /* 0x000fea0003800000 */
[----:B------:R-:W2:Y:S01]  /*36a0*/  LDG.E R14, desc[UR16][R14.64+0x10] ;  /* 0x000010100e0e7981 */ /* 0x000ea2000c1e1900 */
[-C--:B------:R-:W-:Y:S02]  /*36b0*/  IMAD R0, R23, R2.reuse, RZ ;  /* 0x0000000217007224 */ /* 0x080fe400078e02ff */
[----:B------:R-:W-:-:S04]  /*36c0*/  IMAD.WIDE.U32 R20, R25, R2, R20 ;  /* 0x0000000219147225 */ /* 0x000fc800078e0014 */
[----:B------:R-:W-:Y:S01]  /*36d0*/  IMAD R3, R25, R3, R0 ;  /* 0x0000000319037224 */ /* 0x000fe200078e0200 */
[----:B------:R-:W-:-:S03]  /*36e0*/  LOP3.LUT R0, R20, R19, RZ, 0xc0, !PT ;  /* 0x0000001314007212 */ /* 0x000fc600078ec0ff */
[----:B------:R-:W-:-:S05]  /*36f0*/  IMAD.IADD R3, R21, 0x1, R3 ;  /* 0x0000000115037824 */ /* 0x000fca00078e0203 */
[----:B------:R-:W-:-:S04]  /*3700*/  LOP3.LUT R3, R3, R4, RZ, 0xc0, !PT ;  /* 0x0000000403037212 */ /* 0x000fc800078ec0ff */
[----:B------:R-:W-:-:S04]  /*3710*/  SHF.R.U64 R0, R0, 0x18, R3 ;  /* 0x0000001800007819 */ /* 0x000fc80000001203 */
[----:B------:R-:W-:-:S05]  /*3720*/  I2FP.F32.S32 R0, R0 ;  /* 0x0000000000007245 */ /* 0x000fca0000201400 */
[----:B------:R-:W-:-:S05]  /*3730*/  FMUL R0, R0, 5.9604644775390625e-08 ;  /* 0x3380000000007820 */ /* 0x000fca0000400000 */
[----:B------:R-:W-:-:S04]  /*3740*/  FSETP.GEU.AND P0, PT, R0, 0.5, PT ;  /* 0x3f0000000000780b */ /* 0x000fc80003f0e000 */
[----:B------:R-:W-:-:S04]  /*3750*/  SEL R3, RZ, 0x1, !P0 ;  /* 0x00000001ff037807 */ /* 0x000fc80004000000 */
[----:B--2---:R-:W-:-:S13]  /*3760*/  ISETP.NE.AND P0, PT, R14, R3, PT ;  /* 0x000000030e00720c */ /* 0x004fda0003f05270 */
[----:B------:R-:W-:Y:S05]  /*3770*/  @P0 BREAK.RELIABLE B0 ;  /* 0x0000000000000942 */ /* 0x000fea0003800100 */
[----:B------:R-:W-:Y:S05]  /*3780*/  @P0 BREAK.RELIABLE B1 ;  /* 0x0000000000010942 */ /* 0x000fea0003800100 */
[----:B------:R-:W-:Y:S05]  /*3790*/  @P0 BRA `(.L_x_10) ;  /* 0x0000001800500947 */ /* 0x000fea0003800000 */
[----:B------:R-:W-:Y:S05]  /*37a0*/  BRA `(.L_x_31) ;  /* 0x0000001400e87947 */ /* 0x000fea0003800000 */
.L_x_4:
        /* <DEDUP_REMOVED lines=95> */
.L_x_53:
        /* <DEDUP_REMOVED lines=29> */
.L_x_52:
[----:B------:R-:W-:Y:S05]  /*3f70*/  BRA `(.L_x_50) ;  /* 0x0000000000387947 */ /* 0x000fea0003800000 */
.L_x_51:
        /* <DEDUP_REMOVED lines=14> */
.L_x_50:
        /* <DEDUP_REMOVED lines=23> */
.L_x_57:
        /* <DEDUP_REMOVED lines=29> */
.L_x_56:
[----:B------:R-:W-:Y:S01]  /*43a0*/  IMAD.MOV.U32 R16, RZ, RZ, R17 ;  /* 0x000000ffff107224 */ /* 0x000fe200078e0011 */
[----:B------:R-:W-:Y:S06]  /*43b0*/  BRA `(.L_x_54) ;  /* 0x0000000000387947 */ /* 0x000fec0003800000 */
.L_x_55:
        /* <DEDUP_REMOVED lines=14> */
.L_x_54:
        /* <DEDUP_REMOVED lines=12> */
[----:B------:R-:W-:Y:S02]  /*4560*/  IMAD R27, R20, R9, R21 ;  /* 0x00000009141b7224 */ /* 0x000fe400078e0215 */
        /* <DEDUP_REMOVED lines=12> */
[----:B------:R-:W-:-:S04]  /*4630*/  IMAD R3, R3, R17, R4 ;  /* 0x0000001103037224 */ /* 0x000fc800078e0204 */
[----:B------:R-:W-:Y:S01]  /*4640*/  IMAD.IADD R23, R23, 0x1, R3 ;  /* 0x0000000117177824 */ /* 0x000fe200078e0203 */
[----:B------:R-:W-:-:S04]  /*4650*/  LOP3.LUT R3, R22, R2, RZ, 0xc0, !PT ;  /* 0x0000000216037212 */ /* 0x000fc800078ec0ff */
[----:B------:R-:W-:-:S04]  /*4660*/  LOP3.LUT R22, R23, R0, RZ, 0xc0, !PT ;  /* 0x0000000017167212 */ /* 0x000fc800078ec0ff */
[----:B------:R-:W-:-:S04]  /*4670*/  SHF.L.U64.HI R4, R3, 0xf, R22 ;  /* 0x0000000f03047819 */ /* 0x000fc80000010216 */
[----:B------:R-:W-:-:S04]  /*4680*/  SHF.R.S32.HI R4, RZ, 0x1d, R4 ;  /* 0x0000001dff047819 */ /* 0x000fc80000011404 */
[----:B--2---:R-:W-:-:S13]  /*4690*/  ISETP.NE.AND P0, PT, R19, R4, PT ;  /* 0x000000041300720c */ /* 0x004fda0003f05270 */
[----:B------:R-:W-:Y:S05]  /*46a0*/  @P0 BREAK.RELIABLE B0 ;  /* 0x0000000000000942 */ /* 0x000fea0003800100 */
[----:B------:R-:W-:Y:S05]  /*46b0*/  @P0 BREAK.RELIABLE B1 ;  /* 0x0000000000010942 */ /* 0x000fea0003800100 */
[----:B------:R-:W-:Y:S05]  /*46c0*/  @P0 BRA `(.L_x_10) ;  /* 0x0000000800840947 */ /* 0x000fea0003800000 */
[----:B------:R-:W2:Y:S01]  /*46d0*/  LDG.E.U8 R4, desc[UR16][R14.64+0x14] ;  /* 0x000014100e047981 */ /* 0x000ea2000c1e1100 */
[----:B------:R-:W-:Y:S01]  /*46e0*/  BSSY.RECONVERGENT B3, `(.L_x_58) ;  /* 0x0000081000037945 */ /* 0x000fe20003800200 */
[----:B--2---:R-:W-:Y:S01]  /*46f0*/  ISETP.NE.AND P0, PT, R4, RZ, PT ;  /* 0x000000ff0400720c */ /* 0x004fe20003f05270 */
[----:B------:R-:W-:-:S12]  /*4700*/  IMAD.MOV.U32 R4, RZ, RZ, R22 ;  /* 0x000000ffff047224 */ /* 0x000fd800078e0016 */
[----:B------:R-:W-:Y:S05]  /*4710*/  @!P0 BRA `(.L_x_59) ;  /* 0x0000000000fc8947 */ /* 0x000fea0003800000 */
[----:B------:R-:W0:Y:S01]  /*4720*/  LDC R19, c[0x3][0x4c] ;  /* 0x00c01300ff137b82 */ /* 0x000e220000000800 */
[----:B------:R-:W-:Y:S01]  /*4730*/  IMAD.MOV.U32 R22, RZ, RZ, RZ ;  /* 0x000000ffff167224 */ /* 0x000fe200078e00ff */
[----:B0-----:R-:W-:-:S13]  /*4740*/  ISETP.GE.AND P0, PT, R19, 0x1, PT ;  /* 0x000000011300780c */ /* 0x001fda0003f06270 */
[----:B------:R-:W-:Y:S05]  /*4750*/  @!P0 BRA `(.L_x_60) ;  /* 0x0000000000dc8947 */ /* 0x000fea0003800000 */
[----:B------:R-:W-:Y:S05]  /*4760*/  BRA.U !UP0, `(.L_x_61) ;  /* 0x0000000108a87547 */ /* 0x000fea000b800000 */
[-C--:B------:R-:W-:Y:S01]  /*4770*/  IABS R0, R19.reuse ;  /* 0x0000001300007213 */ /* 0x080fe20000000000 */
[----:B------:R-:W0:Y:S01]  /*4780*/  LDC R2, c[0x3][0x4c] ;  /* 0x00c01300ff027b82 */ /* 0x000e220000000800 */
[----:B------:R-:W-:Y:S01]  /*4790*/  BSSY.RECONVERGENT B4, `(.L_x_62) ;  /* 0x0000025000047945 */ /* 0x000fe20003800200 */
[----:B------:R-:W-:Y:S01]  /*47a0*/  ISETP.NE.AND P0, PT, R19, RZ, PT ;  /* 0x000000ff1300720c */ /* 0x000fe20003f05270 */
[----:B------:R-:W1:Y:S01]  /*47b0*/  I2F.U32.RP R23, R0 ;  /* 0x0000000000177306 */ /* 0x000e620000209000 */
[----:B------:R-:W-:-:S04]  /*47c0*/  LOP3.LUT R19, RZ, R19, RZ, 0x33, !PT ;  /* 0x00000013ff137212 */ /* 0x000fc800078e33ff */
[----:B------:R-:W2:Y:S03]  /*47d0*/  LDC.64 R16, c[0x3][0x8] ;  /* 0x00c00200ff107b82 */ /* 0x000ea60000000a00 */
[----:B-1----:R-:W1:Y:S02]  /*47e0*/  MUFU.RCP R23, R23 ;  /* 0x0000001700177308 */ /* 0x002e640000001000 */
[----:B-1----:R-:W-:-:S06]  /*47f0*/  VIADD R20, R23, 0xffffffe ;  /* 0x0ffffffe17147836 */ /* 0x002fcc0000000000 */
[----:B------:R1:W3:Y:S02]  /*4800*/  F2I.FTZ.U32.TRUNC.NTZ R21, R20 ;  /* 0x0000001400157305 */ /* 0x0002e4000021f000 */
[----:B-1----:R-:W-:Y:S02]  /*4810*/  IMAD.MOV.U32 R20, RZ, RZ, RZ ;  /* 0x000000ffff147224 */ /* 0x002fe400078e00ff */
[----:B---3--:R-:W-:-:S04]  /*4820*/  IMAD.MOV R25, RZ, RZ, -R21 ;  /* 0x000000ffff197224 */ /* 0x008fc800078e0a15 */
[----:B------:R-:W-:-:S04]  /*4830*/  IMAD R25, R25, R0, RZ ;  /* 0x0000000019197224 */ /* 0x000fc800078e02ff */
[----:B0-2---:R-:W-:-:S07]  /*4840*/  IMAD.HI.U32 R22, R21, R25, R20 ;  /* 0x0000001915167227 */ /* 0x005fce00078e0014 */
.L_x_63:
[----:B------:R-:W0:Y:S01]  /*4850*/  LDCU.64 UR10, c[0x3][URZ] ;  /* 0x00c00000ff0a77ac */ /* 0x000e220008000a00 */
[----:B------:R-:W1:Y:S01]  /*4860*/  LDCU.64 UR12, c[0x3][0x18] ;  /* 0x00c00300ff0c77ac */ /* 0x000e620008000a00 */
[----:B0-----:R-:W-:Y:S02]  /*4870*/  IMAD R4, R4, UR10, RZ ;  /* 0x0000000a04047c24 */ /* 0x001fe4000f8e02ff */
[----:B------:R-:W-:-:S04]  /*4880*/  IMAD.WIDE.U32 R20, R3, UR10, R16 ;  /* 0x0000000a03147c25 */ /* 0x000fc8000f8e0010 */
[----:B------:R-:W-:-:S04]  /*4890*/  IMAD R3, R3, UR11, R4 ;  /* 0x0000000b03037c24 */ /* 0x000fc8000f8e0204 */
[----:B------:R-:W-:Y:S01]  /*48a0*/  IMAD.IADD R4, R21, 0x1, R3 ;  /* 0x0000000115047824 */ /* 0x000fe200078e0203 */
[----:B-1----:R-:W-:Y:S02]  /*48b0*/  LOP3.LUT R3, R20, UR12, RZ, 0xc0, !PT ;  /* 0x0000000c14037c12 */ /* 0x002fe4000f8ec0ff */
[----:B------:R-:W-:Y:S02]  /*48c0*/  IABS R20, R2 ;  /* 0x0000000200147213 */ /* 0x000fe40000000000 */
[----:B------:R-:W-:-:S03]  /*48d0*/  LOP3.LUT R4, R4, UR13, RZ, 0xc0, !PT ;  /* 0x0000000d04047c12 */ /* 0x000fc6000f8ec0ff */
[----:B------:R-:W-:Y:S01]  /*48e0*/  IMAD.MOV R24, RZ, RZ, -R20 ;  /* 0x000000ffff187224 */ /* 0x000fe200078e0a14 */
[----:B------:R-:W-:-:S04]  /*48f0*/  SHF.R.U64 R21, R3, 0x11, R4 ;  /* 0x0000001103157819 */ /* 0x000fc80000001204 */
[----:B------:R-:W-:Y:S02]  /*4900*/  IABS R23, R21 ;  /* 0x0000001500177213 */ /* 0x000fe40000000000 */
[----:B------:R-:W-:-:S03]  /*4910*/  ISETP.GE.AND P2, PT, R21, RZ, PT ;  /* 0x000000ff1500720c */ /* 0x000fc60003f46270 */
[----:B------:R-:W-:-:S04]  /*4920*/  IMAD.HI.U32 R20, R22, R23, RZ ;  /* 0x0000001716147227 */ /* 0x000fc800078e00ff */
[----:B------:R-:W-:Y:S01]  /*4930*/  IMAD R23, R20, R24, R23 ;  /* 0x0000001814177224 */ /* 0x000fe200078e0217 */
[----:B------:R-:W-:-:S04]  /*4940*/  IABS R20, R2 ;  /* 0x0000000200147213 */ /* 0x000fc80000000000 */
[----:B------:R-:W-:-:S13]  /*4950*/  ISETP.GT.U32.AND P1, PT, R0, R23, PT ;  /* 0x000000170000720c */ /* 0x000fda0003f24070 */
[----:B------:R-:W-:-:S05]  /*4960*/  @!P1 IMAD.IADD R23, R23, 0x1, -R20 ;  /* 0x0000000117179824 */ /* 0x000fca00078e0a14 */
[----:B------:R-:W-:-:S13]  /*4970*/  ISETP.GT.U32.AND P1, PT, R0, R23, PT ;  /* 0x000000170000720c */ /* 0x000fda0003f24070 */
[----:B------:R-:W-:-:S04]  /*4980*/  @!P1 IMAD.IADD R23, R23, 0x1, -R20 ;  /* 0x0000000117179824 */ /* 0x000fc800078e0a14 */
[----:B------:R-:W-:-:S05]  /*4990*/  @!P2 IMAD.MOV R23, RZ, RZ, -R23 ;  /* 0x000000ffff17a224 */ /* 0x000fca00078e0a17 */
[----:B------:R-:W-:-:S04]  /*49a0*/  SEL R23, R19, R23, !P0 ;  /* 0x0000001713177207 */ /* 0x000fc80004000000 */
[----:B------:R-:W-:-:S04]  /*49b0*/  IADD3 R21, PT, PT, R23, -R2, -R21 ;  /* 0x8000000217157210 */ /* 0x000fc80007ffe815 */
[----:B------:R-:W-:-:S13]  /*49c0*/  ISETP.GT.AND P1, PT, R21, -0x1, PT ;  /* 0xffffffff1500780c */ /* 0x000fda0003f24270 */
[----:B------:R-:W-:Y:S05]  /*49d0*/  @P1 BRA `(.L_x_63) ;  /* 0xfffffffc009c1947 */ /* 0x000fea000383ffff */
[----:B------:R-:W-:Y:S05]  /*49e0*/  BSYNC.RECONVERGENT B4 ;  /* 0x0000000000047941 */ /* 0x000fea0003800200 */
.L_x_62:
[----:B------:R-:W-:Y:S01]  /*49f0*/  IMAD.MOV.U32 R22, RZ, RZ, R23 ;  /* 0x000000ffff167224 */ /* 0x000fe200078e0017 */
[----:B------:R-:W-:Y:S06]  /*4a00*/  BRA `(.L_x_60) ;  /* 0x0000000000307947 */ /* 0x000fec0003800000 */
.L_x_61:
[-C--:B------:R-:W-:Y:S02]  /*4a10*/  IMAD R4, R4, R16.reuse, RZ ;  /* 0x0000001004047224 */ /* 0x080fe400078e02ff */
[----:B------:R-:W-:-:S04]  /*4a20*/  IMAD.WIDE.U32 R20, R3, R16, R20 ;  /* 0x0000001003147225 */ /* 0x000fc800078e0014 */
[----:B------:R-:W-:Y:S01]  /*4a30*/  IMAD R3, R3, R17, R4 ;  /* 0x0000001103037224 */ /* 0x000fe200078e0204 */
[----:B------:R-:W-:-:S03]  /*4a40*/  LOP3.LUT R2, R20, R2, RZ, 0xc0, !PT ;  /* 0x0000000214027212 */ /* 0x000fc600078ec0ff */
[----:B------:R-:W-:-:S05]  /*4a50*/  IMAD.IADD R3, R21, 0x1, R3 ;  /* 0x0000000115037824 */ /* 0x000fca00078e0203 */
[----:B------:R-:W-:-:S04]  /*4a60*/  LOP3.LUT R3, R3, R0, RZ, 0xc0, !PT ;  /* 0x0000000003037212 */ /* 0x000fc800078ec0ff */
[----:B------:R-:W-:-:S04]  /*4a70*/  SHF.L.U64.HI R2, R2, 0xf, R3 ;  /* 0x0000000f02027819 */ /* 0x000fc80000010203 */
[----:B------:R-:W-:Y:S01]  /*4a80*/  SHF.R.S32.HI R0, RZ, 0x1f, R2 ;  /* 0x0000001fff007819 */ /* 0x000fe20000011402 */
[----:B------:R-:W-:-:S04]  /*4a90*/  IMAD.WIDE.U32 R2, R2, R19, RZ ;  /* 0x0000001302027225 */ /* 0x000fc800078e00ff */
[----:B------:R-:W-:-:S04]  /*4aa0*/  IMAD R19, R0, R19, RZ ;  /* 0x0000001300137224 */ /* 0x000fc800078e02ff */
[----:B------:R-:W-:-:S05]  /*4ab0*/  IMAD.IADD R3, R3, 0x1, R19 ;  /* 0x0000000103037824 */ /* 0x000fca00078e0213 */
[----:B------:R-:W-:-:S07]  /*4ac0*/  SHF.R.U64 R22, R2, 0x1f, R3 ;  /* 0x0000001f02167819 */ /* 0x000fce0000001203 */
.L_x_60:
[----:B------:R-:W-:Y:S02]  /*4ad0*/  UMOV UR9, 0xa0 ;  /* 0x000000a000097882 */ /* 0x000fe40000000000 */
[----:B------:R-:W-:-:S06]  /*4ae0*/  LEA R22, R22, UR9, 0x2 ;  /* 0x0000000916167c11 */ /* 0x000fcc000f8e10ff */
[----:B------:R-:W1:Y:S01]  /*4af0*/  LDC R22, c[0x3][R22] ;  /* 0x00c0000016167b82 */ /* 0x000e620000000800 */
[----:B------:R-:W-:Y:S05]  /*4b00*/  BRA `(.L_x_64) ;  /* 0x0000000000f87947 */ /* 0x000fea0003800000 */
.L_x_59:
        /* <DEDUP_REMOVED lines=19> */
.L_x_68:
        /* <DEDUP_REMOVED lines=26> */
.L_x_67:
[----:B------:R-:W-:Y:S01]  /*4de0*/  IMAD.MOV.U32 R22, RZ, RZ, R23 ;  /* 0x000000ffff167224 */ /* 0x000fe200078e0017 */
[----:B------:R-:W-:Y:S06]  /*4df0*/  BRA `(.L_x_65) ;  /* 0x0000000000307947 */ /* 0x000fec0003800000 */
.L_x_66:
        /* <DEDUP_REMOVED lines=12> */
.L_x_65:
[----:B------:R-:W-:Y:S02]  /*4ec0*/  UMOV UR9, 0x50 ;  /* 0x0000005000097882 */ /* 0x000fe40000000000 */
[----:B------:R-:W-:-:S06]  /*4ed0*/  LEA R22, R22, UR9, 0x2 ;  /* 0x0000000916167c11 */ /* 0x000fcc000f8e10ff */
[----:B------:R-:W0:Y:S02]  /*4ee0*/  LDC R22, c[0x3][R22] ;  /* 0x00c0000016167b82 */ /* 0x000e240000000800 */
.L_x_64:
[----:B------:R-:W-:Y:S05]  /*4ef0*/  BSYNC.RECONVERGENT B3 ;  /* 0x0000000000037941 */ /* 0x000fea0003800200 */
.L_x_58:
[----:B------:R-:W0:Y:S02]  /*4f00*/  LDG.E R15, desc[UR16][R14.64+0x10] ;  /* 0x000010100e0f7981 */ /* 0x000e24000c1e1900 */
[----:B01----:R-:W-:-:S13]  /*4f10*/  ISETP.NE.AND P0, PT, R22, R15, PT ;  /* 0x0000000f1600720c */ /* 0x003fda0003f05270 */
[----:B------:R-:W-:Y:S05]  /*4f20*/  @P0 BREAK.RELIABLE B0 ;  /* 0x0000000000000942 */ /* 0x000fea0003800100 */
[----:B------:R-:W-:Y:S05]  /*4f30*/  @P0 BREAK.RELIABLE B1 ;  /* 0x0000000000010942 */ /* 0x000fea0003800100 */
[----:B------:R-:W-:Y:S05]  /*4f40*/  @P0 BRA `(.L_x_10) ;  /* 0x0000000000640947 */ /* 0x000fea0003800000 */
.L_x_31:
[----:B------:R-:W-:Y:S05]  /*4f50*/  BSYNC.RELIABLE B0 ;  /* 0x0000000000007941 */ /* 0x000fea0003800100 */
.L_x_3:
[----:B------:R-:W0:Y:S01]  /*4f60*/  LDCU UR9, c[0x0][0x398] ;  /* 0x00007300ff0977ac */ /* 0x000e220008000800 */
[----:B------:R-:W-:-:S05]  /*4f70*/  VIADD R5, R5, 0x1 ;  /* 0x0000000105057836 */ /* 0x000fca0000000000 */
[----:B0-----:R-:W-:-:S13]  /*4f80*/  ISETP.NE.AND P0, PT, R5, UR9, PT ;  /* 0x0000000905007c0c */ /* 0x001fda000bf05270 */
[----:B------:R-:W-:Y:S05]  /*4f90*/  @P0 BRA `(.L_x_69) ;  /* 0xffffffb400700947 */ /* 0x000fea000383ffff */
[----:B------:R-:W-:Y:S05]  /*4fa0*/  BSYNC.RELIABLE B1 ;  /* 0x0000000000017941 */ /* 0x000fea0003800100 */
.L_x_2:
[----:B------:R-:W0:Y:S01]  /*4fb0*/  S2R R5, SR_LANEID ;  /* 0x0000000000057919 */ /* 0x000e220000000000 */
[----:B------:R-:W-:Y:S01]  /*4fc0*/  VOTEU.ANY UR9, UPT, PT ;  /* 0x0000000000097886 */ /* 0x000fe200038e0100 */
[----:B------:R-:W1:Y:S01]  /*4fd0*/  LDC.64 R2, c[0x0][0x3a8] ;  /* 0x0000ea00ff027b82 */ /* 0x000e620000000a00 */
[----:B------:R-:W0:Y:S01]  /*4fe0*/  FLO.U32 R0, UR9 ;  /* 0x0000000900007d00 */ /* 0x000e2200080e0000 */
[----:B------:R-:W2:Y:S06]  /*4ff0*/  S2R R4, SR_LTMASK ;  /* 0x0000000000047919 */ /* 0x000eac0000003900 */
[----:B------:R-:W3:Y:S01]  /*5000*/  LDC.64 R6, c[0x0][0x3a0] ;  /* 0x0000e800ff067b82 */ /* 0x000ee20000000a00 */
[----:B------:R-:W1:Y:S01]  /*5010*/  POPC R11, UR9 ;  /* 0x00000009000b7d09 */ /* 0x000e620008000000 */
[----:B0-----:R-:W-:-:S13]  /*5020*/  ISETP.EQ.U32.AND P0, PT, R0, R5, PT ;  /* 0x000000050000720c */ /* 0x001fda0003f02070 */
[----:B-1----:R-:W4:Y:S01]  /*5030*/  @P0 ATOMG.E.ADD.STRONG.GPU PT, R11, desc[UR16][R2.64], R11 ;  /* 0x8000000b020b09a8 */ /* 0x002f2200081ef110 */
[----:B--2---:R-:W-:Y:S01]  /*5040*/  LOP3.LUT R8, R4, UR9, RZ, 0xc0, !PT ;  /* 0x0000000904087c12 */ /* 0x004fe2000f8ec0ff */
[C---:B------:R-:W-:Y:S01]  /*5050*/  IMAD.SHL.U32 R15, R18.reuse, 0x100000, RZ ;  /* 0x00100000120f7824 */ /* 0x040fe200078e00ff */
[----:B------:R-:W-:-:S04]  /*5060*/  SHF.L.U64.HI R5, R18, 0x14, R13 ;  /* 0x0000001412057819 */ /* 0x000fc8000001020d */
[----:B------:R-:W0:Y:S01]  /*5070*/  POPC R8, R8 ;  /* 0x0000000800087309 */ /* 0x000e220000000000 */
[----:B------:R-:W-:Y:S02]  /*5080*/  LOP3.LUT R4, R12, 0xfff00000, R15, 0xf8, !PT ;  /* 0xfff000000c047812 */ /* 0x000fe400078ef80f */
[----:B------:R-:W-:Y:S01]  /*5090*/  LOP3.LUT R5, R5, 0xffff, RZ, 0xc0, !PT ;  /* 0x0000ffff05057812 */ /* 0x000fe200078ec0ff */
[----:B----4-:R-:W0:Y:S02]  /*50a0*/  SHFL.IDX PT, R9, R11, R0, 0x1f ;  /* 0x00001f000b097589 */ /* 0x010e2400000e0000 */
[----:B0-----:R-:W-:-:S04]  /*50b0*/  IMAD.IADD R9, R9, 0x1, R8 ;  /* 0x0000000109097824 */ /* 0x001fc800078e0208 */
[----:B---3--:R-:W-:-:S05]  /*50c0*/  IMAD.WIDE.U32 R2, R9, 0x8, R6 ;  /* 0x0000000809027825 */ /* 0x008fca00078e0006 */
[----:B------:R0:W-:Y:S02]  /*50d0*/  STG.E.64 desc[UR16][R2.64], R4 ;  /* 0x0000000402007986 */ /* 0x0001e4000c101b10 */
.L_x_10:
[----:B------:R-:W-:Y:S05]  /*50e0*/  BSYNC.RECONVERGENT B2 ;  /* 0x0000000000027941 */ /* 0x000fea0003800200 */
.L_x_1:
[----:B------:R-:W1:Y:S01]  /*50f0*/  LDCU UR10, c[0x0][0x388] ;  /* 0x00007100ff0a77ac */ /* 0x000e620008000800 */
[----:B------:R-:W-:-:S04]  /*5100*/  IADD3 R18, P0, PT, R18, UR4, RZ ;  /* 0x0000000412127c10 */ /* 0x000fc8000ff1e0ff */
[----:B------:R-:W-:Y:S01]  /*5110*/  IADD3.X R13, PT, PT, R13, UR5, RZ, P0, !PT ;  /* 0x000000050d0d7c10 */ /* 0x000fe200087fe4ff */
[----:B-1----:R-:W-:-:S06]  /*5120*/  UIMAD.WIDE.U32 UR10, UR10, 0x10000000, URZ ;  /* 0x100000000a0a78a5 */ /* 0x002fcc000f8e00ff */
[----:B------:R-:W-:-:S04]  /*5130*/  ISETP.GE.U32.AND P0, PT, R18, UR10, PT ;  /* 0x0000000a12007c0c */ /* 0x000fc8000bf06070 */
[----:B------:R-:W-:-:S13]  /*5140*/  ISETP.GE.U32.AND.EX P0, PT, R13, UR11, PT, P0 ;  /* 0x0000000b0d007c0c */ /* 0x000fda000bf06100 */
[----:B------:R-:W-:Y:S05]  /*5150*/  @!P0 BRA `(.L_x_70) ;  /* 0xffffffb000248947 */ /* 0x000fea000383ffff */
[----:B------:R-:W-:Y:S05]  /*5160*/  EXIT ;  /* 0x000000000000794d */ /* 0x000fea0003800000 */
.L_x_0:
[----:B------:R-:W0:Y:S01]  /*5170*/  LDC R2, c[0x0][0x388] ;  /* 0x0000e200ff027b82 */ /* 0x000e220000000800 */
[----:B------:R-:W-:Y:S01]  /*5180*/  IADD3 R7, P0, PT, R18, UR4, RZ ;  /* 0x0000000412077c10 */ /* 0x000fe2000ff1e0ff */
[----:B------:R-:W-:Y:S03]  /*5190*/  BSSY.RECONVERGENT B0, `(.L_x_71) ;  /* 0x0000026000007945 */ /* 0x000fe60003800200 */
[----:B------:R-:W-:Y:S01]  /*51a0*/  IADD3.X R9, PT, PT, R13, UR5, RZ, P0, !PT ;  /* 0x000000050d097c10 */ /* 0x000fe200087fe4ff */
[----:B0-----:R-:W-:-:S03]  /*51b0*/  IMAD.WIDE.U32 R2, R2, 0x10000000, RZ ;  /* 0x1000000002027825 */ /* 0x001fc600078e00ff */
[----:B------:R-:W-:Y:S02]  /*51c0*/  ISETP.GE.U32.AND P0, PT, R7, R2, PT ;  /* 0x000000020700720c */ /* 0x000fe40003f06070 */
[C---:B------:R-:W-:Y:S02]  /*51d0*/  ISETP.GT.U32.AND P1, PT, R2.reuse, R7, PT ;  /* 0x000000070200720c */ /* 0x040fe40003f24070 */
[----:B------:R-:W-:Y:S02]  /*51e0*/  ISETP.GE.U32.AND.EX P0, PT, R9, R3, PT, P0 ;  /* 0x000000030900720c */ /* 0x000fe40003f06100 */
[----:B------:R-:W-:Y:S02]  /*51f0*/  ISETP.GT.U32.AND.EX P1, PT, R3, R9, PT, P1 ;  /* 0x000000090300720c */ /* 0x000fe40003f24110 */
[----:B------:R-:W-:Y:S02]  /*5200*/  SEL R0, RZ, 0x1, P0 ;  /* 0x00000001ff007807 */ /* 0x000fe40000000000 */
[----:B------:R-:W-:-:S02]  /*5210*/  SEL R5, R2, R7, P1 ;  /* 0x0000000702057207 */ /* 0x000fc40000800000 */
[----:B------:R-:W-:Y:S02]  /*5220*/  SEL R6, R3, R9, P1 ;  /* 0x0000000903067207 */ /* 0x000fe40000800000 */
[----:B------:R-:W-:-:S04]  /*5230*/  IADD3 R4, P0, P1, R5, -R7, -R0 ;  /* 0x8000000705047210 */ /* 0x000fc8000791e800 */
[----:B------:R-:W-:-:S04]  /*5240*/  IADD3.X R5, PT, PT, R6, -0x1, ~R9, P0, P1 ;  /* 0xffffffff06057810 */ /* 0x000fc800007e2c09 */
[----:B------:R-:W-:-:S04]  /*5250*/  LOP3.LUT R6, R5, UR5, RZ, 0xfc, !PT ;  /* 0x0000000505067c12 */ /* 0x000fc8000f8efcff */
[----:B------:R-:W-:-:S13]  /*5260*/  ISETP.NE.U32.AND P0, PT, R6, RZ, PT ;  /* 0x000000ff0600720c */ /* 0x000fda0003f05070 */
[----:B------:R-:W-:Y:S05]  /*5270*/  @P0 BRA `(.L_x_72) ;  /* 0x0000000000540947 */ /* 0x000fea0003800000 */
[----:B------:R-:W0:Y:S01]  /*5280*/  I2F.U32.RP R5, UR4 ;  /* 0x0000000400057d06 */ /* 0x000e220008209000 */
[----:B------:R-:W-:Y:S01]  /*5290*/  IMAD R9, RZ, RZ, -UR4 ;  /* 0x80000004ff097e24 */ /* 0x000fe2000f8e02ff */
[----:B------:R-:W-:-:S06]  /*52a0*/  ISETP.NE.U32.AND P2, PT, RZ, UR4, PT ;  /* 0x00000004ff007c0c */ /* 0x000fcc000bf45070 */
[----:B0-----:R-:W0:Y:S02]  /*52b0*/  MUFU.RCP R5, R5 ;  /* 0x0000000500057308 */ /* 0x001e240000001000 */
[----:B0-----:R-:W-:Y:S02]  /*52c0*/  VIADD R6, R5, 0xffffffe ;  /* 0x0ffffffe05067836 */ /* 0x001fe40000000000 */
[----:B------:R-:W-:-:S04]  /*52d0*/  IMAD.MOV.U32 R5, RZ, RZ, RZ ;  /* 0x000000ffff057224 */ /* 0x000fc800078e00ff */
[----:B------:R0:W1:Y:S02]  /*52e0*/  F2I.FTZ.U32.TRUNC.NTZ R7, R6 ;  /* 0x0000000600077305 */ /* 0x000064000021f000 */
[----:B0-----:R-:W-:Y:S02]  /*52f0*/  IMAD.MOV.U32 R6, RZ, RZ, RZ ;  /* 0x000000ffff067224 */ /* 0x001fe400078e00ff */
[----:B-1----:R-:W-:-:S04]  /*5300*/  IMAD R9, R9, R7, RZ ;  /* 0x0000000709097224 */ /* 0x002fc800078e02ff */
[----:B------:R-:W-:-:S06]  /*5310*/  IMAD.HI.U32 R7, R7, R9, R6 ;  /* 0x0000000907077227 */ /* 0x000fcc00078e0006 */
[----:B------:R-:W-:-:S04]  /*5320*/  IMAD.HI.U32 R7, R7, R4, RZ ;  /* 0x0000000407077227 */ /* 0x000fc800078e00ff */
[----:B------:R-:W-:-:S04]  /*5330*/  IMAD.MOV R9, RZ, RZ, -R7 ;  /* 0x000000ffff097224 */ /* 0x000fc800078e0a07 */
[----:B------:R-:W-:-:S05]  /*5340*/  IMAD R4, R9, UR4, R4 ;  /* 0x0000000409047c24 */ /* 0x000fca000f8e0204 */
[----:B------:R-:W-:-:S13]  /*5350*/  ISETP.GE.U32.AND P0, PT, R4, UR4, PT ;  /* 0x0000000404007c0c */ /* 0x000fda000bf06070 */
[----:B------:R-:W-:Y:S02]  /*5360*/  @P0 VIADD R4, R4, -UR4 ;  /* 0x8000000404040c36 */ /* 0x000fe40008000000 */
[----:B------:R-:W-:-:S03]  /*5370*/  @P0 VIADD R7, R7, 0x1 ;  /* 0x0000000107070836 */ /* 0x000fc60000000000 */
[----:B------:R-:W-:-:S13]  /*5380*/  ISETP.GE.U32.AND P1, PT, R4, UR4, PT ;  /* 0x0000000404007c0c */ /* 0x000fda000bf26070 */
[----:B------:R-:W-:Y:S01]  /*5390*/  @P1 VIADD R7, R7, 0x1 ;  /* 0x0000000107071836 */ /* 0x000fe20000000000 */
[----:B------:R-:W-:-:S05]  /*53a0*/  @!P2 LOP3.LUT R7, RZ, UR4, RZ, 0x33, !PT ;  /* 0x00000004ff07ac12 */ /* 0x000fca000f8e33ff */
[----:B------:R-:W-:Y:S01]  /*53b0*/  IMAD.MOV.U32 R4, RZ, RZ, R7 ;  /* 0x000000ffff047224 */ /* 0x000fe200078e0007 */
[----:B------:R-:W-:Y:S06]  /*53c0*/  BRA `(.L_x_73) ;  /* 0x0000000000087947 */ /* 0x000fec0003800000 */
.L_x_72:
[----:B------:R-:W-:-:S07]  /*53d0*/  MOV R6, 0x53f0 ;  /* 0x000053f000067802 */ /* 0x000fce0000000f00 */
[----:B------:R-:W-:Y:S05]  /*53e0*/  CALL.REL.NOINC `($__internal_0_$__cuda_sm20_div_u64) ;  /* 0x0000000800207944 */ /* 0x000fea0003c00000 */
.L_x_73:
[----:B------:R-:W-:Y:S05]  /*53f0*/  BSYNC.RECONVERGENT B0 ;  /* 0x0000000000007941 */ /* 0x000fea0003800200 */
.L_x_71:
[----:B------:R-:W-:Y:S01]  /*5400*/  IADD3 R0, P0, PT, R4, R0, RZ ;  /* 0x0000000004007210 */ /* 0x000fe20007f1e0ff */
[----:B------:R-:W0:Y:S01]  /*5410*/  LDCU.64 UR8, c[0x0][0x380] ;  /* 0x00007000ff0877ac */ /* 0x000e220008000a00 */
[----:B------:R-:W-:Y:S02]  /*5420*/  BSSY.RECONVERGENT B0, `(.L_x_74) ;  /* 0x000002c000007945 */ /* 0x000fe40003800200 */
[C---:B------:R-:W-:Y:S01]  /*5430*/  LOP3.LUT R6, R0.reuse, 0x3, RZ, 0xc0, !PT ;  /* 0x0000000300067812 */ /* 0x040fe200078ec0ff */
[----:B------:R-:W-:Y:S01]  /*5440*/  IMAD.X R4, RZ, RZ, R5, P0 ;  /* 0x000000ffff047224 */ /* 0x000fe200000e0605 */
[----:B------:R-:W-:Y:S02]  /*5450*/  ISETP.GE.U32.AND P0, PT, R0, 0x3, PT ;  /* 0x000000030000780c */ /* 0x000fe40003f06070 */
[----:B------:R-:W-:Y:S02]  /*5460*/  ISETP.NE.U32.AND P1, PT, R6, 0x3, PT ;  /* 0x000000030600780c */ /* 0x000fe40003f25070 */
[----:B------:R-:W-:-:S02]  /*5470*/  ISETP.GE.U32.AND.EX P0, PT, R4, RZ, PT, P0 ;  /* 0x000000ff0400720c */ /* 0x000fc40003f06100 */
[----:B------:R-:W-:-:S13]  /*5480*/  ISETP.NE.AND.EX P1, PT, RZ, RZ, PT, P1 ;  /* 0x000000ffff00720c */ /* 0x000fda0003f25310 */
[----:B0-----:R-:W-:Y:S05]  /*5490*/  @!P1 BRA `(.L_x_75) ;  /* 0x0000000000909947 */ /* 0x001fea0003800000 */
[----:B------:R-:W0:Y:S01]  /*54a0*/  LDC.64 R4, c[0x0][0x3a8] ;  /* 0x0000ea00ff047b82 */ /* 0x000e220000000a00 */
[----:B------:R-:W-:Y:S01]  /*54b0*/  VIADD R0, R0, 0x1 ;  /* 0x0000000100007836 */ /* 0x000fe20000000000 */
[----:B------:R-:W-:-:S04]  /*54c0*/  CS2R R8, SRZ ;  /* 0x0000000000087805 */ /* 0x000fc8000001ff00 */
[----:B------:R-:W-:Y:S02]  /*54d0*/  LOP3.LUT R0, R0, 0x3, RZ, 0xc0, !PT ;  /* 0x0000000300007812 */ /* 0x000fe400078ec0ff */
[----:B------:R-:W1:Y:S05]  /*54e0*/  LDC.64 R6, c[0x0][0x3a0] ;  /* 0x0000e800ff067b82 */ /* 0x000e6a0000000a00 */
.L_x_76:
[----:B--2---:R-:W2:Y:S01]  /*54f0*/  S2R R15, SR_LANEID ;  /* 0x00000000000f7919 */ /* 0x004ea20000000000 */
[----:B------:R-:W-:Y:S01]  /*5500*/  VOTEU.ANY UR6, UPT, PT ;  /* 0x0000000000067886 */ /* 0x000fe200038e0100 */
[--C-:B------:R-:W-:Y:S01]  /*5510*/  SHF.R.U64 R10, R18, 0x1a, R13.reuse ;  /* 0x0000001a120a7819 */ /* 0x100fe2000000120d */
[----:B------:R-:W2:Y:S01]  /*5520*/  FLO.U32 R12, UR6 ;  /* 0x00000006000c7d00 */ /* 0x000ea200080e0000 */
[----:B------:R-:W-:Y:S02]  /*5530*/  SHF.R.U32.HI R11, RZ, 0x1a, R13 ;  /* 0x0000001aff0b7819 */ /* 0x000fe4000001160d */
[----:B------:R-:W-:Y:S02]  /*5540*/  LOP3.LUT R10, R10, 0xfffffffc, RZ, 0xc0, !PT ;  /* 0xfffffffc0a0a7812 */ /* 0x000fe400078ec0ff */
[----:B------:R-:W-:Y:S02]  /*5550*/  LOP3.LUT R11, R11, 0x3, RZ, 0xc0, !PT ;  /* 0x000000030b0b7812 */ /* 0x000fe400078ec0ff */
[----:B------:R-:W-:Y:S01]  /*5560*/  IADD3 R10, P2, PT, R10, UR8, RZ ;  /* 0x000000080a0a7c10 */ /* 0x000fe2000ff5e0ff */
[----:B------:R-:W0:Y:S03]  /*5570*/  POPC R19, UR6 ;  /* 0x0000000600137d09 */ /* 0x000e260008000000 */
[----:B------:R-:W-:-:S05]  /*5580*/  IADD3.X R11, PT, PT, R11, UR9, RZ, P2, !PT ;  /* 0x000000090b0b7c10 */ /* 0x000fca00097fe4ff */
[----:B------:R-:W3:Y:S01]  /*5590*/  LDG.E R10, desc[UR16][R10.64] ;  /* 0x000000100a0a7981 */ /* 0x000ee2000c1e1900 */
[----:B--2---:R-:W-:-:S13]  /*55a0*/  ISETP.EQ.U32.AND P1, PT, R12, R15, PT ;  /* 0x0000000f0c00720c */ /* 0x004fda0003f22070 */
[----:B0-----:R-:W2:Y:S01]  /*55b0*/  @P1 ATOMG.E.ADD.STRONG.GPU PT, R19, desc[UR16][R4.64], R19 ;  /* 0x80000013041319a8 */ /* 0x001ea200081ef110 */
[----:B------:R-:W0:Y:S01]  /*55c0*/  S2R R16, SR_LTMASK ;  /* 0x0000000000107919 */ /* 0x000e220000003900 */
[C---:B------:R-:W-:Y:S01]  /*55d0*/  IMAD.SHL.U32 R21, R18.reuse, 0x100000, RZ ;  /* 0x0010000012157824 */ /* 0x040fe200078e00ff */
[----:B------:R-:W-:Y:S02]  /*55e0*/  SHF.L.U64.HI R14, R18, 0x14, R13 ;  /* 0x00000014120e7819 */ /* 0x000fe4000001020d */
[----:B------:R-:W-:Y:S02]  /*55f0*/  IADD3 R9, P1, PT, R9, 0x1, RZ ;  /* 0x0000000109097810 */ /* 0x000fe40007f3e0ff */
[----:B------:R-:W-:Y:S02]  /*5600*/  LOP3.LUT R15, R14, 0xffff, RZ, 0xc0, !PT ;  /* 0x0000ffff0e0f7812 */ /* 0x000fe400078ec0ff */
[----:B0-----:R-:W-:-:S06]  /*5610*/  LOP3.LUT R16, R16, UR6, RZ, 0xc0, !PT ;  /* 0x0000000610107c12 */ /* 0x001fcc000f8ec0ff */
[----:B------:R-:W0:Y:S01]  /*5620*/  POPC R16, R16 ;  /* 0x0000001000107309 */ /* 0x000e220000000000 */
[----:B------:R-:W-:Y:S01]  /*5630*/  IMAD.X R8, RZ, RZ, R8, P1 ;  /* 0x000000ffff087224 */ /* 0x000fe200008e0608 */
[----:B------:R-:W-:-:S04]  /*5640*/  ISETP.NE.U32.AND P1, PT, R9, R0, PT ;  /* 0x000000000900720c */ /* 0x000fc80003f25070 */
[----:B------:R-:W-:Y:S02]  /*5650*/  ISETP.NE.AND.EX P1, PT, R8, RZ, PT, P1 ;  /* 0x000000ff0800720c */ /* 0x000fe40003f25310 */
[----:B------:R-:W-:-:S04]  /*5660*/  IADD3 R18, P2, PT, R18, UR4, RZ ;  /* 0x0000000412127c10 */ /* 0x000fc8000ff5e0ff */
[----:B------:R-:W-:Y:S01]  /*5670*/  IADD3.X R13, PT, PT, R13, UR5, RZ, P2, !PT ;  /* 0x000000050d0d7c10 */ /* 0x000fe200097fe4ff */
[----:B--2---:R-:W0:Y:S01]  /*5680*/  SHFL.IDX PT, R17, R19, R12, 0x1f ;  /* 0x00001f0c13117589 */ /* 0x004e2200000e0000 */
[----:B---3--:R-:W-:Y:S01]  /*5690*/  LOP3.LUT R14, R10, 0xfff00000, R21, 0xf8, !PT ;  /* 0xfff000000a0e7812 */ /* 0x008fe200078ef815 */
[----:B0-----:R-:W-:-:S04]  /*56a0*/  IMAD.IADD R17, R17, 0x1, R16 ;  /* 0x0000000111117824 */ /* 0x001fc800078e0210 */
[----:B-1----:R-:W-:-:S05]  /*56b0*/  IMAD.WIDE.U32 R10, R17, 0x8, R6 ;  /* 0x00000008110a7825 */ /* 0x002fca00078e0006 */
[----:B------:R2:W-:Y:S01]  /*56c0*/  STG.E.64 desc[UR16][R10.64], R14 ;  /* 0x0000000e0a007986 */ /* 0x0005e2000c101b10 */
[----:B------:R-:W-:Y:S05]  /*56d0*/  @P1 BRA `(.L_x_76) ;  /* 0xfffffffc00841947 */ /* 0x000fea000383ffff */
.L_x_75:
[----:B------:R-:W-:Y:S05]  /*56e0*/  BSYNC.RECONVERGENT B0 ;  /* 0x0000000000007941 */ /* 0x000fea0003800200 */
.L_x_74:
[----:B------:R-:W-:Y:S05]  /*56f0*/  @!P0 EXIT ;  /* 0x000000000000894d */ /* 0x000fea0003800000 */
[----:B------:R-:W0:Y:S01]  /*5700*/  LDC.64 R6, c[0x0][0x3a8] ;  /* 0x0000ea00ff067b82 */ /* 0x000e220000000a00 */
[----:B------:R-:W1:Y:S07]  /*5710*/  LDCU.64 UR8, c[0x0][0x380] ;  /* 0x00007000ff0877ac */ /* 0x000e6e0008000a00 */
[----:B------:R-:W3:Y:S02]  /*5720*/  LDC.64 R4, c[0x0][0x3a0] ;  /* 0x0000e800ff047b82 */ /* 0x000ee40000000a00 */
.L_x_77:
[----:B--2---:R-:W2:Y:S01]  /*5730*/  S2R R11, SR_LANEID ;  /* 0x00000000000b7919 */ /* 0x004ea20000000000 */
[----:B------:R-:W-:Y:S01]  /*5740*/  VOTEU.ANY UR6, UPT, PT ;  /* 0x0000000000067886 */ /* 0x000fe200038e0100 */
[--C-:B------:R-:W-:Y:S01]  /*5750*/  SHF.R.U64 R0, R18, 0x1a, R13.reuse ;  /* 0x0000001a12007819 */ /* 0x100fe2000000120d */
[----:B------:R-:W2:Y:S01]  /*5760*/  FLO.U32 R8, UR6 ;  /* 0x0000000600087d00 */ /* 0x000ea200080e0000 */
[----:B------:R-:W-:Y:S02]  /*5770*/  SHF.R.U32.HI R10, RZ, 0x1a, R13 ;  /* 0x0000001aff0a7819 */ /* 0x000fe4000001160d */
[----:B------:R-:W-:-:S05]  /*5780*/  LOP3.LUT R0, R0, 0xfffffffc, RZ, 0xc0, !PT ;  /* 0xfffffffc00007812 */ /* 0x000fca00078ec0ff */
[----:B------:R-:W0:Y:S01]  /*5790*/  POPC R9, UR6 ;  /* 0x0000000600097d09 */ /* 0x000e220008000000 */
[----:B--2---:R-:W-:Y:S02]  /*57a0*/  ISETP.EQ.U32.AND P0, PT, R8, R11, PT ;  /* 0x0000000b0800720c */ /* 0x004fe40003f02070 */
[----:B------:R-:W-:Y:S02]  /*57b0*/  LOP3.LUT R11, R10, 0x3, RZ, 0xc0, !PT ;  /* 0x000000030a0b7812 */ /* 0x000fe400078ec0ff */
[----:B-1----:R-:W-:-:S04]  /*57c0*/  IADD3 R10, P1, PT, R0, UR8, RZ ;  /* 0x00000008000a7c10 */ /* 0x002fc8000ff3e0ff */
[----:B------:R-:W-:-:S05]  /*57d0*/  IADD3.X R11, PT, PT, R11, UR9, RZ, P1, !PT ;  /* 0x000000090b0b7c10 */ /* 0x000fca0008ffe4ff */
[----:B------:R1:W2:Y:S04]  /*57e0*/  LDG.E R10, desc[UR16][R10.64] ;  /* 0x000000100a0a7981 */ /* 0x0002a8000c1e1900 */
[----:B0---4-:R-:W4:Y:S01]  /*57f0*/  @P0 ATOMG.E.ADD.STRONG.GPU PT, R17, desc[UR16][R6.64], R9 ;  /* 0x80000009061109a8 */ /* 0x011f2200081ef110 */
[C---:B------:R-:W-:Y:S01]  /*5800*/  IADD3 R12, P1, PT, R18.reuse, UR4, RZ ;  /* 0x00000004120c7c10 */ /* 0x040fe2000ff3e0ff */
[C---:B------:R-:W-:Y:S01]  /*5810*/  IMAD.SHL.U32 R21, R18.reuse, 0x100000, RZ ;  /* 0x0010000012157824 */ /* 0x040fe200078e00ff */
[----:B------:R-:W0:Y:S02]  /*5820*/  S2R R0, SR_LTMASK ;  /* 0x0000000000007919 */ /* 0x000e240000003900 */
[----:B------:R-:W-:Y:S02]  /*5830*/  IADD3.X R15, PT, PT, R13, UR5, RZ, P1, !PT ;  /* 0x000000050d0f7c10 */ /* 0x000fe40008ffe4ff */
[----:B------:R-:W-:-:S02]  /*5840*/  SHF.L.U64.HI R13, R18, 0x14, R13 ;  /* 0x00000014120d7819 */ /* 0x000fc4000001020d */
[--C-:B------:R-:W-:Y:S02]  /*5850*/  SHF.R.U64 R16, R12, 0x1a, R15.reuse ;  /* 0x0000001a0c107819 */ /* 0x100fe4000000120f */
[----:B------:R-:W-:Y:S02]  /*5860*/  SHF.R.U32.HI R14, RZ, 0x1a, R15 ;  /* 0x0000001aff0e7819 */ /* 0x000fe4000001160f */
[----:B------:R-:W-:Y:S02]  /*5870*/  LOP3.LUT R16, R16, 0xfffffffc, RZ, 0xc0, !PT ;  /* 0xfffffffc10107812 */ /* 0x000fe400078ec0ff */
[----:B-1----:R-:W-:Y:S02]  /*5880*/  LOP3.LUT R11, R14, 0x3, RZ, 0xc0, !PT ;  /* 0x000000030e0b7812 */ /* 0x002fe400078ec0ff */
[----:B------:R-:W-:Y:S02]  /*5890*/  IADD3 R16, P1, PT, R16, UR8, RZ ;  /* 0x0000000810107c10 */ /* 0x000fe4000ff3e0ff */
[----:B0-----:R-:W-:-:S06]  /*58a0*/  LOP3.LUT R0, R0, UR6, RZ, 0xc0, !PT ;  /* 0x0000000600007c12 */ /* 0x001fcc000f8ec0ff */
[----:B------:R-:W0:Y:S01]  /*58b0*/  POPC R0, R0 ;  /* 0x0000000000007309 */ /* 0x000e220000000000 */
[----:B--2---:R-:W-:Y:S02]  /*58c0*/  LOP3.LUT R20, R10, 0xfff00000, R21, 0xf8, !PT ;  /* 0xfff000000a147812 */ /* 0x004fe400078ef815 */
[----:B------:R-:W-:Y:S01]  /*58d0*/  LOP3.LUT R21, R13, 0xffff, RZ, 0xc0, !PT ;  /* 0x0000ffff0d157812 */ /* 0x000fe200078ec0ff */
[----:B----4-:R-:W0:Y:S02]  /*58e0*/  SHFL.IDX PT, R17, R17, R8, 0x1f ;  /* 0x00001f0811117589 */ /* 0x010e2400000e0000 */
[----:B0-----:R-:W-:Y:S01]  /*58f0*/  IMAD.IADD R19, R17, 0x1, R0 ;  /* 0x0000000111137824 */ /* 0x001fe200078e0200 */
[----:B------:R-:W-:-:S03]  /*5900*/  IADD3.X R17, PT, PT, R11, UR9, RZ, P1, !PT ;  /* 0x000000090b117c10 */ /* 0x000fc60008ffe4ff */
[----:B---3--:R-:W-:-:S05]  /*5910*/  IMAD.WIDE.U32 R18, R19, 0x8, R4 ;  /* 0x0000000813127825 */ /* 0x008fca00078e0004 */
[----:B------:R0:W-:Y:S04]  /*5920*/  STG.E.64 desc[UR16][R18.64], R20 ;  /* 0x0000001412007986 */ /* 0x0001e8000c101b10 */
[----:B------:R-:W2:Y:S04]  /*5930*/  LDG.E R16, desc[UR16][R16.64] ;  /* 0x0000001010107981 */ /* 0x000ea8000c1e1900 */
[----:B------:R-:W3:Y:S01]  /*5940*/  @P0 ATOMG.E.ADD.STRONG.GPU PT, R13, desc[UR16][R6.64], R9 ;  /* 0x80000009060d09a8 */ /* 0x000ee200081ef110 */
[C---:B------:R-:W-:Y:S02]  /*5950*/  IADD3 R11, P1, PT, R12.reuse, UR4, RZ ;  /* 0x000000040c0b7c10 */ /* 0x040fe4000ff3e0ff */
[----:B------:R-:W-:-:S02]  /*5960*/  SHF.L.U64.HI R23, R12, 0x14, R15 ;  /* 0x000000140c177819 */ /* 0x000fc4000001020f */
[----:B------:R-:W-:Y:S01]  /*5970*/  IADD3.X R10, PT, PT, R15, UR5, RZ, P1, !PT ;  /* 0x000000050f0a7c10 */ /* 0x000fe20008ffe4ff */
[----:B------:R-:W-:Y:S01]  /*5980*/  IMAD.SHL.U32 R15, R12, 0x100000, RZ ;  /* 0x001000000c0f7824 */ /* 0x000fe200078e00ff */
[----:B0-----:R-:W-:Y:S02]  /*5990*/  LOP3.LUT R21, R23, 0xffff, RZ, 0xc0, !PT ;  /* 0x0000ffff17157812 */ /* 0x001fe400078ec0ff */
[--C-:B------:R-:W-:Y:S02]  /*59a0*/  SHF.R.U64 R14, R11, 0x1a, R10.reuse ;  /* 0x0000001a0b0e7819 */ /* 0x100fe4000000120a */
[----:B------:R-:W-:Y:S02]  /*59b0*/  SHF.R.U32.HI R22, RZ, 0x1a, R10 ;  /* 0x0000001aff167819 */ /* 0x000fe4000001160a */
[----:B------:R-:W-:Y:S02]  /*59c0*/  LOP3.LUT R14, R14, 0xfffffffc, RZ, 0xc0, !PT ;  /* 0xfffffffc0e0e7812 */ /* 0x000fe400078ec0ff */
[----:B------:R-:W-:-:S02]  /*59d0*/  LOP3.LUT R12, R22, 0x3, RZ, 0xc0, !PT ;  /* 0x00000003160c7812 */ /* 0x000fc400078ec0ff */
[----:B------:R-:W-:Y:S02]  /*59e0*/  IADD3 R14, P1, PT, R14, UR8, RZ ;  /* 0x000000080e0e7c10 */ /* 0x000fe4000ff3e0ff */
[----:B--2---:R-:W-:Y:S02]  /*59f0*/  LOP3.LUT R20, R16, 0xfff00000, R15, 0xf8, !PT ;  /* 0xfff0000010147812 */ /* 0x004fe400078ef80f */
[----:B------:R-:W-:Y:S01]  /*5a00*/  IADD3.X R15, PT, PT, R12, UR9, RZ, P1, !PT ;  /* 0x000000090c0f7c10 */ /* 0x000fe20008ffe4ff */
[----:B---3--:R-:W0:Y:S02]  /*5a10*/  SHFL.IDX PT, R13, R13, R8, 0x1f ;  /* 0x00001f080d0d7589 */ /* 0x008e2400000e0000 */
[----:B0-----:R-:W-:-:S04]  /*5a20*/  IMAD.IADD R17, R0, 0x1, R13 ;  /* 0x0000000100117824 */ /* 0x001fc800078e020d */
[----:B------:R-:W-:-:S05]  /*5a30*/  IMAD.WIDE.U32 R16, R17, 0x8, R4 ;  /* 0x0000000811107825 */ /* 0x000fca00078e0004 */
[----:B------:R0:W-:Y:S04]  /*5a40*/  STG.E.64 desc[UR16][R16.64], R20 ;  /* 0x0000001410007986 */ /* 0x0001e8000c101b10 */
[----:B------:R-:W2:Y:S04]  /*5a50*/  LDG.E R14, desc[UR16][R14.64] ;  /* 0x000000100e0e7981 */ /* 0x000ea8000c1e1900 */
[----:B------:R-:W3:Y:S01]  /*5a60*/  @P0 ATOMG.E.ADD.STRONG.GPU PT, R19, desc[UR16][R6.64], R9 ;  /* 0x80000009061309a8 */ /* 0x000ee200081ef110 */
[C---:B------:R-:W-:Y:S01]  /*5a70*/  IADD3 R18, P1, PT, R11.reuse, UR4, RZ ;  /* 0x000000040b127c10 */ /* 0x040fe2000ff3e0ff */
[C---:B------:R-:W-:Y:S01]  /*5a80*/  IMAD.SHL.U32 R23, R11.reuse, 0x100000, RZ ;  /* 0x001000000b177824 */ /* 0x040fe200078e00ff */
[----:B------:R-:W-:-:S02]  /*5a90*/  SHF.L.U64.HI R24, R11, 0x14, R10 ;  /* 0x000000140b187819 */ /* 0x000fc4000001020a */
[----:B------:R-:W-:Y:S02]  /*5aa0*/  IADD3.X R13, PT, PT, R10, UR5, RZ, P1, !PT ;  /* 0x000000050a0d7c10 */ /* 0x000fe40008ffe4ff */
[----:B0-----:R-:W-:Y:S02]  /*5ab0*/  LOP3.LUT R21, R24, 0xffff, RZ, 0xc0, !PT ;  /* 0x0000ffff18157812 */ /* 0x001fe400078ec0ff */
[--C-:B------:R-:W-:Y:S02]  /*5ac0*/  SHF.R.U64 R12, R18, 0x1a, R13.reuse ;  /* 0x0000001a120c7819 */ /* 0x100fe4000000120d */
[----:B------:R-:W-:Y:S02]  /*5ad0*/  SHF.R.U32.HI R22, RZ, 0x1a, R13 ;  /* 0x0000001aff167819 */ /* 0x000fe4000001160d */
[----:B------:R-:W-:Y:S02]  /*5ae0*/  LOP3.LUT R12, R12, 0xfffffffc, RZ, 0xc0, !PT ;  /* 0xfffffffc0c0c7812 */ /* 0x000fe400078ec0ff */
[----:B------:R-:W-:-:S02]  /*5af0*/  LOP3.LUT R11, R22, 0x3, RZ, 0xc0, !PT ;  /* 0x00000003160b7812 */ /* 0x000fc400078ec0ff */
[----:B------:R-:W-:-:S04]  /*5b00*/  IADD3 R10, P1, PT, R12, UR8, RZ ;  /* 0x000000080c0a7c10 */ /* 0x000fc8000ff3e0ff */
[----:B------:R-:W-:Y:S02]  /*5b10*/  IADD3.X R11, PT, PT, R11, UR9, RZ, P1, !PT ;  /* 0x000000090b0b7c10 */ /* 0x000fe40008ffe4ff */
[----:B--2---:R-:W-:Y:S01]  /*5b20*/  LOP3.LUT R20, R14, 0xfff00000, R23, 0xf8, !PT ;  /* 0xfff000000e147812 */ /* 0x004fe200078ef817 */
[----:B---3--:R-:W0:Y:S02]  /*5b30*/  SHFL.IDX PT, R19, R19, R8, 0x1f ;  /* 0x00001f0813137589 */ /* 0x008e2400000e0000 */
[----:B0-----:R-:W-:-:S04]  /*5b40*/  IMAD.IADD R15, R0, 0x1, R19 ;  /* 0x00000001000f7824 */ /* 0x001fc800078e0213 */
[----:B------:R-:W-:-:S05]  /*5b50*/  IMAD.WIDE.U32 R14, R15, 0x8, R4 ;  /* 0x000000080f0e7825 */ /* 0x000fca00078e0004 */
[----:B------:R-:W-:Y:S04]  /*5b60*/  STG.E.64 desc[UR16][R14.64], R20 ;  /* 0x000000140e007986 */ /* 0x000fe8000c101b10 */
[----:B------:R-:W2:Y:S04]  /*5b70*/  LDG.E R10, desc[UR16][R10.64] ;  /* 0x000000100a0a7981 */ /* 0x000ea8000c1e1900 */
[----:B------:R-:W3:Y:S01]  /*5b80*/  @P0 ATOMG.E.ADD.STRONG.GPU PT, R9, desc[UR16][R6.64], R9 ;  /* 0x80000009060909a8 */ /* 0x000ee200081ef110 */
[C---:B------:R-:W-:Y:S01]  /*5b90*/  IMAD.SHL.U32 R19, R18.reuse, 0x100000, RZ ;  /* 0x0010000012137824 */ /* 0x040fe200078e00ff */
[----:B------:R-:W-:-:S02]  /*5ba0*/  SHF.L.U64.HI R22, R18, 0x14, R13 ;  /* 0x0000001412167819 */ /* 0x000fc4000001020d */
[----:B------:R-:W-:Y:S02]  /*5bb0*/  IADD3 R18, P0, PT, R18, UR4, RZ ;  /* 0x0000000412127c10 */ /* 0x000fe4000ff1e0ff */
[----:B------:R-:W-:Y:S02]  /*5bc0*/  LOP3.LUT R23, R22, 0xffff, RZ, 0xc0, !PT ;  /* 0x0000ffff16177812 */ /* 0x000fe400078ec0ff */
[----:B------:R-:W-:Y:S02]  /*5bd0*/  IADD3.X R13, PT, PT, R13, UR5, RZ, P0, !PT ;  /* 0x000000050d0d7c10 */ /* 0x000fe400087fe4ff */
[----:B------:R-:W-:-:S04]  /*5be0*/  ISETP.GE.U32.AND P0, PT, R18, R2, PT ;  /* 0x000000021200720c */ /* 0x000fc80003f06070 */
[----:B------:R-:W-:Y:S02]  /*5bf0*/  ISETP.GE.U32.AND.EX P0, PT, R13, R3, PT, P0 ;  /* 0x000000030d00720c */ /* 0x000fe40003f06100 */
[----:B--2---:R-:W-:Y:S01]  /*5c00*/  LOP3.LUT R22, R10, 0xfff00000, R19, 0xf8, !PT ;  /* 0xfff000000a167812 */ /* 0x004fe200078ef813 */
[----:B---3--:R-:W0:Y:S02]  /*5c10*/  SHFL.IDX PT, R17, R9, R8, 0x1f ;  /* 0x00001f0809117589 */ /* 0x008e2400000e0000 */
[----:B0-----:R-:W-:-:S04]  /*5c20*/  IMAD.IADD R17, R0, 0x1, R17 ;  /* 0x0000000100117824 */ /* 0x001fc800078e0211 */
[----:B------:R-:W-:-:S05]  /*5c30*/  IMAD.WIDE.U32 R16, R17, 0x8, R4 ;  /* 0x0000000811107825 */ /* 0x000fca00078e0004 */
[----:B------:R4:W-:Y:S01]  /*5c40*/  STG.E.64 desc[UR16][R16.64], R22 ;  /* 0x0000001610007986 */ /* 0x0009e2000c101b10 */
[----:B------:R-:W-:Y:S05]  /*5c50*/  @!P0 BRA `(.L_x_77) ;  /* 0xfffffff800b48947 */ /* 0x000fea000383ffff */
[----:B------:R-:W-:Y:S05]  /*5c60*/  EXIT ;  /* 0x000000000000794d */ /* 0x000fea0003800000 */
        .weak           $__internal_0_$__cuda_sm20_div_u64
        .type           $__internal_0_$__cuda_sm20_div_u64,@function
        .size           $__internal_0_$__cuda_sm20_div_u64,(.L_x_341 - $__internal_0_$__cuda_sm20_div_u64)
$__internal_0_$__cuda_sm20_div_u64:
[----:B------:R-:W0:Y:S08]  /*5c70*/  I2F.U64.RP R7, UR4 ;  /* 0x0000000400077d12 */ /* 0x000e300008309000 */
[----:B0-----:R-:W0:Y:S02]  /*5c80*/  MUFU.RCP R7, R7 ;  /* 0x0000000700077308 */ /* 0x001e240000001000 */
[----:B0-----:R-:W-:-:S06]  /*5c90*/  VIADD R8, R7, 0x1ffffffe ;  /* 0x1ffffffe07087836 */ /* 0x001fcc0000000000 */
[----:B------:R-:W0:Y:S02]  /*5ca0*/  F2I.U64.TRUNC R8, R8 ;  /* 0x0000000800087311 */ /* 0x000e24000020d800 */
[----:B0-----:R-:W-:-:S04]  /*5cb0*/  IMAD.WIDE.U32 R10, R8, UR4, RZ ;  /* 0x00000004080a7c25 */ /* 0x001fc8000f8e00ff */
[----:B------:R-:W-:Y:S01]  /*5cc0*/  IMAD R11, R8, UR5, R11 ;  /* 0x00000005080b7c24 */ /* 0x000fe2000f8e020b */
[----:B------:R-:W-:-:S03]  /*5cd0*/  IADD3 R15, P0, PT, RZ, -R10, RZ ;  /* 0x8000000aff0f7210 */ /* 0x000fc60007f1e0ff */
[----:B------:R-:W-:Y:S02]  /*5ce0*/  IMAD R11, R9, UR4, R11 ;  /* 0x00000004090b7c24 */ /* 0x000fe4000f8e020b */
[----:B------:R-:W-:-:S04]  /*5cf0*/  IMAD.HI.U32 R10, R8, R15, RZ ;  /* 0x0000000f080a7227 */ /* 0x000fc800078e00ff */
[----:B------:R-:W-:Y:S02]  /*5d00*/  IMAD.X R17, RZ, RZ, ~R11, P0 ;  /* 0x000000ffff117224 */ /* 0x000fe400000e0e0b */
[----:B------:R-:W-:Y:S02]  /*5d10*/  IMAD.MOV.U32 R11, RZ, RZ, R8 ;  /* 0x000000ffff0b7224 */ /* 0x000fe400078e0008 */
[-C--:B------:R-:W-:Y:S02]  /*5d20*/  IMAD R19, R9, R17.reuse, RZ ;  /* 0x0000001109137224 */ /* 0x080fe400078e02ff */
[----:B------:R-:W-:-:S04]  /*5d30*/  IMAD.WIDE.U32 R10, P0, R8, R17, R10 ;  /* 0x00000011080a7225 */ /* 0x000fc8000780000a */
[----:B------:R-:W-:-:S04]  /*5d40*/  IMAD.HI.U32 R7, R9, R17, RZ ;  /* 0x0000001109077227 */ /* 0x000fc800078e00ff */
[----:B------:R-:W-:-:S04]  /*5d50*/  IMAD.HI.U32 R10, P1, R9, R15, R10 ;  /* 0x0000000f090a7227 */ /* 0x000fc8000782000a */
[----:B------:R-:W-:Y:S01]  /*5d60*/  IMAD.X R7, R7, 0x1, R9, P0 ;  /* 0x0000000107077824 */ /* 0x000fe200000e0609 */
[----:B------:R-:W-:-:S04]  /*5d70*/  IADD3 R11, P2, PT, R19, R10, RZ ;  /* 0x0000000a130b7210 */ /* 0x000fc80007f5e0ff */
[----:B------:R-:W-:Y:S01]  /*5d80*/  IADD3.X R7, PT, PT, RZ, RZ, R7, P2, P1 ;  /* 0x000000ffff077210 */ /* 0x000fe200017e2407 */
[----:B------:R-:W-:-:S04]  /*5d90*/  IMAD.WIDE.U32 R8, R11, UR4, RZ ;  /* 0x000000040b087c25 */ /* 0x000fc8000f8e00ff */
[----:B------:R-:W-:Y:S01]  /*5da0*/  IMAD R10, R11, UR5, R9 ;  /* 0x000000050b0a7c24 */ /* 0x000fe2000f8e0209 */
[----:B------:R-:W-:-:S03]  /*5db0*/  IADD3 R9, P0, PT, RZ, -R8, RZ ;  /* 0x80000008ff097210 */ /* 0x000fc60007f1e0ff */
[----:B------:R-:W-:Y:S02]  /*5dc0*/  IMAD R8, R7, UR4, R10 ;  /* 0x0000000407087c24 */ /* 0x000fe4000f8e020a */
[----:B------:R-:W-:-:S04]  /*5dd0*/  IMAD.HI.U32 R10, R11, R9, RZ ;  /* 0x000000090b0a7227 */ /* 0x000fc800078e00ff */
[----:B------:R-:W-:-:S04]  /*5de0*/  IMAD.X R8, RZ, RZ, ~R8, P0 ;  /* 0x000000ffff087224 */ /* 0x000fc800000e0e08 */
[----:B------:R-:W-:-:S04]  /*5df0*/  IMAD.WIDE.U32 R10, P0, R11, R8, R10 ;  /* 0x000000080b0a7225 */ /* 0x000fc8000780000a */
[C---:B------:R-:W-:Y:S02]  /*5e00*/  IMAD R12, R7.reuse, R8, RZ ;  /* 0x00000008070c7224 */ /* 0x040fe400078e02ff */
[----:B------:R-:W-:-:S04]  /*5e10*/  IMAD.HI.U32 R11, P1, R7, R9, R10 ;  /* 0x00000009070b7227 */ /* 0x000fc8000782000a */
[----:B------:R-:W-:Y:S01]  /*5e20*/  IMAD.HI.U32 R8, R7, R8, RZ ;  /* 0x0000000807087227 */ /* 0x000fe200078e00ff */
[----:B------:R-:W-:-:S03]  /*5e30*/  IADD3 R11, P2, PT, R12, R11, RZ ;  /* 0x0000000b0c0b7210 */ /* 0x000fc60007f5e0ff */
[----:B------:R-:W-:Y:S02]  /*5e40*/  IMAD.X R7, R8, 0x1, R7, P0 ;  /* 0x0000000108077824 */ /* 0x000fe400000e0607 */
[----:B------:R-:W-:-:S03]  /*5e50*/  IMAD.HI.U32 R8, R11, R4, RZ ;  /* 0x000000040b087227 */ /* 0x000fc600078e00ff */
[----:B------:R-:W-:Y:S01]  /*5e60*/  IADD3.X R7, PT, PT, RZ, RZ, R7, P2, P1 ;  /* 0x000000ffff077210 */ /* 0x000fe200017e2407 */
[----:B------:R-:W-:Y:S02]  /*5e70*/  IMAD.MOV.U32 R9, RZ, RZ, RZ ;  /* 0x000000ffff097224 */ /* 0x000fe400078e00ff */
[----:B------:R-:W-:-:S04]  /*5e80*/  IMAD.WIDE.U32 R8, R11, R5, R8 ;  /* 0x000000050b087225 */ /* 0x000fc800078e0008 */
[C---:B------:R-:W-:Y:S02]  /*5e90*/  IMAD R11, R7.reuse, R5, RZ ;  /* 0x00000005070b7224 */ /* 0x040fe400078e02ff */
[----:B------:R-:W-:-:S04]  /*5ea0*/  IMAD.HI.U32 R8, P0, R7, R4, R8 ;  /* 0x0000000407087227 */ /* 0x000fc80007800008 */
[----:B------:R-:W-:Y:S01]  /*5eb0*/  IMAD.HI.U32 R7, R7, R5, RZ ;  /* 0x0000000507077227 */ /* 0x000fe200078e00ff */
[----:B------:R-:W-:-:S03]  /*5ec0*/  IADD3 R11, P1, PT, R11, R8, RZ ;  /* 0x000000080b0b7210 */ /* 0x000fc60007f3e0ff */
[----:B------:R-:W-:Y:S02]  /*5ed0*/  IMAD.X R7, RZ, RZ, R7, P0 ;  /* 0x000000ffff077224 */ /* 0x000fe400000e0607 */
[----:B------:R-:W-:-:S04]  /*5ee0*/  IMAD.WIDE.U32 R8, R11, UR4, RZ ;  /* 0x000000040b087c25 */ /* 0x000fc8000f8e00ff */
[----:B------:R-:W-:Y:S01]  /*5ef0*/  IMAD.X R7, RZ, RZ, R7, P1 ;  /* 0x000000ffff077224 */ /* 0x000fe200008e0607 */
[----:B------:R-:W-:Y:S01]  /*5f00*/  IADD3 R12, P1, PT, -R8, R4, RZ ;  /* 0x00000004080c7210 */ /* 0x000fe20007f3e1ff */
[C---:B------:R-:W-:Y:S01]  /*5f10*/  IMAD R10, R11.reuse, UR5, R9 ;  /* 0x000000050b0a7c24 */ /* 0x040fe2000f8e0209 */
[----:B------:R-:W-:Y:S02]  /*5f20*/  IADD3 R4, P2, PT, R11, 0x1, RZ ;  /* 0x000000010b047810 */ /* 0x000fe40007f5e0ff */
[C---:B------:R-:W-:Y:S01]  /*5f30*/  ISETP.GE.U32.AND P0, PT, R12.reuse, UR4, PT ;  /* 0x000000040c007c0c */ /* 0x040fe2000bf06070 */
[----:B------:R-:W-:Y:S02]  /*5f40*/  IMAD R10, R7, UR4, R10 ;  /* 0x00000004070a7c24 */ /* 0x000fe4000f8e020a */
[----:B------:R-:W-:Y:S02]  /*5f50*/  IMAD.X R8, RZ, RZ, R7, P2 ;  /* 0x000000ffff087224 */ /* 0x000fe400010e0607 */
[----:B------:R-:W-:Y:S01]  /*5f60*/  IMAD.X R10, R5, 0x1, ~R10, P1 ;  /* 0x00000001050a7824 */ /* 0x000fe200008e0e0a */
[----:B------:R-:W-:-:S04]  /*5f70*/  IADD3 R5, P1, PT, R12, -UR4, RZ ;  /* 0x800000040c057c10 */ /* 0x000fc8000ff3e0ff */
[C---:B------:R-:W-:Y:S02]  /*5f80*/  ISETP.GE.U32.AND.EX P0, PT, R10.reuse, UR5, PT, P0 ;  /* 0x000000050a007c0c */ /* 0x040fe4000bf06100 */
[----:B------:R-:W-:Y:S02]  /*5f90*/  IADD3.X R9, PT, PT, R10, ~UR5, RZ, P1, !PT ;  /* 0x800000050a097c10 */ /* 0x000fe40008ffe4ff */
[----:B------:R-:W-:Y:S02]  /*5fa0*/  SEL R11, R4, R11, P0 ;  /* 0x0000000b040b7207 */ /* 0x000fe40000000000 */
[----:B------:R-:W-:Y:S02]  /*5fb0*/  SEL R5, R5, R12, P0 ;  /* 0x0000000c05057207 */ /* 0x000fe40000000000 */
[----:B------:R-:W-:Y:S01]  /*5fc0*/  SEL R8, R8, R7, P0 ;  /* 0x0000000708087207 */ /* 0x000fe20000000000 */
[----:B------:R-:W-:Y:S01]  /*5fd0*/  IMAD.MOV.U32 R7, RZ, RZ, 0x0 ;  /* 0x00000000ff077424 */ /* 0x000fe200078e00ff */
[----:B------:R-:W-:-:S02]  /*5fe0*/  IADD3 R4, P2, PT, R11, 0x1, RZ ;  /* 0x000000010b047810 */ /* 0x000fc40007f5e0ff */
[----:B------:R-:W-:Y:S02]  /*5ff0*/  SEL R9, R9, R10, P0 ;  /* 0x0000000a09097207 */ /* 0x000fe40000000000 */
[----:B------:R-:W-:Y:S01]  /*6000*/  ISETP.GE.U32.AND P0, PT, R5, UR4, PT ;  /* 0x0000000405007c0c */ /* 0x000fe2000bf06070 */
[----:B------:R-:W-:Y:S01]  /*6010*/  IMAD.X R5, RZ, RZ, R8, P2 ;  /* 0x000000ffff057224 */ /* 0x000fe200010e0608 */
[----:B------:R-:W-:Y:S02]  /*6020*/  ISETP.NE.U32.AND P1, PT, RZ, UR4, PT ;  /* 0x00000004ff007c0c */ /* 0x000fe4000bf25070 */
[----:B------:R-:W-:Y:S02]  /*6030*/  ISETP.GE.U32.AND.EX P0, PT, R9, UR5, PT, P0 ;  /* 0x0000000509007c0c */ /* 0x000fe4000bf06100 */
[----:B------:R-:W-:Y:S02]  /*6040*/  ISETP.NE.AND.EX P1, PT, RZ, UR5, PT, P1 ;  /* 0x00000005ff007c0c */ /* 0x000fe4000bf25310 */
[----:B------:R-:W-:-:S02]  /*6050*/  SEL R4, R4, R11, P0 ;  /* 0x0000000b04047207 */ /* 0x000fc40000000000 */
[----:B------:R-:W-:Y:S02]  /*6060*/  SEL R5, R5, R8, P0 ;  /* 0x0000000805057207 */ /* 0x000fe40000000000 */
[----:B------:R-:W-:Y:S02]  /*6070*/  SEL R4, R4, 0xffffffff, P1 ;  /* 0xffffffff04047807 */ /* 0x000fe40000800000 */
[----:B------:R-:W-:Y:S01]  /*6080*/  SEL R5, R5, 0xffffffff, P1 ;  /* 0xffffffff05057807 */ /* 0x000fe20000800000 */
[----:B------:R-:W-:Y:S06]  /*6090*/  RET.REL.NODEC R6 `(_Z31bruteforceStructureSeeds_kernelPKjjPK10ConstraintiPlPj) ;  /* 0xffffff9c06d87950 */ /* 0x000fec0003c3ffff */
.L_x_78:
[----:B------:R-:W-:-:S00]  /*60a0*/  BRA `(.L_x_78) ;  /* 0xfffffffc00fc7947 */ /* 0x000fc0000383ffff */
[----:B------:R-:W-:-:S00]  /*60b0*/  NOP ;  /* 0x0000000000007918 */ /* 0x000fc00000000000 */
        /* <DEDUP_REMOVED lines=12> */
.L_x_341:


//--------------------- .text._Z22reverseAndCheck_kernelPKjjPK10ConstraintS3_iPlPj --------------------------
	.section	.text._Z22reverseAndCheck_kernelPKjjPK10ConstraintS3_iPlPj,"ax",@progbits
	.align	128
        .global         _Z22reverseAndCheck_kernelPKjjPK10ConstraintS3_iPlPj
        .type           _Z22reverseAndCheck_kernelPKjjPK10ConstraintS3_iPlPj,@function
        .size           _Z22reverseAndCheck_kernelPKjjPK10ConstraintS3_iPlPj,(.L_x_342 - _Z22reverseAndCheck_kernelPKjjPK10ConstraintS3_iPlPj)
        .other          _Z22reverseAndCheck_kernelPKjjPK10ConstraintS3_iPlPj,@"STO_CUDA_ENTRY STV_DEFAULT"
_Z22reverseAndCheck_kernelPKjjPK10ConstraintS3_iPlPj:
.text._Z22reverseAndCheck_kernelPKjjPK10ConstraintS3_iPlPj:
[----:B------:R-:W-:Y:S01]  /*0000*/  LDC R1, c[0x0][0x37c] ;  /* 0x0000df00ff017b82 */ /* 0x000fe20000000800 */
[----:B------:R-:W0:Y:S07]  /*0010*/  S2R R0, SR_TID.X ;  /* 0x0000000000007919 */ /* 0x000e2e0000002100 */
[----:B------:R-:W0:Y:S01]  /*0020*/  S2UR UR4, SR_CTAID.X ;  /* 0x00000000000479c3 */ /* 0x000e220000002500 */
[----:B------:R-:W1:Y:S07]  /*0030*/  LDCU UR5, c[0x0][0x388] ;  /* 0x00007100ff0577ac */ /* 0x000e6e0008000800 */
[----:B------:R-:W0:Y:S02]  /*0040*/  LDC R7, c[0x0][0x360] ;  /* 0x0000d800ff077b82 */ /* 0x000e240000000800 */
[----:B0-----:R-:W-:-:S05]  /*0050*/  IMAD R7, R7, UR4, R0 ;  /* 0x0000000407077c24 */ /* 0x001fca000f8e0200 */
[----:B-1----:R-:W-:-:S13]  /*0060*/  ISETP.GE.U32.AND P0, PT, R7, UR5, PT ;  /* 0x0000000507007c0c */ /* 0x002fda000bf06070 */
[----:B------:R-:W-:Y:S05]  /*0070*/  @P0 EXIT ;  /* 0x000000000000094d */ /* 0x000fea0003800000 */
[----:B------:R-:W0:Y:S01]  /*0080*/  LDC.64 R4, c[0x0][0x390] ;  /* 0x0000e400ff047b82 */ /* 0x000e220000000a00 */
[----:B------:R-:W0:Y:S07]  /*0090*/  LDCU.64 UR12, c[0x0][0x358] ;  /* 0x00006b00ff0c77ac */ /* 0x000e2e0008000a00 */
[----:B------:R-:W1:Y:S01]  /*00a0*/  LDC.64 R2, c[0x0][0x380] ;  /* 0x0000e000ff027b82 */ /* 0x000e620000000a00 */
[----:B0-----:R-:W2:Y:S01]  /*00b0*/  LDG.E R6, desc[UR12][R4.64] ;  /* 0x0000000c04067981 */ /* 0x001ea2000c1e1900 */
[----:B-1----:R-:W-:-:S05]  /*00c0*/  IMAD.WIDE.U32 R2, R7, 0x4, R2 ;  /* 0x0000000407027825 */ /* 0x002fca00078e0002 */
[----:B------:R0:W5:Y:S01]  /*00d0*/  LDG.E R0, desc[UR12][R2.64] ;  /* 0x0000000c02007981 */ /* 0x000162000c1e1900 */
[----:B--2---:R-:W-:-:S13]  /*00e0*/  ISETP.NE.AND P0, PT, R6, RZ, PT ;  /* 0x000000ff0600720c */ /* 0x004fda0003f05270 */
[----:B0-----:R-:W-:Y:S05]  /*00f0*/  @!P0 BRA `(.L_x_79) ;  /* 0x0000006c00188947 */ /* 0x001fea0003800000 */
[----:B------:R-:W-:-:S13]  /*0100*/  ISETP.NE.AND P0, PT, R6, 0x1, PT ;  /* 0x000000010600780c */ /* 0x000fda0003f05270 */
[----:B------:R-:W-:Y:S05]  /*0110*/  @P0 EXIT ;  /* 0x000000000000094d */ /* 0x000fea0003800000 */
[----:B------:R-:W2:Y:S01]  /*0120*/  LDG.E R8, desc[UR12][R4.64+0x4] ;  /* 0x0000040c04087981 */ /* 0x000ea2000c1e1900 */
[----:B------:R-:W0:Y:S01]  /*0130*/  LDCU UR7, c[0x3][0xcc] ;  /* 0x00c01980ff0777ac */ /* 0x000e220008000800 */
[----:B------:R-:W1:Y:S02]  /*0140*/  LDC R13, c[0x3][0x8] ;  /* 0x00c00200ff0d7b82 */ /* 0x000e640000000800 */
[----:B------:R2:W3:Y:S01]  /*0150*/  LDG.E R10, desc[UR12][R4.64+0x8] ;  /* 0x0000080c040a7981 */ /* 0x0004e2000c1e1900 */
[----:B------:R-:W4:Y:S01]  /*0160*/  LDCU.64 UR14, c[0x3][0x28] ;  /* 0x00c00500ff0e77ac */ /* 0x000f220008000a00 */
[----:B------:R-:W4:Y:S01]  /*0170*/  LDCU.128 UR16, c[0x3][0x30] ;  /* 0x00c00600ff1077ac */ /* 0x000f220008000c00 */
[----:B------:R-:W4:Y:S01]  /*0180*/  LDCU.64 UR20, c[0x3][0xd8] ;  /* 0x00c01b00ff1477ac */ /* 0x000f220008000a00 */
[----:B------:R-:W1:Y:S01]  /*0190*/  LDCU UR6, c[0x3][0x10] ;  /* 0x00c00200ff0677ac */ /* 0x000e620008000800 */
[----:B0-----:R-:W-:Y:S01]  /*01a0*/  IMAD.U32 R2, RZ, RZ, UR7 ;  /* 0x00000007ff027e24 */ /* 0x001fe2000f8e00ff */
[----:B------:R-:W-:Y:S01]  /*01b0*/  LOP3.LUT R12, RZ, UR7, RZ, 0x33, !PT ;  /* 0x00000007ff0c7c12 */ /* 0x000fe2000f8e33ff */
[----:B------:R-:W0:Y:S03]  /*01c0*/  LDCU UR8, c[0x3][URZ] ;  /* 0x00c00000ff0877ac */ /* 0x000e260008000800 */
[----:B------:R-:W-:Y:S01]  /*01d0*/  IABS R2, R2 ;  /* 0x0000000200027213 */ /* 0x000fe20000000000 */
[----:B------:R-:W4:Y:S03]  /*01e0*/  LDCU.64 UR4, c[0x3][0xe0] ;  /* 0x00c01c00ff0477ac */ /* 0x000f260008000a00 */
[----:B------:R-:W0:Y:S01]  /*01f0*/  I2F.RP R9, R2 ;  /* 0x0000000200097306 */ /* 0x000e220000209400 */
[----:B------:R-:W1:Y:S01]  /*0200*/  LDCU.64 UR10, c[0x3][0x48] ;  /* 0x00c00900ff0a77ac */ /* 0x000e620008000a00 */
[----:B------:R-:W3:Y:S06]  /*0210*/  LDCU UR9, c[0x3][0xd0] ;  /* 0x00c01a00ff0977ac */ /* 0x000eec0008000800 */
[----:B0-----:R-:W0:Y:S01]  /*0220*/  MUFU.RCP R9, R9 ;  /* 0x0000000900097308 */ /* 0x001e220000001000 */
[----:B----4-:R-:W-:-:S02]  /*0230*/  UIADD3 UR5, UPT, UPT, UR4, -UR5, URZ ;  /* 0x8000000504057290 */ /* 0x010fc4000fffe0ff */
[----:B-1----:R-:W-:-:S04]  /*0240*/  UPOPC UR4, UR11 ;  /* 0x0000000b000472bf */ /* 0x002fc80008000000 */
[----:B------:R-:W-:-:S03]  /*0250*/  UISETP.GE.U32.AND UP0, UPT, UR4, 0x2, UPT ;  /* 0x000000020400788c */ /* 0x000fc6000bf06070 */
[----:B------:R-:W-:Y:S01]  /*0260*/  UMOV UR4, URZ ;  /* 0x000000ff00047c82 */ /* 0x000fe20008000000 */
[----:B0-----:R-:W-:-:S04]  /*0270*/  VIADD R6, R9, 0xffffffe ;  /* 0x0ffffffe09067836 */ /* 0x001fc80000000000 */
[----:B------:R0:W1:Y:S02]  /*0280*/  F2I.FTZ.U32.TRUNC.NTZ R7, R6 ;  /* 0x0000000600077305 */ /* 0x000064000021f000 */
[----:B0-----:R-:W-:Y:S02]  /*0290*/  IMAD.MOV.U32 R6, RZ, RZ, RZ ;  /* 0x000000ffff067224 */ /* 0x001fe400078e00ff */
[----:B-1----:R-:W-:-:S04]  /*02a0*/  IMAD.MOV R3, RZ, RZ, -R7 ;  /* 0x000000ffff037224 */ /* 0x002fc800078e0a07 */
[----:B------:R-:W-:-:S04]  /*02b0*/  IMAD R3, R3, R2, RZ ;  /* 0x0000000203037224 */ /* 0x000fc800078e02ff */
[----:B------:R-:W-:Y:S01]  /*02c0*/  IMAD.HI.U32 R3, R7, R3, R6 ;  /* 0x0000000307037227 */ /* 0x000fe200078e0006 */
[----:B--2---:R-:W-:Y:S02]  /*02d0*/  IABS R5, R8 ;  /* 0x0000000800057213 */ /* 0x004fe40000000000 */
[----:B---3--:R-:W-:-:S03]  /*02e0*/  IABS R9, R10 ;  /* 0x0000000a00097213 */ /* 0x008fc60000000000 */
[----:B------:R-:W-:-:S04]  /*02f0*/  IMAD.HI.U32 R4, R3, R5, RZ ;  /* 0x0000000503047227 */ /* 0x000fc800078e00ff */
[----:B------:R-:W-:-:S04]  /*0300*/  IMAD.HI.U32 R6, R3, R9, RZ ;  /* 0x0000000903067227 */ /* 0x000fc800078e00ff */
[----:B------:R-:W-:Y:S02]  /*0310*/  IMAD.MOV R7, RZ, RZ, -R4 ;  /* 0x000000ffff077224 */ /* 0x000fe400078e0a04 */
[----:B------:R-:W-:Y:S02]  /*0320*/  IMAD.MOV R11, RZ, RZ, -R6 ;  /* 0x000000ffff0b7224 */ /* 0x000fe400078e0a06 */
[C---:B------:R-:W-:Y:S02]  /*0330*/  IMAD R5, R2.reuse, R7, R5 ;  /* 0x0000000702057224 */ /* 0x040fe400078e0205 */
[----:B------:R-:W-:-:S03]  /*0340*/  IMAD R7, R2, R11, R9 ;  /* 0x0000000b02077224 */ /* 0x000fc600078e0209 */
[C---:B------:R-:W-:Y:S02]  /*0350*/  ISETP.GT.U32.AND P4, PT, R2.reuse, R5, PT ;  /* 0x000000050200720c */ /* 0x040fe40003f84070 */
[----:B------:R-:W-:-:S11]  /*0360*/  ISETP.GT.U32.AND P5, PT, R2, R7, PT ;  /* 0x000000070200720c */ /* 0x000fd60003fa4070 */
[-C--:B------:R-:W-:Y:S01]  /*0370*/  @!P4 IADD3 R5, PT, PT, R5, -R2.reuse, RZ ;  /* 0x800000020505c210 */ /* 0x080fe20007ffe0ff */
[----:B------:R-:W-:Y:S02]  /*0380*/  @!P4 VIADD R4, R4, 0x1 ;  /* 0x000000010404c836 */ /* 0x000fe40000000000 */
[----:B------:R-:W-:Y:S01]  /*0390*/  @!P5 IMAD.IADD R7, R7, 0x1, -R2 ;  /* 0x000000010707d824 */ /* 0x000fe200078e0a02 */
[-C--:B------:R-:W-:Y:S01]  /*03a0*/  ISETP.GE.U32.AND P2, PT, R5, R2.reuse, PT ;  /* 0x000000020500720c */ /* 0x080fe20003f46070 */
[----:B------:R-:W-:Y:S01]  /*03b0*/  @!P5 VIADD R6, R6, 0x1 ;  /* 0x000000010606d836 */ /* 0x000fe20000000000 */
[----:B------:R-:W-:Y:S02]  /*03c0*/  LOP3.LUT R5, R8, UR7, RZ, 0x3c, !PT ;  /* 0x0000000708057c12 */ /* 0x000fe4000f8e3cff */
[----:B------:R-:W-:Y:S02]  /*03d0*/  ISETP.GE.U32.AND P3, PT, R7, R2, PT ;  /* 0x000000020700720c */ /* 0x000fe40003f66070 */
[----:B------:R-:W-:-:S02]  /*03e0*/  LOP3.LUT R7, R10, UR7, RZ, 0x3c, !PT ;  /* 0x000000070a077c12 */ /* 0x000fc4000f8e3cff */
[----:B------:R-:W-:Y:S02]  /*03f0*/  ISETP.GE.AND P0, PT, R5, RZ, PT ;  /* 0x000000ff0500720c */ /* 0x000fe40003f06270 */
[----:B------:R-:W-:Y:S02]  /*0400*/  ISETP.GE.AND P1, PT, R7, RZ, PT ;  /* 0x000000ff0700720c */ /* 0x000fe40003f26270 */
[----:B------:R-:W-:Y:S01]  /*0410*/  SHF.R.S32.HI R5, RZ, 0x1f, R5 ;  /* 0x0000001fff057819 */ /* 0x000fe20000011405 */
[----:B------:R-:W-:Y:S01]  /*0420*/  @P2 VIADD R4, R4, 0x1 ;  /* 0x0000000104042836 */ /* 0x000fe20000000000 */
[----:B------:R-:W-:Y:S02]  /*0430*/  ISETP.NE.AND P2, PT, RZ, UR7, PT ;  /* 0x00000007ff007c0c */ /* 0x000fe4000bf45270 */
[----:B------:R-:W-:Y:S01]  /*0440*/  SHF.R.S32.HI R7, RZ, 0x1f, R7 ;  /* 0x0000001fff077819 */ /* 0x000fe20000011407 */
[----:B------:R-:W-:-:S04]  /*0450*/  @P3 VIADD R6, R6, 0x1 ;  /* 0x0000000106063836 */ /* 0x000fc80000000000 */
[----:B------:R-:W-:Y:S02]  /*0460*/  @!P0 IMAD.MOV R4, RZ, RZ, -R4 ;  /* 0x000000ffff048224 */ /* 0x000fe400078e0a04 */
[----:B------:R-:W-:-:S03]  /*0470*/  @!P1 IADD3 R6, PT, PT, -R6, RZ, RZ ;  /* 0x000000ff06069210 */ /* 0x000fc60007ffe1ff */
[C---:B------:R-:W-:Y:S02]  /*0480*/  SEL R4, R12.reuse, R4, !P2 ;  /* 0x000000040c047207 */ /* 0x040fe40005000000 */
[----:B------:R-:W-:-:S03]  /*0490*/  SEL R6, R12, R6, !P2 ;  /* 0x000000060c067207 */ /* 0x000fc60005000000 */
[----:B------:R-:W-:Y:S02]  /*04a0*/  IMAD.MOV R9, RZ, RZ, -R4 ;  /* 0x000000ffff097224 */ /* 0x000fe400078e0a04 */
[----:B------:R-:W-:Y:S02]  /*04b0*/  IMAD.MOV R11, RZ, RZ, -R6 ;  /* 0x000000ffff0b7224 */ /* 0x000fe400078e0a06 */
[----:B------:R-:W-:Y:S02]  /*04c0*/  IMAD R8, R9, UR7, R8 ;  /* 0x0000000709087c24 */ /* 0x000fe4000f8e0208 */
[----:B------:R-:W-:-:S03]  /*04d0*/  IMAD R11, R11, UR7, R10 ;  /* 0x000000070b0b7c24 */ /* 0x000fc6000f8e020a */
[----:B------:R-:W-:Y:S01]  /*04e0*/  ISETP.NE.AND P0, PT, R8, RZ, PT ;  /* 0x000000ff0800720c */ /* 0x000fe20003f05270 */
[----:B------:R-:W-:-:S03]  /*04f0*/  VIADD R14, R11, UR7 ;  /* 0x000000070b0e7c36 */ /* 0x000fc60008000000 */
[----:B------:R-:W-:Y:S02]  /*0500*/  SEL R5, R5, RZ, P0 ;  /* 0x000000ff05057207 */ /* 0x000fe40000000000 */
[----:B------:R-:W-:Y:S02]  /*0510*/  IABS R9, R14 ;  /* 0x0000000e00097213 */ /* 0x000fe40000000000 */
[----:B------:R-:W-:Y:S01]  /*0520*/  ISETP.NE.AND P0, PT, R11, RZ, PT ;  /* 0x000000ff0b00720c */ /* 0x000fe20003f05270 */
[----:B------:R-:W-:Y:S01]  /*0530*/  IMAD.IADD R15, R4, 0x1, R5 ;  /* 0x00000001040f7824 */ /* 0x000fe200078e0205 */
[----:B------:R-:W0:Y:S01]  /*0540*/  LDC R11, c[0x3][0x18] ;  /* 0x00c00600ff0b7b82 */ /* 0x000e220000000800 */
[----:B------:R-:W-:Y:S01]  /*0550*/  IMAD.HI.U32 R4, R3, R9, RZ ;  /* 0x0000000903047227 */ /* 0x000fe200078e00ff */
[----:B------:R-:W-:Y:S02]  /*0560*/  SEL R7, R7, RZ, P0 ;  /* 0x000000ff07077207 */ /* 0x000fe40000000000 */
[----:B------:R-:W-:Y:S01]  /*0570*/  ISETP.GE.AND P4, PT, R14, RZ, PT ;  /* 0x000000ff0e00720c */ /* 0x000fe20003f86270 */
[----:B------:R-:W-:Y:S01]  /*0580*/  VIADD R5, R8, UR7 ;  /* 0x0000000708057c36 */ /* 0x000fe20008000000 */
[----:B------:R-:W-:Y:S01]  /*0590*/  UIADD3 UR7, UPT, UPT, UR7, -UR9, URZ ;  /* 0x8000000907077290 */ /* 0x000fe2000fffe0ff */
[----:B------:R-:W-:Y:S01]  /*05a0*/  IMAD.MOV R8, RZ, RZ, -R4 ;  /* 0x000000ffff087224 */ /* 0x000fe200078e0a04 */
[----:B------:R-:W-:Y:S01]  /*05b0*/  IADD3 R4, PT, PT, R6, R7, RZ ;  /* 0x0000000706047210 */ /* 0x000fe20007ffe0ff */
[----:B-----5:R-:W-:Y:S01]  /*05c0*/  IMAD R7, R15, UR14, R0 ;  /* 0x0000000e0f077c24 */ /* 0x020fe2000f8e0200 */
[----:B------:R-:W-:Y:S01]  /*05d0*/  IABS R10, R5 ;  /* 0x00000005000a7213 */ /* 0x000fe20000000000 */
[----:B------:R-:W-:Y:S01]  /*05e0*/  IMAD R9, R2, R8, R9 ;  /* 0x0000000802097224 */ /* 0x000fe200078e0209 */
[----:B------:R-:W-:Y:S01]  /*05f0*/  ISETP.GE.AND P1, PT, R5, RZ, PT ;  /* 0x000000ff0500720c */ /* 0x000fe20003f26270 */
[----:B------:R-:W-:-:S02]  /*0600*/  IMAD R0, R4, UR16, R7 ;  /* 0x0000001004007c24 */ /* 0x000fc4000f8e0207 */
[----:B------:R-:W-:Y:S01]  /*0610*/  IMAD.MOV.U32 R6, RZ, RZ, R10 ;  /* 0x000000ffff067224 */ /* 0x000fe200078e000a */
[----:B------:R-:W-:Y:S01]  /*0620*/  ISETP.GT.U32.AND P0, PT, R2, R9, PT ;  /* 0x000000090200720c */ /* 0x000fe20003f04070 */
[----:B------:R-:W-:Y:S02]  /*0630*/  VIADD R0, R0, UR20 ;  /* 0x0000001400007c36 */ /* 0x000fe40008000000 */
[----:B------:R-:W-:-:S04]  /*0640*/  IMAD.HI.U32 R3, R3, R6, RZ ;  /* 0x0000000603037227 */ /* 0x000fc800078e00ff */
[----:B------:R-:W-:Y:S01]  /*0650*/  IMAD.MOV R3, RZ, RZ, -R3 ;  /* 0x000000ffff037224 */ /* 0x000fe200078e0a03 */
[----:B0-----:R-:W-:Y:S01]  /*0660*/  LOP3.LUT R0, R11, UR6, R0, 0x60, !PT ;  /* 0x000000060b007c12 */ /* 0x001fe2000f8e6000 */
[----:B------:R-:W-:Y:S02]  /*0670*/  UIADD3 UR6, UPT, UPT, UR18, -UR19, URZ ;  /* 0x8000001312067290 */ /* 0x000fe4000fffe0ff */
[----:B------:R-:W-:Y:S02]  /*0680*/  IMAD R3, R2, R3, R6 ;  /* 0x0000000302037224 */ /* 0x000fe400078e0206 */
[----:B------:R-:W-:Y:S02]  /*0690*/  @!P0 IMAD.IADD R9, R9, 0x1, -R2 ;  /* 0x0000000109098824 */ /* 0x000fe400078e0a02 */
[----:B------:R-:W-:Y:S01]  /*06a0*/  IMAD R0, R0, UR8, R13 ;  /* 0x0000000800007c24 */ /* 0x000fe2000f8e020d */
[C---:B------:R-:W-:Y:S02]  /*06b0*/  ISETP.GT.U32.AND P0, PT, R2.reuse, R3, PT ;  /* 0x000000030200720c */ /* 0x040fe40003f04070 */
[----:B------:R-:W-:-:S02]  /*06c0*/  ISETP.GT.U32.AND P3, PT, R2, R9, PT ;  /* 0x000000090200720c */ /* 0x000fc40003f64070 */
[----:B------:R-:W-:Y:S02]  /*06d0*/  LOP3.LUT R6, R0, R11, RZ, 0xc0, !PT ;  /* 0x0000000b00067212 */ /* 0x000fe400078ec0ff */
[----:B------:R-:W-:-:S03]  /*06e0*/  SHF.R.S32.HI R0, RZ, 0x1f, R15 ;  /* 0x0000001fff007819 */ /* 0x000fc6000001140f */
[----:B------:R-:W-:Y:S01]  /*06f0*/  IMAD R8, R6, UR8, R13 ;  /* 0x0000000806087c24 */ /* 0x000fe2000f8e020d */
[----:B------:R-:W-:Y:S01]  /*0700*/  UPOPC UR8, UR10 ;  /* 0x0000000a000872bf */ /* 0x000fe20008000000 */
[----:B------:R-:W-:Y:S02]  /*0710*/  IMAD R0, R0, UR14, RZ ;  /* 0x0000000e00007c24 */ /* 0x000fe4000f8e02ff */
[--C-:B------:R-:W-:Y:S01]  /*0720*/  @!P0 IMAD.IADD R3, R3, 0x1, -R2.reuse ;  /* 0x0000000103038824 */ /* 0x100fe200078e0a02 */
[----:B------:R-:W-:Y:S01]  /*0730*/  LOP3.LUT R8, R8, R11, RZ, 0xc0, !PT ;  /* 0x0000000b08087212 */ /* 0x000fe200078ec0ff */
[----:B------:R-:W-:Y:S01]  /*0740*/  @!P3 IMAD.IADD R9, R9, 0x1, -R2 ;  /* 0x000000010909b824 */ /* 0x000fe200078e0a02 */
[----:B------:R-:W-:Y:S01]  /*0750*/  UISETP.GE.U32.AND UP1, UPT, UR8, 0x2, UPT ;  /* 0x000000020800788c */ /* 0x000fe2000bf26070 */
[C---:B------:R-:W-:Y:S01]  /*0760*/  IMAD R5, R15.reuse, UR15, R0 ;  /* 0x0000000f0f057c24 */ /* 0x040fe2000f8e0200 */
[----:B------:R-:W-:Y:S01]  /*0770*/  SHF.R.S32.HI R0, RZ, 0x1f, R4 ;  /* 0x0000001fff007819 */ /* 0x000fe20000011404 */
[----:B------:R-:W-:Y:S01]  /*0780*/  @!P4 IMAD.MOV R9, RZ, RZ, -R9 ;  /* 0x000000ffff09c224 */ /* 0x000fe200078e0a09 */
[----:B------:R-:W-:Y:S01]  /*0790*/  ISETP.GT.U32.AND P0, PT, R2, R3, PT ;  /* 0x000000030200720c */ /* 0x000fe20003f04070 */
[----:B------:R-:W-:Y:S01]  /*07a0*/  IMAD.WIDE.U32 R6, R15, UR14, RZ ;  /* 0x0000000e0f067c25 */ /* 0x000fe2000f8e00ff */
[----:B------:R-:W-:-:S02]  /*07b0*/  UPOPC UR14, UR5 ;  /* 0x00000005000e72bf */ /* 0x000fc40008000000 */
[----:B------:R-:W-:Y:S01]  /*07c0*/  SEL R9, R12, R9, !P2 ;  /* 0x000000090c097207 */ /* 0x000fe20005000000 */
[----:B------:R-:W-:Y:S01]  /*07d0*/  UPOPC UR15, UR6 ;  /* 0x00000006000f72bf */ /* 0x000fe20008000000 */
[----:B------:R-:W-:Y:S01]  /*07e0*/  IADD3 R7, PT, PT, R7, R5, RZ ;  /* 0x0000000507077210 */ /* 0x000fe20007ffe0ff */
[----:B------:R-:W-:Y:S01]  /*07f0*/  IMAD R5, R0, UR16, RZ ;  /* 0x0000001000057c24 */ /* 0x000fe2000f8e02ff */
[C---:B------:R-:W-:Y:S02]  /*0800*/  LEA.HI R0, R8.reuse, -R9, RZ, 0xf ;  /* 0x8000000908007211 */ /* 0x040fe400078f78ff */
[----:B------:R-:W-:Y:S01]  /*0810*/  LOP3.LUT R8, R8, 0x1ffff, RZ, 0xc0, !PT ;  /* 0x0001ffff08087812 */ /* 0x000fe200078ec0ff */
[----:B------:R-:W-:Y:S01]  /*0820*/  IMAD R11, R4, UR17, R5 ;  /* 0x00000011040b7c24 */ /* 0x000fe2000f8e0205 */
[----:B------:R-:W-:Y:S01]  /*0830*/  LOP3.LUT R0, R0, 0x7, RZ, 0xc0, !PT ;  /* 0x0000000700007812 */ /* 0x000fe200078ec0ff */
[----:B------:R-:W-:Y:S01]  /*0840*/  @!P0 IMAD.IADD R3, R3, 0x1, -R2 ;  /* 0x0000000103038824 */ /* 0x000fe200078e0a02 */
[----:B------:R-:W-:Y:S01]  /*0850*/  UPOPC UR17, UR7 ;  /* 0x00000007001172bf */ /* 0x000fe20008000000 */
[----:B------:R-:W-:Y:S01]  /*0860*/  IMAD.WIDE.U32 R4, R4, UR16, R6 ;  /* 0x0000001004047c25 */ /* 0x000fe2000f8e0006 */
[----:B------:R-:W-:-:S03]  /*0870*/  UIADD3 UR16, UPT, UPT, UR7, -0x1, URZ ;  /* 0xffffffff07107890 */ /* 0x000fc6000fffe0ff */
[----:B------:R-:W-:Y:S01]  /*0880*/  IMAD R14, R0, 0x19, R9 ;  /* 0x00000019000e7824 */ /* 0x000fe200078e0209 */
[----:B------:R-:W-:Y:S01]  /*0890*/  IADD3 R13, P0, PT, R4, UR20, RZ ;  /* 0x00000014040d7c10 */ /* 0x000fe2000ff1e0ff */
[----:B------:R-:W-:Y:S02]  /*08a0*/  @!P1 IMAD.MOV R3, RZ, RZ, -R3 ;  /* 0x000000ffff039224 */ /* 0x000fe400078e0a03 */
[--C-:B------:R-:W-:Y:S01]  /*08b0*/  IMAD.MOV.U32 R16, RZ, RZ, R14.reuse ;  /* 0x000000ffff107224 */ /* 0x100fe200078e000e */
[----:B------:R-:W-:Y:S02]  /*08c0*/  SHF.R.S32.HI R15, RZ, 0x1f, R14 ;  /* 0x0000001fff0f7819 */ /* 0x000fe4000001140e */
[----:B------:R-:W-:Y:S02]  /*08d0*/  SEL R12, R12, R3, !P2 ;  /* 0x000000030c0c7207 */ /* 0x000fe40005000000 */
[----:B------:R-:W-:Y:S01]  /*08e0*/  IADD3.X R10, PT, PT, R5, UR21, R11, P0, !PT ;  /* 0x00000015050a7c10 */ /* 0x000fe200087fe40b */
[----:B------:R-:W-:-:S07]  /*08f0*/  IMAD.MOV.U32 R17, RZ, RZ, R15 ;  /* 0x000000ffff117224 */ /* 0x000fce00078e000f */
.L_x_166:
[----:B------:R-:W-:Y:S01]  /*0900*/  IABS R7, UR7 ;  /* 0x0000000700077c13 */ /* 0x000fe20008000000 */
[----:B------:R-:W0:Y:S01]  /*0910*/  LDCU.64 UR8, c[0x3][URZ] ;  /* 0x00c00000ff0877ac */ /* 0x000e220008000a00 */
[----:B------:R-:W-:Y:S01]  /*0920*/  IABS R5, UR7 ;  /* 0x0000000700057c13 */ /* 0x000fe20008000000 */
[----:B------:R-:W-:Y:S01]  /*0930*/  BSSY.RECONVERGENT B0, `(.L_x_80) ;  /* 0x000063a000007945 */ /* 0x000fe20003800200 */
[----:B------:R-:W1:Y:S01]  /*0940*/  I2F.U32.RP R0, R7 ;  /* 0x0000000700007306 */ /* 0x000e620000209000 */
[----:B------:R-:W-:Y:S01]  /*0950*/  ISETP.GE.AND P2, PT, R16, RZ, PT ;  /* 0x000000ff1000720c */ /* 0x000fe20003f46270 */
[----:B------:R-:W2:Y:S01]  /*0960*/  LDCU.64 UR10, c[0x3][0x18] ;  /* 0x00c00300ff0a77ac */ /* 0x000ea20008000a00 */
[----:B------:R-:W-:Y:S01]  /*0970*/  IMAD.MOV R6, RZ, RZ, -R5 ;  /* 0x000000ffff067224 */ /* 0x000fe200078e0a05 */
[----:B------:R-:W-:Y:S01]  /*0980*/  ISETP.NE.AND P1, PT, RZ, UR7, PT ;  /* 0x00000007ff007c0c */ /* 0x000fe2000bf25270 */
[----:B------:R-:W-:Y:S01]  /*0990*/  IMAD.MOV.U32 R11, RZ, RZ, R7 ;  /* 0x000000ffff0b7224 */ /* 0x000fe200078e0007 */
[----:B------:R-:W-:-:S02]  /*09a0*/  LOP3.LUT R20, RZ, UR7, RZ, 0x33, !PT ;  /* 0x00000007ff147c12 */ /* 0x000fc4000f8e33ff */
[----:B-1----:R-:W1:Y:S02]  /*09b0*/  MUFU.RCP R0, R0 ;  /* 0x0000000000007308 */ /* 0x002e640000001000 */
[----:B-1----:R-:W-:-:S06]  /*09c0*/  VIADD R2, R0, 0xffffffe ;  /* 0x0ffffffe00027836 */ /* 0x002fcc0000000000 */
[----:B------:R1:W3:Y:S02]  /*09d0*/  F2I.FTZ.U32.TRUNC.NTZ R3, R2 ;  /* 0x0000000200037305 */ /* 0x0002e4000021f000 */
[----:B-1----:R-:W-:Y:S02]  /*09e0*/  IMAD.MOV.U32 R2, RZ, RZ, RZ ;  /* 0x000000ffff027224 */ /* 0x002fe400078e00ff */
[----:B---3--:R-:W-:-:S05]  /*09f0*/  IMAD R4, R3, R7, RZ ;  /* 0x0000000703047224 */ /* 0x008fca00078e02ff */
[----:B------:R-:W-:Y:S02]  /*0a00*/  IADD3 R21, PT, PT, -R4, RZ, RZ ;  /* 0x000000ff04157210 */ /* 0x000fe40007ffe1ff */
[----:B------:R-:W-:-:S03]  /*0a10*/  IABS R4, R16 ;  /* 0x0000001000047213 */ /* 0x000fc60000000000 */
[----:B------:R-:W-:-:S06]  /*0a20*/  IMAD.HI.U32 R21, R3, R21, R2 ;  /* 0x0000001503157227 */ /* 0x000fcc00078e0002 */
[----:B------:R-:W-:-:S04]  /*0a30*/  IMAD.HI.U32 R3, R21, R4, RZ ;  /* 0x0000000415037227 */ /* 0x000fc800078e00ff */
[----:B------:R-:W-:-:S05]  /*0a40*/  IMAD R0, R3, R6, R4 ;  /* 0x0000000603007224 */ /* 0x000fca00078e0204 */
[----:B------:R-:W-:-:S13]  /*0a50*/  ISETP.GT.U32.AND P0, PT, R7, R0, PT ;  /* 0x000000000700720c */ /* 0x000fda0003f04070 */
[----:B------:R-:W-:-:S05]  /*0a60*/  @!P0 IMAD.IADD R0, R0, 0x1, -R7 ;  /* 0x0000000100008824 */ /* 0x000fca00078e0a07 */
[----:B------:R-:W-:-:S13]  /*0a70*/  ISETP.GT.U32.AND P0, PT, R7, R0, PT ;  /* 0x000000000700720c */ /* 0x000fda0003f04070 */
[----:B------:R-:W-:-:S04]  /*0a80*/  @!P0 IMAD.IADD R0, R0, 0x1, -R7 ;  /* 0x0000000100008824 */ /* 0x000fc800078e0a07 */
[----:B------:R-:W-:-:S05]  /*0a90*/  @!P2 IMAD.MOV R0, RZ, RZ, -R0 ;  /* 0x000000ffff00a224 */ /* 0x000fca00078e0a00 */
[----:B------:R-:W-:-:S04]  /*0aa0*/  SEL R3, R20, R0, !P1 ;  /* 0x0000000014037207 */ /* 0x000fc80004800000 */
[----:B------:R-:W-:-:S04]  /*0ab0*/  IADD3 R3, PT, PT, -R3, UR16, R16 ;  /* 0x0000001003037c10 */ /* 0x000fc8000fffe110 */
[----:B------:R-:W-:-:S13]  /*0ac0*/  ISETP.GE.AND P0, PT, R3, RZ, PT ;  /* 0x000000ff0300720c */ /* 0x000fda0003f06270 */
[----:B0-2---:R-:W-:Y:S05]  /*0ad0*/  @!P0 BRA `(.L_x_81) ;  /* 0x00000060007c8947 */ /* 0x005fea0003800000 */
[----:B------:R-:W0:Y:S01]  /*0ae0*/  LDC.64 R4, c[0x3][0x8] ;  /* 0x00c00200ff047b82 */ /* 0x000e220000000a00 */
[C---:B------:R-:W-:Y:S01]  /*0af0*/  SHF.L.U32 R9, R16.reuse, 0x11, RZ ;  /* 0x0000001110097819 */ /* 0x040fe200000006ff */
[----:B------:R-:W1:Y:S01]  /*0b00*/  LDCU.64 UR18, c[0x3][0x18] ;  /* 0x00c00300ff1277ac */ /* 0x000e620008000a00 */
[----:B------:R-:W-:Y:S02]  /*0b10*/  SHF.L.U64.HI R16, R16, 0x11, R17 ;  /* 0x0000001110107819 */ /* 0x000fe40000010211 */
[----:B------:R-:W-:-:S03]  /*0b20*/  LOP3.LUT R9, R9, R8, RZ, 0xfc, !PT ;  /* 0x0000000809097212 */ /* 0x000fc600078efcff */
[----:B------:R-:W2:Y:S01]  /*0b30*/  LDC.64 R2, c[0x3][0x20] ;  /* 0x00c00800ff027b82 */ /* 0x000ea20000000a00 */
[----:B-1----:R-:W-:Y:S02]  /*0b40*/  IMAD.U32 R29, RZ, RZ, UR18 ;  /* 0x00000012ff1d7e24 */ /* 0x002fe4000f8e00ff */
[----:B------:R-:W-:Y:S01]  /*0b50*/  IMAD.U32 R31, RZ, RZ, UR19 ;  /* 0x00000013ff1f7e24 */ /* 0x000fe2000f8e00ff */
[----:B0-----:R-:W-:-:S05]  /*0b60*/  IADD3 R0, P0, PT, R9, -R4, RZ ;  /* 0x8000000409007210 */ /* 0x001fca0007f1e0ff */
[----:B------:R-:W-:Y:S02]  /*0b70*/  IMAD.X R9, R16, 0x1, ~R5, P0 ;  /* 0x0000000110097824 */ /* 0x000fe400000e0e05 */
[----:B--2---:R-:W-:-:S04]  /*0b80*/  IMAD.WIDE.U32 R16, R0, R2, RZ ;  /* 0x0000000200107225 */ /* 0x004fc800078e00ff */
[----:B------:R-:W-:-:S04]  /*0b90*/  IMAD R9, R9, R2, RZ ;  /* 0x0000000209097224 */ /* 0x000fc800078e02ff */
[----:B------:R-:W-:-:S04]  /*0ba0*/  IMAD R9, R0, R3, R9 ;  /* 0x0000000300097224 */ /* 0x000fc800078e0209 */
[----:B------:R-:W-:Y:S01]  /*0bb0*/  IMAD.IADD R0, R17, 0x1, R9 ;  /* 0x0000000111007824 */ /* 0x000fe200078e0209 */
[----:B------:R-:W-:-:S04]  /*0bc0*/  LOP3.LUT R9, R16, R29, RZ, 0xc0, !PT ;  /* 0x0000001d10097212 */ /* 0x000fc800078ec0ff */
[----:B------:R-:W-:-:S04]  /*0bd0*/  LOP3.LUT R0, R0, R31, RZ, 0xc0, !PT ;  /* 0x0000001f00007212 */ /* 0x000fc800078ec0ff */
[----:B------:R-:W-:-:S04]  /*0be0*/  SHF.R.U64 R19, R9, 0x11, R0 ;  /* 0x0000001109137819 */ /* 0x000fc80000001200 */
[----:B------:R-:W-:-:S13]  /*0bf0*/  ISETP.GE.AND P0, PT, R19, RZ, PT ;  /* 0x000000ff1300720c */ /* 0x000fda0003f06270 */
[----:B------:R-:W-:Y:S05]  /*0c00*/  @!P0 BRA `(.L_x_81) ;  /* 0x0000006000308947 */ /* 0x000fea0003800000 */
[----:B------:R-:W-:Y:S02]  /*0c10*/  IABS R16, R19 ;  /* 0x0000001300107213 */ /* 0x000fe40000000000 */
[----:B------:R-:W-:-:S03]  /*0c20*/  ISETP.GE.AND P2, PT, R19, RZ, PT ;  /* 0x000000ff1300720c */ /* 0x000fc60003f46270 */
[----:B------:R-:W-:-:S04]  /*0c30*/  IMAD.HI.U32 R17, R21, R16, RZ ;  /* 0x0000001015117227 */ /* 0x000fc800078e00ff */
[----:B------:R-:W-:Y:S01]  /*0c40*/  IMAD R6, R17, R6, R16 ;  /* 0x0000000611067224 */ /* 0x000fe200078e0210 */
[----:B------:R-:W-:-:S04]  /*0c50*/  IADD3 R16, PT, PT, R19, UR16, -R12 ;  /* 0x0000001013107c10 */ /* 0x000fc8000fffe80c */
[----:B------:R-:W-:-:S13]  /*0c60*/  ISETP.GT.U32.AND P0, PT, R7, R6, PT ;  /* 0x000000060700720c */ /* 0x000fda0003f04070 */
[----:B------:R-:W-:-:S05]  /*0c70*/  @!P0 IMAD.IADD R6, R6, 0x1, -R7 ;  /* 0x0000000106068824 */ /* 0x000fca00078e0a07 */
[----:B------:R-:W-:-:S13]  /*0c80*/  ISETP.GT.U32.AND P0, PT, R7, R6, PT ;  /* 0x000000060700720c */ /* 0x000fda0003f04070 */
[----:B------:R-:W-:Y:S01]  /*0c90*/  @!P0 IMAD.IADD R6, R6, 0x1, -R7 ;  /* 0x0000000106068824 */ /* 0x000fe200078e0a07 */
[----:B------:R-:W-:-:S04]  /*0ca0*/  ISETP.GE.AND P0, PT, R16, RZ, PT ;  /* 0x000000ff1000720c */ /* 0x000fc80003f06270 */
[----:B------:R-:W-:-:S04]  /*0cb0*/  @!P2 IADD3 R6, PT, PT, -R6, RZ, RZ ;  /* 0x000000ff0606a210 */ /* 0x000fc80007ffe1ff */
[----:B------:R-:W-:-:S04]  /*0cc0*/  SEL R17, R20, R6, !P1 ;  /* 0x0000000614117207 */ /* 0x000fc80004800000 */
[----:B------:R-:W-:-:S13]  /*0cd0*/  ISETP.NE.OR P0, PT, R17, R12, !P0 ;  /* 0x0000000c1100720c */ /* 0x000fda0004705670 */
[----:B------:R-:W-:Y:S05]  /*0ce0*/  @P0 BRA `(.L_x_81) ;  /* 0x0000005c00f80947 */ /* 0x000fea0003800000 */
[----:B------:R-:W0:Y:S01]  /*0cf0*/  LDC.64 R22, c[0x0][0x390] ;  /* 0x0000e400ff167b82 */ /* 0x000e220000000a00 */
[----:B------:R-:W1:Y:S01]  /*0d00*/  LDCU.64 UR18, c[0x3][0x10] ;  /* 0x00c00200ff1277ac */ /* 0x000e620008000a00 */
[----:B------:R-:W2:Y:S06]  /*0d10*/  LDCU.64 UR20, c[0x3][0xd8] ;  /* 0x00c01b00ff1477ac */ /* 0x000eac0008000a00 */
[----:B------:R-:W3:Y:S01]  /*0d20*/  LDC R19, c[0x3][0xcc] ;  /* 0x00c03300ff137b82 */ /* 0x000ee20000000800 */
[----:B------:R-:W4:Y:S01]  /*0d30*/  LDCU.64 UR22, c[0x3][0x28] ;  /* 0x00c00500ff1677ac */ /* 0x000f220008000a00 */
[----:B------:R-:W5:Y:S01]  /*0d40*/  LDCU.64 UR24, c[0x3][0x30] ;  /* 0x00c00600ff1877ac */ /* 0x000f620008000a00 */
[----:B0-----:R-:W2:Y:S04]  /*0d50*/  LDG.E R28, desc[UR12][R22.64+0x4] ;  /* 0x0000040c161c7981 */ /* 0x001ea8000c1e1900 */
[----:B------:R0:W4:Y:S01]  /*0d60*/  LDG.E R26, desc[UR12][R22.64+0x8] ;  /* 0x0000080c161a7981 */ /* 0x000122000c1e1900 */
[----:B------:R-:W-:Y:S01]  /*0d70*/  UISETP.GE.AND UP2, UPT, UR7, 0x1, UPT ;  /* 0x000000010700788c */ /* 0x000fe2000bf46270 */
[----:B---3--:R-:W-:-:S04]  /*0d80*/  IABS R6, R19 ;  /* 0x0000001300067213 */ /* 0x008fc80000000000 */
[----:B------:R-:W3:Y:S08]  /*0d90*/  I2F.RP R18, R6 ;  /* 0x0000000600127306 */ /* 0x000ef00000209400 */
[----:B---3--:R-:W3:Y:S02]  /*0da0*/  MUFU.RCP R18, R18 ;  /* 0x0000001200127308 */ /* 0x008ee40000001000 */
[----:B---3--:R-:W-:-:S06]  /*0db0*/  VIADD R16, R18, 0xffffffe ;  /* 0x0ffffffe12107836 */ /* 0x008fcc0000000000 */
[----:B------:R3:W1:Y:S02]  /*0dc0*/  F2I.FTZ.U32.TRUNC.NTZ R17, R16 ;  /* 0x0000001000117305 */ /* 0x000664000021f000 */
[----:B---3--:R-:W-:Y:S02]  /*0dd0*/  IMAD.MOV.U32 R16, RZ, RZ, RZ ;  /* 0x000000ffff107224 */ /* 0x008fe400078e00ff */
[----:B-1----:R-:W-:-:S04]  /*0de0*/  IMAD.MOV R25, RZ, RZ, -R17 ;  /* 0x000000ffff197224 */ /* 0x002fc800078e0a11 */
[----:B------:R-:W-:-:S04]  /*0df0*/  IMAD R25, R25, R6, RZ ;  /* 0x0000000619197224 */ /* 0x000fc800078e02ff */
[----:B0-----:R-:W-:Y:S01]  /*0e00*/  IMAD.HI.U32 R22, R17, R25, R16 ;  /* 0x0000001911167227 */ /* 0x001fe200078e0010 */
[----:B------:R-:W-:Y:S02]  /*0e10*/  LOP3.LUT R25, RZ, R19, RZ, 0x33, !PT ;  /* 0x00000013ff197212 */ /* 0x000fe400078e33ff */
[----:B--2---:R-:W-:Y:S02]  /*0e20*/  IABS R23, R28 ;  /* 0x0000001c00177213 */ /* 0x004fe40000000000 */
[----:B------:R-:W-:Y:S02]  /*0e30*/  SHF.R.S32.HI R30, RZ, 0x1f, R28 ;  /* 0x0000001fff1e7819 */ /* 0x000fe4000001141c */
[----:B----4-:R-:W-:Y:S01]  /*0e40*/  SHF.R.S32.HI R32, RZ, 0x1f, R26 ;  /* 0x0000001fff207819 */ /* 0x010fe2000001141a */
[----:B------:R-:W-:Y:S01]  /*0e50*/  IMAD.MOV.U32 R17, RZ, RZ, R23 ;  /* 0x000000ffff117224 */ /* 0x000fe200078e0017 */
[----:B------:R-:W-:-:S03]  /*0e60*/  IABS R23, R26 ;  /* 0x0000001a00177213 */ /* 0x000fc60000000000 */
[----:B------:R-:W-:-:S04]  /*0e70*/  IMAD.HI.U32 R18, R22, R17, RZ ;  /* 0x0000001116127227 */ /* 0x000fc800078e00ff */
[----:B------:R-:W-:Y:S02]  /*0e80*/  IMAD.MOV R16, RZ, RZ, -R18 ;  /* 0x000000ffff107224 */ /* 0x000fe400078e0a12 */
[----:B------:R-:W-:-:S04]  /*0e90*/  IMAD.HI.U32 R22, R22, R23, RZ ;  /* 0x0000001716167227 */ /* 0x000fc800078e00ff */
[----:B------:R-:W-:Y:S02]  /*0ea0*/  IMAD R17, R6, R16, R17 ;  /* 0x0000001006117224 */ /* 0x000fe400078e0211 */
[----:B------:R-:W-:-:S03]  /*0eb0*/  IMAD.MOV R16, RZ, RZ, -R22 ;  /* 0x000000ffff107224 */ /* 0x000fc600078e0a16 */
[C---:B------:R-:W-:Y:S01]  /*0ec0*/  ISETP.GT.U32.AND P5, PT, R6.reuse, R17, PT ;  /* 0x000000110600720c */ /* 0x040fe20003fa4070 */
[----:B------:R-:W-:Y:S01]  /*0ed0*/  IMAD R23, R6, R16, R23 ;  /* 0x0000001006177224 */ /* 0x000fe200078e0217 */
[----:B------:R-:W-:-:S04]  /*0ee0*/  LOP3.LUT R16, R28, R19, RZ, 0x3c, !PT ;  /* 0x000000131c107212 */ /* 0x000fc800078e3cff */
[----:B------:R-:W-:Y:S02]  /*0ef0*/  ISETP.GT.U32.AND P0, PT, R6, R23, PT ;  /* 0x000000170600720c */ /* 0x000fe40003f04070 */
[----:B------:R-:W-:Y:S02]  /*0f00*/  ISETP.GE.AND P3, PT, R16, RZ, PT ;  /* 0x000000ff1000720c */ /* 0x000fe40003f66270 */
[----:B------:R-:W-:-:S03]  /*0f10*/  SHF.R.S32.HI R16, RZ, 0x1f, R16 ;  /* 0x0000001fff107819 */ /* 0x000fc60000011410 */
[-C--:B------:R-:W-:Y:S01]  /*0f20*/  @!P5 IADD3 R17, PT, PT, R17, -R6.reuse, RZ ;  /* 0x800000061111d210 */ /* 0x080fe20007ffe0ff */
[----:B------:R-:W-:Y:S01]  /*0f30*/  @!P5 VIADD R18, R18, 0x1 ;  /* 0x000000011212d836 */ /* 0x000fe20000000000 */
[----:B------:R-:W-:Y:S02]  /*0f40*/  ISETP.NE.AND P5, PT, R19, RZ, PT ;  /* 0x000000ff1300720c */ /* 0x000fe40003fa5270 */
[----:B------:R-:W-:Y:S02]  /*0f50*/  ISETP.GE.U32.AND P4, PT, R17, R6, PT ;  /* 0x000000061100720c */ /* 0x000fe40003f86070 */
[----:B------:R-:W-:Y:S01]  /*0f60*/  @!P0 IMAD.IADD R23, R23, 0x1, -R6 ;  /* 0x0000000117178824 */ /* 0x000fe200078e0a06 */
[----:B------:R-:W-:Y:S01]  /*0f70*/  LOP3.LUT R17, R26, R19, RZ, 0x3c, !PT ;  /* 0x000000131a117212 */ /* 0x000fe200078e3cff */
[----:B------:R-:W-:-:S03]  /*0f80*/  @!P0 VIADD R22, R22, 0x1 ;  /* 0x0000000116168836 */ /* 0x000fc60000000000 */
[----:B------:R-:W-:Y:S02]  /*0f90*/  ISETP.GE.U32.AND P2, PT, R23, R6, PT ;  /* 0x000000061700720c */ /* 0x000fe40003f46070 */
[----:B------:R-:W-:-:S04]  /*0fa0*/  IADD3 R23, P0, PT, R9, -R4, RZ ;  /* 0x8000000409177210 */ /* 0x000fc80007f1e0ff */
[----:B------:R-:W-:Y:S01]  /*0fb0*/  @P4 VIADD R18, R18, 0x1 ;  /* 0x0000000112124836 */ /* 0x000fe20000000000 */
[----:B------:R-:W-:Y:S02]  /*0fc0*/  ISETP.GE.AND P4, PT, R17, RZ, PT ;  /* 0x000000ff1100720c */ /* 0x000fe40003f86270 */
[----:B------:R-:W-:Y:S01]  /*0fd0*/  IADD3.X R5, PT, PT, R0, ~R5, RZ, P0, !PT ;  /* 0x8000000500057210 */ /* 0x000fe200007fe4ff */
[----:B------:R-:W-:-:S03]  /*0fe0*/  @!P3 IMAD.MOV R18, RZ, RZ, -R18 ;  /* 0x000000ffff12b224 */ /* 0x000fc600078e0a12 */
[----:B------:R-:W-:Y:S02]  /*0ff0*/  @P2 VIADD R22, R22, 0x1 ;  /* 0x0000000116162836 */ /* 0x000fe40000000000 */
[----:B------:R-:W-:Y:S01]  /*1000*/  SEL R6, R25, R18, !P5 ;  /* 0x0000001219067207 */ /* 0x000fe20006800000 */
[-C--:B------:R-:W-:Y:S02]  /*1010*/  IMAD R18, R5, R2.reuse, RZ ;  /* 0x0000000205127224 */ /* 0x080fe400078e02ff */
[----:B------:R-:W-:-:S04]  /*1020*/  IMAD.WIDE.U32 R4, R23, R2, RZ ;  /* 0x0000000217047225 */ /* 0x000fc800078e00ff */
[----:B------:R-:W-:Y:S01]  /*1030*/  @!P4 IMAD.MOV R22, RZ, RZ, -R22 ;  /* 0x000000ffff16c224 */ /* 0x000fe200078e0a16 */
[----:B------:R-:W-:Y:S01]  /*1040*/  LOP3.LUT R4, R4, UR18, R29, 0x6c, !PT ;  /* 0x0000001204047c12 */ /* 0x000fe2000f8e6c1d */
[----:B------:R-:W-:Y:S02]  /*1050*/  IMAD.MOV R9, RZ, RZ, -R6 ;  /* 0x000000ffff097224 */ /* 0x000fe400078e0a06 */
[----:B------:R-:W-:Y:S01]  /*1060*/  IMAD R3, R23, R3, R18 ;  /* 0x0000000317037224 */ /* 0x000fe200078e0212 */
[----:B------:R-:W-:Y:S01]  /*1070*/  SEL R0, R25, R22, !P5 ;  /* 0x0000001619007207 */ /* 0x000fe20006800000 */
[----:B------:R-:W-:Y:S01]  /*1080*/  IMAD R9, R19, R9, R28 ;  /* 0x0000000913097224 */ /* 0x000fe200078e021c */
[----:B------:R-:W-:Y:S01]  /*1090*/  IADD3 R4, P2, PT, R4, -R13, RZ ;  /* 0x8000000d04047210 */ /* 0x000fe20007f5e0ff */
[----:B------:R-:W-:Y:S02]  /*10a0*/  IMAD.IADD R2, R5, 0x1, R3 ;  /* 0x0000000105027824 */ /* 0x000fe400078e0203 */
[----:B------:R-:W-:Y:S01]  /*10b0*/  IMAD.MOV R18, RZ, RZ, -R0 ;  /* 0x000000ffff127224 */ /* 0x000fe200078e0a00 */
[----:B------:R-:W-:-:S02]  /*10c0*/  ISETP.NE.AND P0, PT, R9, RZ, PT ;  /* 0x000000ff0900720c */ /* 0x000fc40003f05270 */
[----:B------:R-:W-:Y:S01]  /*10d0*/  LOP3.LUT R3, R2, UR19, R31, 0x6c, !PT ;  /* 0x0000001302037c12 */ /* 0x000fe2000f8e6c1f */
[----:B------:R-:W-:Y:S01]  /*10e0*/  IMAD R19, R19, R18, R26 ;  /* 0x0000001213137224 */ /* 0x000fe200078e021a */
[----:B------:R-:W-:Y:S02]  /*10f0*/  SEL R5, R16, RZ, P0 ;  /* 0x000000ff10057207 */ /* 0x000fe40000000000 */
[----:B------:R-:W-:Y:S02]  /*1100*/  SHF.R.S32.HI R2, RZ, 0x1f, R17 ;  /* 0x0000001fff027819 */ /* 0x000fe40000011411 */
[----:B------:R-:W-:Y:S01]  /*1110*/  ISETP.NE.AND P0, PT, R19, RZ, PT ;  /* 0x000000ff1300720c */ /* 0x000fe20003f05270 */
[----:B------:R-:W-:Y:S01]  /*1120*/  IMAD.IADD R5, R6, 0x1, R5 ;  /* 0x0000000106057824 */ /* 0x000fe200078e0205 */
[----:B------:R-:W-:Y:S01]  /*1130*/  LOP3.LUT R16, R4, R29, RZ, 0xc0, !PT ;  /* 0x0000001d04107212 */ /* 0x000fe200078ec0ff */
[----:B------:R-:W-:Y:S01]  /*1140*/  IMAD.X R6, R3, 0x1, ~R10, P2 ;  /* 0x0000000103067824 */ /* 0x000fe200010e0e0a */
[----:B------:R-:W-:-:S02]  /*1150*/  SEL R3, R2, RZ, P0 ;  /* 0x000000ff02037207 */ /* 0x000fc40000000000 */
[----:B------:R-:W-:Y:S02]  /*1160*/  IADD3 R18, P2, PT, R16, UR20, RZ ;  /* 0x0000001410127c10 */ /* 0x000fe4000ff5e0ff */
[----:B------:R-:W-:Y:S02]  /*1170*/  LOP3.LUT R17, R6, R31, RZ, 0xc0, !PT ;  /* 0x0000001f06117212 */ /* 0x000fe400078ec0ff */
[----:B------:R-:W-:Y:S02]  /*1180*/  SHF.R.S32.HI R2, RZ, 0x1f, R5 ;  /* 0x0000001fff027819 */ /* 0x000fe40000011405 */
[----:B------:R-:W-:Y:S02]  /*1190*/  IADD3.X R19, PT, PT, R17, UR21, RZ, P2, !PT ;  /* 0x0000001511137c10 */ /* 0x000fe400097fe4ff */
[----:B------:R-:W-:Y:S01]  /*11a0*/  IADD3 R0, PT, PT, R0, R3, RZ ;  /* 0x0000000300007210 */ /* 0x000fe20007ffe0ff */
[----:B------:R-:W-:Y:S02]  /*11b0*/  IMAD R22, R2, UR22, RZ ;  /* 0x0000001602167c24 */ /* 0x000fe4000f8e02ff */
[----:B------:R-:W-:Y:S01]  /*11c0*/  IMAD.WIDE.U32 R2, R5, UR22, R18 ;  /* 0x0000001605027c25 */ /* 0x000fe2000f8e0012 */
[----:B------:R-:W-:-:S03]  /*11d0*/  SHF.R.S32.HI R9, RZ, 0x1f, R0 ;  /* 0x0000001fff097819 */ /* 0x000fc60000011400 */
[----:B------:R-:W-:Y:S02]  /*11e0*/  IMAD R23, R5, UR23, R22 ;  /* 0x0000001705177c24 */ /* 0x000fe4000f8e0216 */
[----:B-----5:R-:W-:Y:S02]  /*11f0*/  IMAD R9, R9, UR24, RZ ;  /* 0x0000001809097c24 */ /* 0x020fe4000f8e02ff */
[----:B------:R-:W-:Y:S02]  /*1200*/  IMAD.IADD R3, R3, 0x1, R23 ;  /* 0x0000000103037824 */ /* 0x000fe400078e0217 */
[C---:B------:R-:W-:Y:S02]  /*1210*/  IMAD R9, R0.reuse, UR25, R9 ;  /* 0x0000001900097c24 */ /* 0x040fe4000f8e0209 */
[----:B------:R-:W-:-:S04]  /*1220*/  IMAD.WIDE.U32 R2, R0, UR24, R2 ;  /* 0x0000001800027c25 */ /* 0x000fc8000f8e0002 */
[----:B------:R-:W-:Y:S01]  /*1230*/  IMAD.IADD R22, R3, 0x1, R9 ;  /* 0x0000000103167824 */ /* 0x000fe200078e0209 */
[----:B------:R-:W-:Y:S01]  /*1240*/  LOP3.LUT R9, R29, UR18, R2, 0x60, !PT ;  /* 0x000000121d097c12 */ /* 0x000fe2000f8e6002 */
[----:B------:R-:W-:-:S03]  /*1250*/  IMAD.MOV.U32 R2, RZ, RZ, RZ ;  /* 0x000000ffff027224 */ /* 0x000fc600078e00ff */
[----:B------:R-:W-:Y:S01]  /*1260*/  LOP3.LUT R22, R31, UR19, R22, 0x60, !PT ;  /* 0x000000131f167c12 */ /* 0x000fe2000f8e6016 */
[----:B------:R-:W-:Y:S06]  /*1270*/  BRA.U !UP2, `(.L_x_82) ;  /* 0x000000010ab47547 */ /* 0x000fec000b800000 */
[----:B------:R-:W-:-:S09]  /*1280*/  UISETP.GE.U32.AND UP2, UPT, UR17, 0x2, UPT ;  /* 0x000000021100788c */ /* 0x000fd2000bf46070 */
[----:B------:R-:W-:Y:S05]  /*1290*/  BRA.U !UP2, `(.L_x_83) ;  /* 0x000000010a747547 */ /* 0x000fea000b800000 */
[----:B------:R-:W-:Y:S01]  /*12a0*/  BSSY.RECONVERGENT B1, `(.L_x_84) ;  /* 0x000001b000017945 */ /* 0x000fe20003800200 */
.L_x_85:
[----:B------:R-:W0:Y:S01]  /*12b0*/  LDC.64 R2, c[0x3][0x8] ;  /* 0x00c00200ff027b82 */ /* 0x000e220000000a00 */
[----:B------:R-:W-:Y:S02]  /*12c0*/  IMAD R22, R22, UR8, RZ ;  /* 0x0000000816167c24 */ /* 0x000fe4000f8e02ff */
[----:B------:R-:W-:Y:S02]  /*12d0*/  IMAD.U32 R29, RZ, RZ, UR10 ;  /* 0x0000000aff1d7e24 */ /* 0x000fe4000f8e00ff */
[C---:B------:R-:W-:Y:S02]  /*12e0*/  IMAD R7, R9.reuse, UR9, R22 ;  /* 0x0000000909077c24 */ /* 0x040fe4000f8e0216 */
[----:B------:R-:W-:Y:S02]  /*12f0*/  IMAD.U32 R31, RZ, RZ, UR11 ;  /* 0x0000000bff1f7e24 */ /* 0x000fe4000f8e00ff */
[----:B0-----:R-:W-:-:S04]  /*1300*/  IMAD.WIDE.U32 R2, R9, UR8, R2 ;  /* 0x0000000809027c25 */ /* 0x001fc8000f8e0002 */
[----:B------:R-:W-:Y:S01]  /*1310*/  IMAD.IADD R22, R3, 0x1, R7 ;  /* 0x0000000103167824 */ /* 0x000fe200078e0207 */
[----:B------:R-:W-:Y:S02]  /*1320*/  LOP3.LUT R9, R2, R29, RZ, 0xc0, !PT ;  /* 0x0000001d02097212 */ /* 0x000fe400078ec0ff */
[----:B------:R-:W-:Y:S02]  /*1330*/  IABS R2, UR7 ;  /* 0x0000000700027c13 */ /* 0x000fe40008000000 */
[----:B------:R-:W-:Y:S02]  /*1340*/  LOP3.LUT R22, R22, R31, RZ, 0xc0, !PT ;  /* 0x0000001f16167212 */ /* 0x000fe400078ec0ff */
[----:B------:R-:W-:Y:S02]  /*1350*/  IADD3 R7, PT, PT, RZ, -R2, RZ ;  /* 0x80000002ff077210 */ /* 0x000fe40007ffe0ff */
[----:B------:R-:W-:-:S04]  /*1360*/  SHF.R.U64 R23, R9, 0x11, R22 ;  /* 0x0000001109177819 */ /* 0x000fc80000001216 */
        /* <DEDUP_REMOVED lines=15> */
.L_x_84:
[----:B------:R-:W-:Y:S05]  /*1460*/  BRA `(.L_x_82) ;  /* 0x0000000000387947 */ /* 0x000fea0003800000 */
.L_x_83:
        /* <DEDUP_REMOVED lines=14> */
.L_x_82:
[----:B------:R-:W0:Y:S02]  /*1550*/  LDCU UR18, c[0x3][0xcc] ;  /* 0x00c01980ff1277ac */ /* 0x000e240008000800 */
[----:B0-----:R-:W-:-:S05]  /*1560*/  IMAD R5, R5, UR18, R2 ;  /* 0x0000001205057c24 */ /* 0x001fca000f8e0202 */
[----:B------:R-:W-:-:S13]  /*1570*/  ISETP.NE.AND P0, PT, R5, R28, PT ;  /* 0x0000001c0500720c */ /* 0x000fda0003f05270 */
[----:B------:R-:W-:Y:S05]  /*1580*/  @P0 BRA `(.L_x_81) ;  /* 0x0000005400d00947 */ /* 0x000fea0003800000 */
[----:B------:R-:W-:Y:S01]  /*1590*/  UISETP.GE.AND UP2, UPT, UR7, 0x1, UPT ;  /* 0x000000010700788c */ /* 0x000fe2000bf46270 */
[----:B------:R-:W-:-:S08]  /*15a0*/  IMAD.MOV.U32 R3, RZ, RZ, RZ ;  /* 0x000000ffff037224 */ /* 0x000fd000078e00ff */
[----:B------:R-:W-:Y:S05]  /*15b0*/  BRA.U !UP2, `(.L_x_86) ;  /* 0x000000010ae47547 */ /* 0x000fea000b800000 */
[----:B------:R-:W-:-:S09]  /*15c0*/  UISETP.GE.U32.AND UP2, UPT, UR17, 0x2, UPT ;  /* 0x000000021100788c */ /* 0x000fd2000bf46070 */
[----:B------:R-:W-:Y:S05]  /*15d0*/  BRA.U !UP2, `(.L_x_87) ;  /* 0x000000010aa47547 */ /* 0x000fea000b800000 */
[----:B------:R-:W0:Y:S01]  /*15e0*/  I2F.U32.RP R20, R7 ;  /* 0x0000000700147306 */ /* 0x000e220000209000 */
[----:B------:R-:W-:Y:S01]  /*15f0*/  BSSY.RECONVERGENT B1, `(.L_x_88) ;  /* 0x0000026000017945 */ /* 0x000fe20003800200 */
[----:B------:R-:W-:Y:S02]  /*1600*/  ISETP.NE.AND P2, PT, RZ, UR7, PT ;  /* 0x00000007ff007c0c */ /* 0x000fe4000bf45270 */
[----:B------:R-:W-:-:S04]  /*1610*/  LOP3.LUT R5, RZ, UR7, RZ, 0x33, !PT ;  /* 0x00000007ff057c12 */ /* 0x000fc8000f8e33ff */
[----:B0-----:R-:W0:Y:S02]  /*1620*/  MUFU.RCP R20, R20 ;  /* 0x0000001400147308 */ /* 0x001e240000001000 */
[----:B0-----:R-:W-:-:S06]  /*1630*/  IADD3 R2, PT, PT, R20, 0xffffffe, RZ ;  /* 0x0ffffffe14027810 */ /* 0x001fcc0007ffe0ff */
[----:B------:R0:W1:Y:S02]  /*1640*/  F2I.FTZ.U32.TRUNC.NTZ R3, R2 ;  /* 0x0000000200037305 */ /* 0x000064000021f000 */
[----:B0-----:R-:W-:Y:S02]  /*1650*/  IMAD.MOV.U32 R2, RZ, RZ, RZ ;  /* 0x000000ffff027224 */ /* 0x001fe400078e00ff */
[----:B-1----:R-:W-:-:S04]  /*1660*/  IMAD.MOV R24, RZ, RZ, -R3 ;  /* 0x000000ffff187224 */ /* 0x002fc800078e0a03 */
[----:B------:R-:W-:-:S04]  /*1670*/  IMAD R11, R24, R7, RZ ;  /* 0x00000007180b7224 */ /* 0x000fc800078e02ff */
[----:B------:R-:W-:-:S07]  /*1680*/  IMAD.HI.U32 R11, R3, R11, R2 ;  /* 0x0000000b030b7227 */ /* 0x000fce00078e0002 */
.L_x_89:
        /* <DEDUP_REMOVED lines=9> */
[----:B------:R-:W-:Y:S02]  /*1720*/  LOP3.LUT R9, R2, R29, RZ, 0xc0, !PT ;  /* 0x0000001d02097212 */ /* 0x000fe400078ec0ff */
[----:B------:R-:W-:Y:S02]  /*1730*/  IABS R2, UR7 ;  /* 0x0000000700027c13 */ /* 0x000fe40008000000 */
[----:B------:R-:W-:-:S03]  /*1740*/  LOP3.LUT R22, R22, R31, RZ, 0xc0, !PT ;  /* 0x0000001f16167212 */ /* 0x000fc600078ec0ff */
[----:B------:R-:W-:Y:S01]  /*1750*/  IMAD.MOV R21, RZ, RZ, -R2 ;  /* 0x000000ffff157224 */ /* 0x000fe200078e0a02 */
[----:B------:R-:W-:-:S04]  /*1760*/  SHF.R.U64 R20, R9, 0x11, R22 ;  /* 0x0000001109147819 */ /* 0x000fc80000001216 */
[----:B------:R-:W-:Y:S02]  /*1770*/  IABS R3, R20 ;  /* 0x0000001400037213 */ /* 0x000fe40000000000 */
[----:B------:R-:W-:-:S03]  /*1780*/  ISETP.GE.AND P1, PT, R20, RZ, PT ;  /* 0x000000ff1400720c */ /* 0x000fc60003f26270 */
[----:B------:R-:W-:-:S04]  /*1790*/  IMAD.HI.U32 R2, R11, R3, RZ ;  /* 0x000000030b027227 */ /* 0x000fc800078e00ff */
[----:B------:R-:W-:Y:S01]  /*17a0*/  IMAD R2, R2, R21, R3 ;  /* 0x0000001502027224 */ /* 0x000fe200078e0203 */
[----:B------:R-:W-:-:S04]  /*17b0*/  IABS R3, UR7 ;  /* 0x0000000700037c13 */ /* 0x000fc80008000000 */
[----:B------:R-:W-:-:S13]  /*17c0*/  ISETP.GT.U32.AND P0, PT, R7, R2, PT ;  /* 0x000000020700720c */ /* 0x000fda0003f04070 */
[----:B------:R-:W-:-:S04]  /*17d0*/  @!P0 IADD3 R2, PT, PT, R2, -R3, RZ ;  /* 0x8000000302028210 */ /* 0x000fc80007ffe0ff */
        /* <DEDUP_REMOVED lines=8> */
.L_x_88:
[----:B------:R-:W-:Y:S05]  /*1860*/  BRA `(.L_x_86) ;  /* 0x0000000000387947 */ /* 0x000fea0003800000 */
.L_x_87:
        /* <DEDUP_REMOVED lines=14> */
.L_x_86:
[----:B------:R-:W0:Y:S02]  /*1950*/  LDCU UR18, c[0x3][0xcc] ;  /* 0x00c01980ff1277ac */ /* 0x000e240008000800 */
[----:B0-----:R-:W-:-:S05]  /*1960*/  IMAD R3, R0, UR18, R3 ;  /* 0x0000001200037c24 */ /* 0x001fca000f8e0203 */
[----:B------:R-:W-:-:S13]  /*1970*/  ISETP.NE.AND P0, PT, R3, R26, PT ;  /* 0x0000001a0300720c */ /* 0x000fda0003f05270 */
[----:B------:R-:W-:Y:S05]  /*1980*/  @P0 BRA `(.L_x_81) ;  /* 0x0000005000d00947 */ /* 0x000fea0003800000 */
[----:B------:R-:W0:Y:S01]  /*1990*/  LDC.64 R2, c[0x0][0x390] ;  /* 0x0000e400ff027b82 */ /* 0x000e220000000a00 */
[----:B------:R-:W1:Y:S07]  /*19a0*/  LDCU.64 UR18, c[0x3][0x10] ;  /* 0x00c00200ff1277ac */ /* 0x000e6e0008000a00 */
[----:B------:R-:W2:Y:S08]  /*19b0*/  LDC.64 R20, c[0x3][RZ] ;  /* 0x00c00000ff147b82 */ /* 0x000eb00000000a00 */
[----:B------:R-:W3:Y:S01]  /*19c0*/  LDC.64 R22, c[0x3][0x8] ;  /* 0x00c00200ff167b82 */ /* 0x000ee20000000a00 */
[----:B0-----:R-:W4:Y:S01]  /*19d0*/  LDG.E R0, desc[UR12][R2.64+0x18] ;  /* 0x0000180c02007981 */ /* 0x001f22000c1e1900 */
[----:B-1----:R-:W-:-:S02]  /*19e0*/  LOP3.LUT R6, R6, UR19, RZ, 0x3c, !PT ;  /* 0x0000001306067c12 */ /* 0x002fc4000f8e3cff */
[----:B------:R-:W-:Y:S02]  /*19f0*/  LOP3.LUT R4, R4, UR18, RZ, 0x3c, !PT ;  /* 0x0000001204047c12 */ /* 0x000fe4000f8e3cff */
[----:B------:R-:W-:Y:S02]  /*1a00*/  LOP3.LUT R7, R6, R31, RZ, 0xc0, !PT ;  /* 0x0000001f06077212 */ /* 0x000fe400078ec0ff */
[----:B------:R-:W-:-:S03]  /*1a10*/  LOP3.LUT R5, R4, R29, RZ, 0xc0, !PT ;  /* 0x0000001d04057212 */ /* 0x000fc600078ec0ff */
[-C--:B--2---:R-:W-:Y:S02]  /*1a20*/  IMAD R34, R7, R20.reuse, RZ ;  /* 0x0000001407227224 */ /* 0x084fe400078e02ff */
[----:B---3--:R-:W-:-:S04]  /*1a30*/  IMAD.WIDE.U32 R24, R5, R20, R22 ;  /* 0x0000001405187225 */ /* 0x008fc800078e0016 */
[----:B------:R-:W-:Y:S01]  /*1a40*/  IMAD R5, R5, R21, R34 ;  /* 0x0000001505057224 */ /* 0x000fe200078e0222 */
[----:B------:R-:W-:-:S03]  /*1a50*/  LOP3.LUT R7, R24, R29, RZ, 0xc0, !PT ;  /* 0x0000001d18077212 */ /* 0x000fc600078ec0ff */
[----:B------:R-:W-:Y:S02]  /*1a60*/  IMAD.IADD R34, R25, 0x1, R5 ;  /* 0x0000000119227824 */ /* 0x000fe400078e0205 */
[----:B------:R-:W-:-:S03]  /*1a70*/  IMAD.WIDE.U32 R24, R7, R20, R22 ;  /* 0x0000001407187225 */ /* 0x000fc600078e0016 */
[----:B------:R-:W-:Y:S02]  /*1a80*/  LOP3.LUT R5, R34, R31, RZ, 0xc0, !PT ;  /* 0x0000001f22057212 */ /* 0x000fe400078ec0ff */
[----:B------:R-:W-:-:S03]  /*1a90*/  LOP3.LUT R27, R24, R29, RZ, 0xc0, !PT ;  /* 0x0000001d181b7212 */ /* 0x000fc600078ec0ff */
[----:B------:R-:W-:-:S04]  /*1aa0*/  IMAD R34, R5, R20, RZ ;  /* 0x0000001405227224 */ /* 0x000fc800078e02ff */
[----:B------:R-:W-:-:S04]  /*1ab0*/  IMAD R9, R7, R21, R34 ;  /* 0x0000001507097224 */ /* 0x000fc800078e0222 */
[----:B------:R-:W-:-:S05]  /*1ac0*/  IMAD.IADD R34, R25, 0x1, R9 ;  /* 0x0000000119227824 */ /* 0x000fca00078e0209 */
[----:B------:R-:W-:-:S05]  /*1ad0*/  LOP3.LUT R9, R34, R31, RZ, 0xc0, !PT ;  /* 0x0000001f22097212 */ /* 0x000fca00078ec0ff */
[----:B------:R-:W-:-:S04]  /*1ae0*/  IMAD R24, R9, R20, RZ ;  /* 0x0000001409187224 */ /* 0x000fc800078e02ff */
[C---:B------:R-:W-:Y:S02]  /*1af0*/  IMAD R11, R27.reuse, R21, R24 ;  /* 0x000000151b0b7224 */ /* 0x040fe400078e0218 */
[C---:B------:R-:W-:Y:S01]  /*1b00*/  IMAD.WIDE.U32 R24, R27.reuse, R20, R22 ;  /* 0x000000141b187225 */ /* 0x040fe200078e0016 */
[----:B------:R-:W-:-:S04]  /*1b10*/  SHF.L.U64.HI R27, R27, 0x10, R9 ;  /* 0x000000101b1b7819 */ /* 0x000fc80000010209 */
[----:B------:R-:W-:Y:S02]  /*1b20*/  IADD3 R34, PT, PT, R25, R11, RZ ;  /* 0x0000000b19227210 */ /* 0x000fe40007ffe0ff */
[----:B------:R-:W-:Y:S02]  /*1b30*/  LOP3.LUT R33, R24, R29, RZ, 0xc0, !PT ;  /* 0x0000001d18217212 */ /* 0x000fe400078ec0ff */
[----:B------:R-:W-:-:S05]  /*1b40*/  LOP3.LUT R11, R34, R31, RZ, 0xc0, !PT ;  /* 0x0000001f220b7212 */ /* 0x000fca00078ec0ff */
[----:B------:R-:W-:-:S04]  /*1b50*/  IMAD R24, R11, R20, RZ ;  /* 0x000000140b187224 */ /* 0x000fc800078e02ff */
[C---:B------:R-:W-:Y:S02]  /*1b60*/  IMAD R35, R33.reuse, R21, R24 ;  /* 0x0000001521237224 */ /* 0x040fe400078e0218 */
[----:B------:R-:W-:-:S04]  /*1b70*/  IMAD.WIDE.U32 R24, R33, R20, R22 ;  /* 0x0000001421187225 */ /* 0x000fc800078e0016 */
[----:B------:R-:W-:Y:S01]  /*1b80*/  IMAD.IADD R34, R25, 0x1, R35 ;  /* 0x0000000119227824 */ /* 0x000fe200078e0223 */
[----:B------:R-:W-:-:S04]  /*1b90*/  LOP3.LUT R24, R24, R29, RZ, 0xc0, !PT ;  /* 0x0000001d18187212 */ /* 0x000fc800078ec0ff */
[----:B------:R-:W-:Y:S02]  /*1ba0*/  LOP3.LUT R25, R34, R31, RZ, 0xc0, !PT ;  /* 0x0000001f22197212 */ /* 0x000fe400078ec0ff */
[----:B------:R-:W-:Y:S02]  /*1bb0*/  SHF.L.U64.HI R34, R7, 0x10, R5 ;  /* 0x0000001007227819 */ /* 0x000fe40000010205 */
[----:B------:R-:W-:Y:S02]  /*1bc0*/  SHF.L.U64.HI R24, R24, 0x10, R25 ;  /* 0x0000001018187819 */ /* 0x000fe40000010219 */
[----:B------:R-:W-:Y:S02]  /*1bd0*/  SHF.L.U64.HI R5, R33, 0x10, R11 ;  /* 0x0000001021057819 */ /* 0x000fe4000001020b */
[----:B------:R-:W-:Y:S02]  /*1be0*/  IADD3 R11, P0, PT, RZ, R27, RZ ;  /* 0x0000001bff0b7210 */ /* 0x000fe40007f1e0ff */
[----:B------:R-:W-:-:S02]  /*1bf0*/  IADD3 R9, P1, PT, RZ, R24, RZ ;  /* 0x00000018ff097210 */ /* 0x000fc40007f3e0ff */
[----:B------:R-:W-:Y:S02]  /*1c00*/  LEA.HI.X.SX32 R7, R27, R34, 0x1, P0 ;  /* 0x000000221b077211 */ /* 0x000fe400000f0eff */
[----:B------:R-:W-:-:S03]  /*1c10*/  LEA.HI.X.SX32 R5, R24, R5, 0x1, P1 ;  /* 0x0000000518057211 */ /* 0x000fc600008f0eff */
[----:B------:R-:W-:Y:S02]  /*1c20*/  IMAD R24, R7, R28, RZ ;  /* 0x0000001c07187224 */ /* 0x000fe400078e02ff */
[----:B------:R-:W-:Y:S02]  /*1c30*/  IMAD R25, R5, R26, RZ ;  /* 0x0000001a05197224 */ /* 0x000fe400078e02ff */
        /* <DEDUP_REMOVED lines=10> */
[----:B----4-:R-:W-:-:S13]  /*1ce0*/  ISETP.NE.AND P0, PT, R0, 0x1, PT ;  /* 0x000000010000780c */ /* 0x010fda0003f05270 */
[----:B------:R-:W-:Y:S05]  /*1cf0*/  @!P0 BRA `(.L_x_90) ;  /* 0x0000000000248947 */ /* 0x000fea0003800000 */
[----:B------:R-:W-:-:S13]  /*1d00*/  ISETP.NE.AND P0, PT, R0, 0x3, PT ;  /* 0x000000030000780c */ /* 0x000fda0003f05270 */
[----:B------:R-:W-:Y:S05]  /*1d10*/  @P0 BRA `(.L_x_91) ;  /* 0x00000000005c0947 */ /* 0x000fea0003800000 */
[-C--:B------:R-:W-:Y:S02]  /*1d20*/  IMAD R0, R33, R20.reuse, RZ ;  /* 0x0000001421007224 */ /* 0x080fe400078e02ff */
[----:B------:R-:W-:-:S04]  /*1d30*/  IMAD.WIDE.U32 R24, R27, R20, R22 ;  /* 0x000000141b187225 */ /* 0x000fc800078e0016 */
[----:B------:R-:W-:-:S04]  /*1d40*/  IMAD R27, R27, R21, R0 ;  /* 0x000000151b1b7224 */ /* 0x000fc800078e0200 */
[----:B------:R-:W-:Y:S01]  /*1d50*/  IMAD.IADD R0, R25, 0x1, R27 ;  /* 0x0000000119007824 */ /* 0x000fe200078e021b */
[----:B------:R-:W-:-:S04]  /*1d60*/  LOP3.LUT R27, R24, R29, RZ, 0xc0, !PT ;  /* 0x0000001d181b7212 */ /* 0x000fc800078ec0ff */
[----:B------:R-:W-:Y:S01]  /*1d70*/  LOP3.LUT R33, R0, R31, RZ, 0xc0, !PT ;  /* 0x0000001f00217212 */ /* 0x000fe200078ec0ff */
[----:B------:R-:W-:Y:S06]  /*1d80*/  BRA `(.L_x_91) ;  /* 0x0000000000407947 */ /* 0x000fec0003800000 */
.L_x_90:
[-C--:B------:R-:W-:Y:S02]  /*1d90*/  IMAD R0, R33, R20.reuse, RZ ;  /* 0x0000001421007224 */ /* 0x080fe400078e02ff */
[----:B------:R-:W-:-:S04]  /*1da0*/  IMAD.WIDE.U32 R24, R27, R20, R22 ;  /* 0x000000141b187225 */ /* 0x000fc800078e0016 */
[----:B------:R-:W-:-:S04]  /*1db0*/  IMAD R27, R27, R21, R0 ;  /* 0x000000151b1b7224 */ /* 0x000fc800078e0200 */
[----:B------:R-:W-:Y:S01]  /*1dc0*/  IMAD.IADD R0, R25, 0x1, R27 ;  /* 0x0000000119007824 */ /* 0x000fe200078e021b */
[----:B------:R-:W-:-:S04]  /*1dd0*/  LOP3.LUT R27, R24, R29, RZ, 0xc0, !PT ;  /* 0x0000001d181b7212 */ /* 0x000fc800078ec0ff */
[----:B------:R-:W-:-:S04]  /*1de0*/  LOP3.LUT R33, R0, R31, RZ, 0xc0, !PT ;  /* 0x0000001f00217212 */ /* 0x000fc800078ec0ff */
[----:B------:R-:W-:-:S04]  /*1df0*/  SHF.R.U64 R0, R27, 0x18, R33 ;  /* 0x000000181b007819 */ /* 0x000fc80000001221 */
[----:B------:R-:W-:-:S05]  /*1e00*/  I2FP.F32.S32 R0, R0 ;  /* 0x0000000000007245 */ /* 0x000fca0000201400 */
[----:B------:R-:W-:-:S05]  /*1e10*/  FMUL R0, R0, 5.9604644775390625e-08 ;  /* 0x3380000000007820 */ /* 0x000fca0000400000 */
[----:B------:R-:W-:-:S13]  /*1e20*/  FSETP.GE.AND P0, PT, R0, 0.5, PT ;  /* 0x3f0000000000780b */ /* 0x000fda0003f06000 */
[-C--:B------:R-:W-:Y:S02]  /*1e30*/  @P0 IMAD R0, R33, R20.reuse, RZ ;  /* 0x0000001421000224 */ /* 0x080fe400078e02ff */
[----:B------:R-:W-:-:S04]  /*1e40*/  @P0 IMAD.WIDE.U32 R24, R27, R20, R22 ;  /* 0x000000141b180225 */ /* 0x000fc800078e0016 */
[----:B------:R-:W-:Y:S01]  /*1e50*/  @P0 IMAD R35, R27, R21, R0 ;  /* 0x000000151b230224 */ /* 0x000fe200078e0200 */
[----:B------:R-:W-:-:S03]  /*1e60*/  @P0 LOP3.LUT R27, R24, R29, RZ, 0xc0, !PT ;  /* 0x0000001d181b0212 */ /* 0x000fc600078ec0ff */
[----:B------:R-:W-:-:S05]  /*1e70*/  @P0 IMAD.IADD R0, R25, 0x1, R35 ;  /* 0x0000000119000824 */ /* 0x000fca00078e0223 */
[----:B------:R-:W-:-:S07]  /*1e80*/  @P0 LOP3.LUT R33, R0, R31, RZ, 0xc0, !PT ;  /* 0x0000001f00210212 */ /* 0x000fce00078ec0ff */
.L_x_91:
[-C--:B------:R-:W-:Y:S01]  /*1e90*/  IMAD R0, R33, R20.reuse, RZ ;  /* 0x0000001421007224 */ /* 0x080fe200078e02ff */
[----:B------:R-:W-:Y:S01]  /*1ea0*/  BSSY.RELIABLE B1, `(.L_x_92) ;  /* 0x0000033000017945 */ /* 0x000fe20003800100 */
[----:B------:R-:W-:-:S04]  /*1eb0*/  IMAD.WIDE.U32 R24, R27, R20, R22 ;  /* 0x000000141b187225 */ /* 0x000fc800078e0016 */
[----:B------:R-:W-:-:S05]  /*1ec0*/  IMAD R27, R27, R21, R0 ;  /* 0x000000151b1b7224 */ /* 0x000fca00078e0200 */
[----:B------:R-:W-:Y:S02]  /*1ed0*/  IADD3 R0, PT, PT, R25, R27, RZ ;  /* 0x0000001b19007210 */ /* 0x000fe40007ffe0ff */
[----:B------:R-:W-:Y:S02]  /*1ee0*/  LOP3.LUT R27, R24, R29, RZ, 0xc0, !PT ;  /* 0x0000001d181b7212 */ /* 0x000fe400078ec0ff */
[----:B------:R-:W-:-:S04]  /*1ef0*/  LOP3.LUT R0, R0, R31, RZ, 0xc0, !PT ;  /* 0x0000001f00007212 */ /* 0x000fc800078ec0ff */
[----:B------:R-:W-:-:S04]  /*1f00*/  SHF.R.U64 R24, R27, 0x18, R0 ;  /* 0x000000181b187819 */ /* 0x000fc80000001200 */
[----:B------:R-:W-:-:S05]  /*1f10*/  I2FP.F32.S32 R24, R24 ;  /* 0x0000001800187245 */ /* 0x000fca0000201400 */
[----:B------:R-:W-:-:S05]  /*1f20*/  FMUL R24, R24, 5.9604644775390625e-08 ;  /* 0x3380000018187820 */ /* 0x000fca0000400000 */
[----:B------:R-:W-:-:S13]  /*1f30*/  FSETP.GEU.AND P0, PT, R24, 0.050000000745058059692, PT ;  /* 0x3d4ccccd1800780b */ /* 0x000fda0003f0e000 */
[----:B------:R-:W-:Y:S05]  /*1f40*/  @!P0 BRA `(.L_x_93) ;  /* 0x0000000000548947 */ /* 0x000fea0003800000 */
[----:B------:R-:W-:Y:S01]  /*1f50*/  BSSY.RECONVERGENT B2, `(.L_x_94) ;  /* 0x000000f000027945 */ /* 0x000fe20003800200 */
.L_x_95:
        /* <DEDUP_REMOVED lines=15> */
.L_x_94:
[----:B------:R-:W2:Y:S02]  /*2050*/  LDG.E R24, desc[UR12][R2.64+0x14] ;  /* 0x0000140c02187981 */ /* 0x000ea4000c1e1900 */
[----:B--2---:R-:W-:-:S13]  /*2060*/  ISETP.NE.AND P0, PT, R25, R24, PT ;  /* 0x000000181900720c */ /* 0x004fda0003f05270 */
[----:B------:R-:W-:Y:S05]  /*2070*/  @P0 BREAK.RELIABLE B1 ;  /* 0x0000000000010942 */ /* 0x000fea0003800100 */
[----:B------:R-:W-:Y:S05]  /*2080*/  @P0 BRA `(.L_x_81) ;  /* 0x0000004c00100947 */ /* 0x000fea0003800000 */
[----:B------:R-:W-:Y:S05]  /*2090*/  BRA `(.L_x_96) ;  /* 0x00000000004c7947 */ /* 0x000fea0003800000 */
.L_x_93:
[----:B------:R-:W-:Y:S01]  /*20a0*/  BSSY.RECONVERGENT B2, `(.L_x_97) ;  /* 0x000000d000027945 */ /* 0x000fe20003800200 */
.L_x_98:
        /* <DEDUP_REMOVED lines=13> */
.L_x_97:
[----:B------:R-:W2:Y:S01]  /*2180*/  LDG.E R25, desc[UR12][R2.64+0x14] ;  /* 0x0000140c02197981 */ /* 0x000ea2000c1e1900 */
[----:B------:R-:W-:-:S04]  /*2190*/  IADD3 R24, PT, PT, R33, 0xa, -R24 ;  /* 0x0000000a21187810 */ /* 0x000fc80007ffe818 */
[----:B--2---:R-:W-:-:S13]  /*21a0*/  ISETP.NE.AND P0, PT, R24, R25, PT ;  /* 0x000000191800720c */ /* 0x004fda0003f05270 */
[----:B------:R-:W-:Y:S05]  /*21b0*/  @P0 BREAK.RELIABLE B1 ;  /* 0x0000000000010942 */ /* 0x000fea0003800100 */
[----:B------:R-:W-:Y:S05]  /*21c0*/  @P0 BRA `(.L_x_81) ;  /* 0x0000004800c00947 */ /* 0x000fea0003800000 */
.L_x_96:
[----:B------:R-:W-:Y:S05]  /*21d0*/  BSYNC.RELIABLE B1 ;  /* 0x0000000000017941 */ /* 0x000fea0003800100 */
.L_x_92:
[----:B------:R-:W2:Y:S01]  /*21e0*/  LDG.E R26, desc[UR12][R2.64+0xc] ;  /* 0x00000c0c021a7981 */ /* 0x000ea2000c1e1900 */
[-C--:B------:R-:W-:Y:S02]  /*21f0*/  IMAD R0, R0, R20.reuse, RZ ;  /* 0x0000001400007224 */ /* 0x080fe400078e02ff */
[----:B------:R-:W-:-:S04]  /*2200*/  IMAD.WIDE.U32 R24, R27, R20, R22 ;  /* 0x000000141b187225 */ /* 0x000fc800078e0016 */
[----:B------:R-:W-:-:S04]  /*2210*/  IMAD R27, R27, R21, R0 ;  /* 0x000000151b1b7224 */ /* 0x000fc800078e0200 */
[----:B------:R-:W-:Y:S01]  /*2220*/  IMAD.IADD R0, R25, 0x1, R27 ;  /* 0x0000000119007824 */ /* 0x000fe200078e021b */
[----:B------:R-:W-:-:S04]  /*2230*/  LOP3.LUT R27, R24, R29, RZ, 0xc0, !PT ;  /* 0x0000001d181b7212 */ /* 0x000fc800078ec0ff */
[----:B------:R-:W-:-:S04]  /*2240*/  LOP3.LUT R0, R0, R31, RZ, 0xc0, !PT ;  /* 0x0000001f00007212 */ /* 0x000fc800078ec0ff */
[----:B------:R-:W-:-:S04]  /*2250*/  SHF.L.U64.HI R25, R27, 0xf, R0 ;  /* 0x0000000f1b197819 */ /* 0x000fc80000010200 */
[----:B------:R-:W-:-:S04]  /*2260*/  SHF.R.S32.HI R25, RZ, 0x1d, R25 ;  /* 0x0000001dff197819 */ /* 0x000fc80000011419 */
[----:B--2---:R-:W-:-:S13]  /*2270*/  ISETP.NE.AND P0, PT, R26, R25, PT ;  /* 0x000000191a00720c */ /* 0x004fda0003f05270 */
        /* <DEDUP_REMOVED lines=14> */
[----:B------:R-:W-:Y:S05]  /*2360*/  @P0 BRA `(.L_x_81) ;  /* 0x0000004800580947 */ /* 0x000fea0003800000 */
[----:B------:R-:W0:Y:S02]  /*2370*/  LDCU UR18, c[0x0][0x3a0] ;  /* 0x00007400ff1277ac */ /* 0x000e240008000800 */
[----:B0-----:R-:W-:-:S09]  /*2380*/  UISETP.GE.AND UP2, UPT, UR18, 0x1, UPT ;  /* 0x000000011200788c */ /* 0x001fd2000bf46270 */
[----:B------:R-:W-:Y:S05]  /*2390*/  BRA.U !UP2, `(.L_x_99) ;  /* 0x000000490a107547 */ /* 0x000fea000b800000 */
[----:B------:R-:W-:-:S07]  /*23a0*/  IMAD.MOV.U32 R3, RZ, RZ, RZ ;  /* 0x000000ffff037224 */ /* 0x000fce00078e00ff */
.L_x_165:
[----:B------:R-:W0:Y:S02]  /*23b0*/  LDC.64 R20, c[0x0][0x398] ;  /* 0x0000e600ff147b82 */ /* 0x000e240000000a00 */
[----:B0-----:R-:W-:-:S05]  /*23c0*/  IMAD.WIDE.U32 R20, R3, 0x1c, R20 ;  /* 0x0000001c03147825 */ /* 0x001fca00078e0014 */
[----:B------:R-:W2:Y:S01]  /*23d0*/  LDG.E R0, desc[UR12][R20.64] ;  /* 0x0000000c14007981 */ /* 0x000ea2000c1e1900 */
[----:B------:R-:W-:Y:S01]  /*23e0*/  BSSY.RELIABLE B1, `(.L_x_100) ;  /* 0x000047b000017945 */ /* 0x000fe20003800100 */
[----:B--2---:R-:W-:-:S13]  /*23f0*/  ISETP.NE.AND P0, PT, R0, RZ, PT ;  /* 0x000000ff0000720c */ /* 0x004fda0003f05270 */
[----:B------:R-:W-:Y:S05]  /*2400*/  @!P0 BRA `(.L_x_101) ;  /* 0x0000003000248947 */ /* 0x000fea0003800000 */
[----:B------:R-:W-:-:S13]  /*2410*/  ISETP.NE.AND P0, PT, R0, 0x1, PT ;  /* 0x000000010000780c */ /* 0x000fda0003f05270 */
[----:B------:R-:W-:Y:S05]  /*2420*/  @P0 BRA `(.L_x_102) ;  /* 0x00000014004c0947 */ /* 0x000fea0003800000 */
[----:B------:R-:W2:Y:S01]  /*2430*/  LDG.E R0, desc[UR12][R20.64+0x4] ;  /* 0x0000040c14007981 */ /* 0x000ea2000c1e1900 */
[----:B------:R-:W0:Y:S03]  /*2440*/  LDC R25, c[0x3][0xcc] ;  /* 0x00c03300ff197b82 */ /* 0x000e260000000800 */
[----:B------:R-:W3:Y:S01]  /*2450*/  LDG.E R2, desc[UR12][R20.64+0x8] ;  /* 0x0000080c14027981 */ /* 0x000ee2000c1e1900 */
[----:B------:R-:W-:Y:S01]  /*2460*/  IMAD.MOV.U32 R22, RZ, RZ, RZ ;  /* 0x000000ffff167224 */ /* 0x000fe200078e00ff */
[----:B------:R-:W1:Y:S01]  /*2470*/  LDCU.64 UR18, c[0x3][0x28] ;  /* 0x00c00500ff1277ac */ /* 0x000e620008000a00 */
[----:B------:R-:W4:Y:S01]  /*2480*/  LDCU.64 UR20, c[0x3][0x30] ;  /* 0x00c00600ff1477ac */ /* 0x000f220008000a00 */
[----:B------:R-:W5:Y:S01]  /*2490*/  LDCU.128 UR24, c[0x3][0x10] ;  /* 0x00c00200ff1877ac */ /* 0x000f620008000c00 */
[----:B------:R-:W-:Y:S01]  /*24a0*/  UISETP.GE.AND UP2, UPT, UR7, 0x1, UPT ;  /* 0x000000010700788c */ /* 0x000fe2000bf46270 */
[----:B0-----:R-:W-:-:S04]  /*24b0*/  IABS R24, R25 ;  /* 0x0000001900187213 */ /* 0x001fc80000000000 */
[----:B------:R-:W0:Y:S08]  /*24c0*/  I2F.RP R26, R24 ;  /* 0x00000018001a7306 */ /* 0x000e300000209400 */
[----:B0-----:R-:W0:Y:S02]  /*24d0*/  MUFU.RCP R26, R26 ;  /* 0x0000001a001a7308 */ /* 0x001e240000001000 */
[----:B0-----:R-:W-:-:S06]  /*24e0*/  IADD3 R27, PT, PT, R26, 0xffffffe, RZ ;  /* 0x0ffffffe1a1b7810 */ /* 0x001fcc0007ffe0ff */
[----:B------:R-:W0:Y:S02]  /*24f0*/  F2I.FTZ.U32.TRUNC.NTZ R23, R27 ;  /* 0x0000001b00177305 */ /* 0x000e24000021f000 */
[----:B0-----:R-:W-:-:S04]  /*2500*/  IMAD.MOV R29, RZ, RZ, -R23 ;  /* 0x000000ffff1d7224 */ /* 0x001fc800078e0a17 */
[----:B------:R-:W-:-:S04]  /*2510*/  IMAD R29, R29, R24, RZ ;  /* 0x000000181d1d7224 */ /* 0x000fc800078e02ff */
[----:B------:R-:W-:Y:S01]  /*2520*/  IMAD.HI.U32 R28, R23, R29, R22 ;  /* 0x0000001d171c7227 */ /* 0x000fe200078e0016 */
[----:B--2---:R-:W-:Y:S02]  /*2530*/  IABS R30, R0 ;  /* 0x00000000001e7213 */ /* 0x004fe40000000000 */
[----:B---3--:R-:W-:-:S03]  /*2540*/  IABS R31, R2 ;  /* 0x00000002001f7213 */ /* 0x008fc60000000000 */
[----:B------:R-:W-:Y:S01]  /*2550*/  IMAD.MOV.U32 R23, RZ, RZ, R30 ;  /* 0x000000ffff177224 */ /* 0x000fe200078e001e */
[----:B------:R-:W-:-:S03]  /*2560*/  SHF.R.S32.HI R30, RZ, 0x1f, R2 ;  /* 0x0000001fff1e7819 */ /* 0x000fc60000011402 */
[----:B------:R-:W-:-:S04]  /*2570*/  IMAD.HI.U32 R22, R28, R23, RZ ;  /* 0x000000171c167227 */ /* 0x000fc800078e00ff */
[----:B------:R-:W-:Y:S02]  /*2580*/  IMAD.MOV R27, RZ, RZ, -R22 ;  /* 0x000000ffff1b7224 */ /* 0x000fe400078e0a16 */
[----:B------:R-:W-:Y:S02]  /*2590*/  IMAD.MOV.U32 R29, RZ, RZ, R31 ;  /* 0x000000ffff1d7224 */ /* 0x000fe400078e001f */
[----:B------:R-:W-:Y:S02]  /*25a0*/  IMAD R23, R24, R27, R23 ;  /* 0x0000001b18177224 */ /* 0x000fe400078e0217 */
[----:B------:R-:W-:-:S03]  /*25b0*/  IMAD.HI.U32 R26, R28, R29, RZ ;  /* 0x0000001d1c1a7227 */ /* 0x000fc600078e00ff */
[----:B------:R-:W-:Y:S01]  /*25c0*/  ISETP.GT.U32.AND P3, PT, R24, R23, PT ;  /* 0x000000171800720c */ /* 0x000fe20003f64070 */
[----:B------:R-:W-:-:S04]  /*25d0*/  IMAD.MOV R28, RZ, RZ, -R26 ;  /* 0x000000ffff1c7224 */ /* 0x000fc800078e0a1a */
[----:B------:R-:W-:Y:S01]  /*25e0*/  IMAD R27, R24, R28, R29 ;  /* 0x0000001c181b7224 */ /* 0x000fe200078e021d */
[----:B------:R-:W-:-:S04]  /*25f0*/  LOP3.LUT R29, RZ, R25, RZ, 0x33, !PT ;  /* 0x00000019ff1d7212 */ /* 0x000fc800078e33ff */
[----:B------:R-:W-:-:S03]  /*2600*/  ISETP.GT.U32.AND P4, PT, R24, R27, PT ;  /* 0x0000001b1800720c */ /* 0x000fc60003f84070 */
[----:B------:R-:W-:Y:S01]  /*2610*/  @!P3 IADD3 R23, PT, PT, R23, -R24, RZ ;  /* 0x800000181717b210 */ /* 0x000fe20007ffe0ff */
[----:B------:R-:W-:-:S03]  /*2620*/  @!P3 VIADD R22, R22, 0x1 ;  /* 0x000000011616b836 */ /* 0x000fc60000000000 */
[----:B------:R-:W-:Y:S02]  /*2630*/  ISETP.GE.U32.AND P1, PT, R23, R24, PT ;  /* 0x000000181700720c */ /* 0x000fe40003f26070 */
[----:B------:R-:W-:-:S04]  /*2640*/  LOP3.LUT R23, R0, R25, RZ, 0x3c, !PT ;  /* 0x0000001900177212 */ /* 0x000fc800078e3cff */
[----:B------:R-:W-:Y:S01]  /*2650*/  @!P4 IMAD.IADD R27, R27, 0x1, -R24 ;  /* 0x000000011b1bc824 */ /* 0x000fe200078e0a18 */
[----:B------:R-:W-:Y:S01]  /*2660*/  ISETP.GE.AND P0, PT, R23, RZ, PT ;  /* 0x000000ff1700720c */ /* 0x000fe20003f06270 */
[----:B------:R-:W-:Y:S01]  /*2670*/  @!P4 VIADD R26, R26, 0x1 ;  /* 0x000000011a1ac836 */ /* 0x000fe20000000000 */
[----:B------:R-:W-:Y:S02]  /*2680*/  SHF.R.S32.HI R23, RZ, 0x1f, R23 ;  /* 0x0000001fff177819 */ /* 0x000fe40000011417 */
[----:B------:R-:W-:Y:S02]  /*2690*/  ISETP.GE.U32.AND P2, PT, R27, R24, PT ;  /* 0x000000181b00720c */ /* 0x000fe40003f46070 */
[----:B------:R-:W-:Y:S01]  /*26a0*/  LOP3.LUT R27, R2, R25, RZ, 0x3c, !PT ;  /* 0x00000019021b7212 */ /* 0x000fe200078e3cff */
[----:B------:R-:W-:Y:S01]  /*26b0*/  @P1 VIADD R22, R22, 0x1 ;  /* 0x0000000116161836 */ /* 0x000fe20000000000 */
[----:B------:R-:W-:Y:S02]  /*26c0*/  ISETP.NE.AND P1, PT, R25, RZ, PT ;  /* 0x000000ff1900720c */ /* 0x000fe40003f25270 */
[----:B------:R-:W-:-:S02]  /*26d0*/  ISETP.GE.AND P3, PT, R27, RZ, PT ;  /* 0x000000ff1b00720c */ /* 0x000fc40003f66270 */
[----:B------:R-:W-:Y:S01]  /*26e0*/  SHF.R.S32.HI R27, RZ, 0x1f, R27 ;  /* 0x0000001fff1b7819 */ /* 0x000fe2000001141b */
[----:B------:R-:W-:-:S04]  /*26f0*/  @!P0 IMAD.MOV R22, RZ, RZ, -R22 ;  /* 0x000000ffff168224 */ /* 0x000fc800078e0a16 */
[----:B------:R-:W-:Y:S01]  /*2700*/  @P2 VIADD R26, R26, 0x1 ;  /* 0x000000011a1a2836 */ /* 0x000fe20000000000 */
[----:B------:R-:W-:-:S05]  /*2710*/  SEL R22, R29, R22, !P1 ;  /* 0x000000161d167207 */ /* 0x000fca0004800000 */
[----:B------:R-:W-:Y:S01]  /*2720*/  @!P3 IADD3 R26, PT, PT, -R26, RZ, RZ ;  /* 0x000000ff1a1ab210 */ /* 0x000fe20007ffe1ff */
[----:B------:R-:W-:-:S03]  /*2730*/  IMAD.MOV R24, RZ, RZ, -R22 ;  /* 0x000000ffff187224 */ /* 0x000fc600078e0a16 */
[----:B------:R-:W-:Y:S01]  /*2740*/  SEL R26, R29, R26, !P1 ;  /* 0x0000001a1d1a7207 */ /* 0x000fe20004800000 */
[----:B------:R-:W-:-:S04]  /*2750*/  IMAD R24, R25, R24, R0 ;  /* 0x0000001819187224 */ /* 0x000fc800078e0200 */
[----:B------:R-:W-:Y:S01]  /*2760*/  IMAD.MOV R28, RZ, RZ, -R26 ;  /* 0x000000ffff1c7224 */ /* 0x000fe200078e0a1a */
[----:B------:R-:W-:-:S03]  /*2770*/  ISETP.NE.AND P0, PT, R24, RZ, PT ;  /* 0x000000ff1800720c */ /* 0x000fc60003f05270 */
[----:B------:R-:W-:Y:S01]  /*2780*/  IMAD R25, R25, R28, R2 ;  /* 0x0000001c19197224 */ /* 0x000fe200078e0202 */
[----:B------:R-:W-:Y:S02]  /*2790*/  SEL R23, R23, RZ, P0 ;  /* 0x000000ff17177207 */ /* 0x000fe40000000000 */
[----:B------:R-:W-:Y:S02]  /*27a0*/  SHF.R.S32.HI R28, RZ, 0x1f, R0 ;  /* 0x0000001fff1c7819 */ /* 0x000fe40000011400 */
[----:B------:R-:W-:Y:S01]  /*27b0*/  ISETP.NE.AND P0, PT, R25, RZ, PT ;  /* 0x000000ff1900720c */ /* 0x000fe20003f05270 */
[----:B------:R-:W-:Y:S02]  /*27c0*/  IMAD.IADD R29, R22, 0x1, R23 ;  /* 0x00000001161d7824 */ /* 0x000fe400078e0217 */
[----:B------:R-:W-:Y:S01]  /*27d0*/  IMAD.MOV.U32 R23, RZ, RZ, R19 ;  /* 0x000000ffff177224 */ /* 0x000fe200078e0013 */
[----:B------:R-:W-:Y:S02]  /*27e0*/  SEL R27, R27, RZ, P0 ;  /* 0x000000ff1b1b7207 */ /* 0x000fe40000000000 */
[----:B------:R-:W-:-:S03]  /*27f0*/  SHF.R.S32.HI R22, RZ, 0x1f, R29 ;  /* 0x0000001fff167819 */ /* 0x000fc6000001141d */
[----:B------:R-:W-:Y:S02]  /*2800*/  IMAD.IADD R24, R26, 0x1, R27 ;  /* 0x000000011a187824 */ /* 0x000fe400078e021b */
[----:B-1----:R-:W-:Y:S02]  /*2810*/  IMAD R26, R22, UR18, RZ ;  /* 0x00000012161a7c24 */ /* 0x002fe4000f8e02ff */
[----:B------:R-:W-:Y:S01]  /*2820*/  IMAD.MOV.U32 R22, RZ, RZ, R18 ;  /* 0x000000ffff167224 */ /* 0x000fe200078e0012 */
[----:B------:R-:W-:Y:S01]  /*2830*/  SHF.R.S32.HI R25, RZ, 0x1f, R24 ;  /* 0x0000001fff197819 */ /* 0x000fe20000011418 */
[C---:B------:R-:W-:Y:S02]  /*2840*/  IMAD R27, R29.reuse, UR19, R26 ;  /* 0x000000131d1b7c24 */ /* 0x040fe4000f8e021a */
[----:B------:R-:W-:-:S04]  /*2850*/  IMAD.WIDE.U32 R22, R29, UR18, R22 ;  /* 0x000000121d167c25 */ /* 0x000fc8000f8e0016 */
[----:B----4-:R-:W-:Y:S01]  /*2860*/  IMAD R25, R25, UR20, RZ ;  /* 0x0000001419197c24 */ /* 0x010fe2000f8e02ff */
[----:B------:R-:W-:Y:S01]  /*2870*/  IADD3 R23, PT, PT, R23, R27, RZ ;  /* 0x0000001b17177210 */ /* 0x000fe20007ffe0ff */
[----:B-----5:R-:W-:Y:S02]  /*2880*/  IMAD.U32 R26, RZ, RZ, UR27 ;  /* 0x0000001bff1a7e24 */ /* 0x020fe4000f8e00ff */
[C---:B------:R-:W-:Y:S02]  /*2890*/  IMAD R27, R24.reuse, UR21, R25 ;  /* 0x00000015181b7c24 */ /* 0x040fe4000f8e0219 */
[----:B------:R-:W-:-:S04]  /*28a0*/  IMAD.WIDE.U32 R22, R24, UR20, R22 ;  /* 0x0000001418167c25 */ /* 0x000fc8000f8e0016 */
[----:B------:R-:W-:Y:S02]  /*28b0*/  IMAD.U32 R25, RZ, RZ, UR26 ;  /* 0x0000001aff197e24 */ /* 0x000fe4000f8e00ff */
[----:B------:R-:W-:-:S03]  /*28c0*/  IMAD.IADD R23, R23, 0x1, R27 ;  /* 0x0000000117177824 */ /* 0x000fc600078e021b */
[----:B------:R-:W-:Y:S01]  /*28d0*/  LOP3.LUT R27, R25, UR24, R22, 0x60, !PT ;  /* 0x00000018191b7c12 */ /* 0x000fe2000f8e6016 */
[----:B------:R-:W-:Y:S01]  /*28e0*/  IMAD.MOV.U32 R22, RZ, RZ, RZ ;  /* 0x000000ffff167224 */ /* 0x000fe200078e00ff */
[----:B------:R-:W-:Y:S01]  /*28f0*/  LOP3.LUT R32, R26, UR25, R23, 0x60, !PT ;  /* 0x000000191a207c12 */ /* 0x000fe2000f8e6017 */
[----:B------:R-:W-:Y:S06]  /*2900*/  BRA.U !UP2, `(.L_x_103) ;  /* 0x000000010aec7547 */ /* 0x000fec000b800000 */
        /* <DEDUP_REMOVED lines=10> */
[----:B0-----:R-:W-:Y:S02]  /*29b0*/  HFMA2 R22, -RZ, RZ, 0, 0 ;  /* 0x00000000ff167431 */ /* 0x001fe400000001ff */
[----:B-1----:R-:W-:-:S04]  /*29c0*/  IMAD.MOV R26, RZ, RZ, -R23 ;  /* 0x000000ffff1a7224 */ /* 0x002fc800078e0a17 */
[----:B------:R-:W-:-:S04]  /*29d0*/  IMAD R33, R26, R31, RZ ;  /* 0x0000001f1a217224 */ /* 0x000fc800078e02ff */
[----:B------:R-:W-:-:S07]  /*29e0*/  IMAD.HI.U32 R33, R23, R33, R22 ;  /* 0x0000002117217227 */ /* 0x000fce00078e0016 */
.L_x_106:
[----:B------:R-:W0:Y:S01]  /*29f0*/  LDC.64 R22, c[0x3][0x8] ;  /* 0x00c00200ff167b82 */ /* 0x000e220000000a00 */
[----:B------:R-:W1:Y:S01]  /*2a00*/  LDCU.64 UR18, c[0x3][URZ] ;  /* 0x00c00000ff1277ac */ /* 0x000e620008000a00 */
[----:B------:R-:W2:Y:S01]  /*2a10*/  LDCU.64 UR20, c[0x3][0x18] ;  /* 0x00c00300ff1477ac */ /* 0x000ea20008000a00 */
[----:B-1----:R-:W-:-:S04]  /*2a20*/  IMAD R32, R32, UR18, RZ ;  /* 0x0000001220207c24 */ /* 0x002fc8000f8e02ff */
[C---:B------:R-:W-:Y:S02]  /*2a30*/  IMAD R25, R27.reuse, UR19, R32 ;  /* 0x000000131b197c24 */ /* 0x040fe4000f8e0220 */
[----:B0-----:R-:W-:-:S04]  /*2a40*/  IMAD.WIDE.U32 R22, R27, UR18, R22 ;  /* 0x000000121b167c25 */ /* 0x001fc8000f8e0016 */
[----:B------:R-:W-:Y:S02]  /*2a50*/  IMAD.IADD R23, R23, 0x1, R25 ;  /* 0x0000000117177824 */ /* 0x000fe400078e0219 */
[----:B--2---:R-:W-:Y:S02]  /*2a60*/  IMAD.U32 R25, RZ, RZ, UR20 ;  /* 0x00000014ff197e24 */ /* 0x004fe4000f8e00ff */
[----:B------:R-:W-:-:S03]  /*2a70*/  IMAD.U32 R26, RZ, RZ, UR21 ;  /* 0x00000015ff1a7e24 */ /* 0x000fc6000f8e00ff */
[----:B------:R-:W-:Y:S02]  /*2a80*/  LOP3.LUT R27, R22, R25, RZ, 0xc0, !PT ;  /* 0x00000019161b7212 */ /* 0x000fe400078ec0ff */
[----:B------:R-:W-:Y:S02]  /*2a90*/  LOP3.LUT R32, R23, R26, RZ, 0xc0, !PT ;  /* 0x0000001a17207212 */ /* 0x000fe400078ec0ff */
[----:B------:R-:W-:Y:S02]  /*2aa0*/  IABS R23, UR7 ;  /* 0x0000000700177c13 */ /* 0x000fe40008000000 */
[----:B------:R-:W-:-:S03]  /*2ab0*/  SHF.R.U64 R22, R27, 0x11, R32 ;  /* 0x000000111b167819 */ /* 0x000fc60000001220 */
[----:B------:R-:W-:Y:S01]  /*2ac0*/  IMAD.MOV R35, RZ, RZ, -R23 ;  /* 0x000000ffff237224 */ /* 0x000fe200078e0a17 */
[----:B------:R-:W-:-:S05]  /*2ad0*/  IABS R36, R22 ;  /* 0x0000001600247213 */ /* 0x000fca0000000000 */
[----:B------:R-:W-:-:S04]  /*2ae0*/  IMAD.HI.U32 R23, R33, R36, RZ ;  /* 0x0000002421177227 */ /* 0x000fc800078e00ff */
[----:B------:R-:W-:Y:S01]  /*2af0*/  IMAD R36, R23, R35, R36 ;  /* 0x0000002317247224 */ /* 0x000fe200078e0224 */
[----:B------:R-:W-:-:S04]  /*2b00*/  IABS R23, UR7 ;  /* 0x0000000700177c13 */ /* 0x000fc80008000000 */
[----:B------:R-:W-:-:S13]  /*2b10*/  ISETP.GT.U32.AND P0, PT, R31, R36, PT ;  /* 0x000000241f00720c */ /* 0x000fda0003f04070 */
[----:B------:R-:W-:-:S05]  /*2b20*/  @!P0 IMAD.IADD R36, R36, 0x1, -R23 ;  /* 0x0000000124248824 */ /* 0x000fca00078e0a17 */
[----:B------:R-:W-:-:S13]  /*2b30*/  ISETP.GT.U32.AND P0, PT, R31, R36, PT ;  /* 0x000000241f00720c */ /* 0x000fda0003f04070 */
[----:B------:R-:W-:Y:S01]  /*2b40*/  @!P0 IMAD.IADD R36, R36, 0x1, -R23 ;  /* 0x0000000124248824 */ /* 0x000fe200078e0a17 */
[----:B------:R-:W-:-:S13]  /*2b50*/  ISETP.GE.AND P0, PT, R22, RZ, PT ;  /* 0x000000ff1600720c */ /* 0x000fda0003f06270 */
[----:B------:R-:W-:-:S04]  /*2b60*/  @!P0 IADD3 R36, PT, PT, -R36, RZ, RZ ;  /* 0x000000ff24248210 */ /* 0x000fc80007ffe1ff */
[----:B------:R-:W-:-:S04]  /*2b70*/  SEL R23, R34, R36, !P1 ;  /* 0x0000002422177207 */ /* 0x000fc80004800000 */
[----:B------:R-:W-:-:S04]  /*2b80*/  IADD3 R22, PT, PT, R23, -UR7, -R22 ;  /* 0x8000000717167c10 */ /* 0x000fc8000fffe816 */
[----:B------:R-:W-:-:S13]  /*2b90*/  ISETP.GT.AND P0, PT, R22, -0x1, PT ;  /* 0xffffffff1600780c */ /* 0x000fda0003f04270 */
[----:B------:R-:W-:Y:S05]  /*2ba0*/  @P0 BRA `(.L_x_106) ;  /* 0xfffffffc00900947 */ /* 0x000fea000383ffff */
[----:B------:R-:W-:Y:S05]  /*2bb0*/  BSYNC.RECONVERGENT B2 ;  /* 0x0000000000027941 */ /* 0x000fea0003800200 */
.L_x_105:
[----:B------:R-:W-:Y:S01]  /*2bc0*/  IMAD.MOV.U32 R22, RZ, RZ, R23 ;  /* 0x000000ffff167224 */ /* 0x000fe200078e0017 */
[----:B------:R-:W-:Y:S06]  /*2bd0*/  BRA `(.L_x_103) ;  /* 0x0000000000387947 */ /* 0x000fec0003800000 */
.L_x_104:
        /* <DEDUP_REMOVED lines=9> */
[----:B------:R-:W-:-:S05]  /*2c70*/  SHF.R.S32.HI R22, RZ, 0x1f, R23 ;  /* 0x0000001fff167819 */ /* 0x000fca0000011417 */
[----:B------:R-:W-:Y:S02]  /*2c80*/  IMAD R31, R22, UR7, RZ ;  /* 0x00000007161f7c24 */ /* 0x000fe4000f8e02ff */
[----:B------:R-:W-:-:S04]  /*2c90*/  IMAD.WIDE.U32 R22, R23, UR7, RZ ;  /* 0x0000000717167c25 */ /* 0x000fc8000f8e00ff */
[----:B------:R-:W-:-:S05]  /*2ca0*/  IMAD.IADD R23, R23, 0x1, R31 ;  /* 0x0000000117177824 */ /* 0x000fca00078e021f */
[----:B------:R-:W-:-:S07]  /*2cb0*/  SHF.R.U64 R22, R22, 0x1f, R23 ;  /* 0x0000001f16167819 */ /* 0x000fce0000001217 */
.L_x_103:
[----:B------:R-:W0:Y:S02]  /*2cc0*/  LDCU UR18, c[0x3][0xcc] ;  /* 0x00c01980ff1277ac */ /* 0x000e240008000800 */
[----:B0-----:R-:W-:-:S05]  /*2cd0*/  IMAD R29, R29, UR18, R22 ;  /* 0x000000121d1d7c24 */ /* 0x001fca000f8e0216 */
[----:B------:R-:W-:-:S13]  /*2ce0*/  ISETP.NE.AND P0, PT, R29, R0, PT ;  /* 0x000000001d00720c */ /* 0x000fda0003f05270 */
[----:B------:R-:W-:Y:S05]  /*2cf0*/  @P0 BREAK.RELIABLE B1 ;  /* 0x0000000000010942 */ /* 0x000fea0003800100 */
[----:B------:R-:W-:Y:S05]  /*2d00*/  @P0 BRA `(.L_x_81) ;  /* 0x0000003c00f00947 */ /* 0x000fea0003800000 */
[----:B------:R-:W-:Y:S01]  /*2d10*/  UISETP.GE.AND UP2, UPT, UR7, 0x1, UPT ;  /* 0x000000010700788c */ /* 0x000fe2000bf46270 */
[----:B------:R-:W-:-:S08]  /*2d20*/  IMAD.MOV.U32 R23, RZ, RZ, RZ ;  /* 0x000000ffff177224 */ /* 0x000fd000078e00ff */
[----:B------:R-:W-:Y:S05]  /*2d30*/  BRA.U !UP2, `(.L_x_107) ;  /* 0x000000010ae87547 */ /* 0x000fea000b800000 */
        /* <DEDUP_REMOVED lines=10> */
[----:B0-----:R-:W-:Y:S01]  /*2de0*/  MOV R22, RZ ;  /* 0x000000ff00167202 */ /* 0x001fe20000000f00 */
[----:B-1----:R-:W-:-:S04]  /*2df0*/  IMAD.MOV R26, RZ, RZ, -R23 ;  /* 0x000000ffff1a7224 */ /* 0x002fc800078e0a17 */
[----:B------:R-:W-:-:S04]  /*2e00*/  IMAD R33, R26, R29, RZ ;  /* 0x0000001d1a217224 */ /* 0x000fc800078e02ff */
[----:B------:R-:W-:-:S07]  /*2e10*/  IMAD.HI.U32 R33, R23, R33, R22 ;  /* 0x0000002117217227 */ /* 0x000fce00078e0016 */
.L_x_110:
        /* <DEDUP_REMOVED lines=22> */
[----:B------:R-:W-:-:S05]  /*2f80*/  @!P0 IMAD.IADD R34, R34, 0x1, -R23 ;  /* 0x0000000122228824 */ /* 0x000fca00078e0a17 */
[----:B------:R-:W-:-:S04]  /*2f90*/  @!P1 IADD3 R34, PT, PT, -R34, RZ, RZ ;  /* 0x000000ff22229210 */ /* 0x000fc80007ffe1ff */
[----:B------:R-:W-:-:S04]  /*2fa0*/  SEL R23, R31, R34, !P2 ;  /* 0x000000221f177207 */ /* 0x000fc80005000000 */
[----:B------:R-:W-:-:S04]  /*2fb0*/  IADD3 R22, PT, PT, R23, -UR7, -R22 ;  /* 0x8000000717167c10 */ /* 0x000fc8000fffe816 */
[----:B------:R-:W-:-:S13]  /*2fc0*/  ISETP.GT.AND P0, PT, R22, -0x1, PT ;  /* 0xffffffff1600780c */ /* 0x000fda0003f04270 */
[----:B------:R-:W-:Y:S05]  /*2fd0*/  @P0 BRA `(.L_x_110) ;  /* 0xfffffffc00900947 */ /* 0x000fea000383ffff */
[----:B------:R-:W-:Y:S05]  /*2fe0*/  BSYNC.RECONVERGENT B2 ;  /* 0x0000000000027941 */ /* 0x000fea0003800200 */
.L_x_109:
[----:B------:R-:W-:Y:S05]  /*2ff0*/  BRA `(.L_x_107) ;  /* 0x0000000000387947 */ /* 0x000fea0003800000 */
.L_x_108:
        /* <DEDUP_REMOVED lines=14> */
.L_x_107:
[----:B------:R-:W0:Y:S02]  /*30e0*/  LDCU UR18, c[0x3][0xcc] ;  /* 0x00c01980ff1277ac */ /* 0x000e240008000800 */
[----:B0-----:R-:W-:-:S05]  /*30f0*/  IMAD R23, R24, UR18, R23 ;  /* 0x0000001218177c24 */ /* 0x001fca000f8e0217 */
[----:B------:R-:W-:-:S13]  /*3100*/  ISETP.NE.AND P0, PT, R23, R2, PT ;  /* 0x000000021700720c */ /* 0x000fda0003f05270 */
[----:B------:R-:W-:Y:S05]  /*3110*/  @P0 BREAK.RELIABLE B1 ;  /* 0x0000000000010942 */ /* 0x000fea0003800100 */
[----:B------:R-:W-:Y:S05]  /*3120*/  @P0 BRA `(.L_x_81) ;  /* 0x0000003800e80947 */ /* 0x000fea0003800000 */
[----:B------:R-:W2:Y:S01]  /*3130*/  LDG.E R24, desc[UR12][R20.64+0x18] ;  /* 0x0000180c14187981 */ /* 0x000ea2000c1e1900 */
[----:B------:R-:W-:Y:S01]  /*3140*/  IMAD R22, R7, R0, RZ ;  /* 0x0000000007167224 */ /* 0x000fe200078e02ff */
[----:B------:R-:W-:Y:S01]  /*3150*/  BSSY.RECONVERGENT B2, `(.L_x_111) ;  /* 0x000002b000027945 */ /* 0x000fe20003800200 */
        /* <DEDUP_REMOVED lines=24> */
.L_x_112:
        /* <DEDUP_REMOVED lines=15> */
[----:B------:R-:W-:-:S04]  /*33d0*/  @P0 LOP3.LUT R27, R28, R25, RZ, 0xc0, !PT ;  /* 0x000000191c1b0212 */ /* 0x000fc800078ec0ff */
[----:B------:R-:W-:-:S04]  /*33e0*/  @P0 IADD3 R23, PT, PT, R29, R23, RZ ;  /* 0x000000171d170210 */ /* 0x000fc80007ffe0ff */
[----:B------:R-:W-:-:S07]  /*33f0*/  @P0 LOP3.LUT R0, R23, R26, RZ, 0xc0, !PT ;  /* 0x0000001a17000212 */ /* 0x000fce00078ec0ff */
.L_x_113:
[----:B------:R-:W-:Y:S05]  /*3400*/  BSYNC.RECONVERGENT B2 ;  /* 0x0000000000027941 */ /* 0x000fea0003800200 */
.L_x_111:
        /* <DEDUP_REMOVED lines=15> */
.L_x_117:
        /* <DEDUP_REMOVED lines=15> */
.L_x_116:
[----:B------:R-:W2:Y:S02]  /*35f0*/  LDG.E R2, desc[UR12][R20.64+0x14] ;  /* 0x0000140c14027981 */ /* 0x000ea4000c1e1900 */
[----:B--2---:R-:W-:-:S13]  /*3600*/  ISETP.NE.AND P0, PT, R29, R2, PT ;  /* 0x000000021d00720c */ /* 0x004fda0003f05270 */
[----:B------:R-:W-:Y:S05]  /*3610*/  @P0 BREAK.RELIABLE B2 ;  /* 0x0000000000020942 */ /* 0x000fea0003800100 */
[----:B------:R-:W-:Y:S05]  /*3620*/  @P0 BREAK.RELIABLE B1 ;  /* 0x0000000000010942 */ /* 0x000fea0003800100 */
[----:B------:R-:W-:Y:S05]  /*3630*/  @P0 BRA `(.L_x_81) ;  /* 0x0000003400a40947 */ /* 0x000fea0003800000 */
[----:B------:R-:W-:Y:S05]  /*3640*/  BRA `(.L_x_118) ;  /* 0x0000000000507947 */ /* 0x000fea0003800000 */
.L_x_115:
[----:B------:R-:W-:Y:S01]  /*3650*/  BSSY.RECONVERGENT B3, `(.L_x_119) ;  /* 0x000000d000037945 */ /* 0x000fe20003800200 */
.L_x_120:
        /* <DEDUP_REMOVED lines=13> */
.L_x_119:
[----:B------:R-:W2:Y:S01]  /*3730*/  LDG.E R29, desc[UR12][R20.64+0x14] ;  /* 0x0000140c141d7981 */ /* 0x000ea2000c1e1900 */
[----:B------:R-:W-:-:S04]  /*3740*/  IADD3 R2, PT, PT, R33, 0xa, -R2 ;  /* 0x0000000a21027810 */ /* 0x000fc80007ffe802 */
[----:B--2---:R-:W-:-:S13]  /*3750*/  ISETP.NE.AND P0, PT, R2, R29, PT ;  /* 0x0000001d0200720c */ /* 0x004fda0003f05270 */
[----:B------:R-:W-:Y:S05]  /*3760*/  @P0 BREAK.RELIABLE B2 ;  /* 0x0000000000020942 */ /* 0x000fea0003800100 */
[----:B------:R-:W-:Y:S05]  /*3770*/  @P0 BREAK.RELIABLE B1 ;  /* 0x0000000000010942 */ /* 0x000fea0003800100 */
[----:B------:R-:W-:Y:S05]  /*3780*/  @P0 BRA `(.L_x_81) ;  /* 0x0000003400500947 */ /* 0x000fea0003800000 */
.L_x_118:
[----:B------:R-:W-:Y:S05]  /*3790*/  BSYNC.RELIABLE B2 ;  /* 0x0000000000027941 */ /* 0x000fea0003800100 */
.L_x_114:
        /* <DEDUP_REMOVED lines=26> */
[----:B------:R-:W-:Y:S05]  /*3940*/  @!P0 BRA `(.L_x_121) ;  /* 0x0000003000908947 */ /* 0x000fea0003800000 */
[----:B------:R-:W-:Y:S05]  /*3950*/  BRA `(.L_x_81) ;  /* 0x0000003000dc7947 */ /* 0x000fea0003800000 */
.L_x_102:
[----:B------:R-:W2:Y:S01]  /*3960*/  LDG.E R2, desc[UR12][R20.64+0x4] ;  /* 0x0000040c14027981 */ /* 0x000ea2000c1e1900 */
[----:B------:R-:W0:Y:S01]  /*3970*/  LDC R25, c[0x3][0xe0] ;  /* 0x00c03800ff197b82 */ /* 0x000e220000000800 */
[----:B------:R-:W1:Y:S02]  /*3980*/  LDCU.64 UR18, c[0x3][0xe8] ;  /* 0x00c01d00ff1277ac */ /* 0x000e640008000a00 */
[----:B------:R-:W3:Y:S01]  /*3990*/  LDG.E R0, desc[UR12][R20.64+0x8] ;  /* 0x0000080c14007981 */ /* 0x000ee2000c1e1900 */
[----:B------:R-:W4:Y:S01]  /*39a0*/  LDCU.64 UR20, c[0x3][0x28] ;  /* 0x00c00500ff1477ac */ /* 0x000f220008000a00 */
[----:B------:R-:W5:Y:S01]  /*39b0*/  LDCU.64 UR22, c[0x3][0x30] ;  /* 0x00c00600ff1677ac */ /* 0x000f620008000a00 */
[----:B------:R-:W5:Y:S01]  /*39c0*/  LDCU.128 UR24, c[0x3][0x10] ;  /* 0x00c00200ff1877ac */ /* 0x000f620008000c00 */
[----:B------:R-:W-:Y:S01]  /*39d0*/  UISETP.GE.AND UP2, UPT, UR5, 0x1, UPT ;  /* 0x000000010500788c */ /* 0x000fe2000bf46270 */
[----:B0-----:R-:W-:-:S04]  /*39e0*/  IABS R24, R25 ;  /* 0x0000001900187213 */ /* 0x001fc80000000000 */
[----:B------:R-:W0:Y:S08]  /*39f0*/  I2F.RP R26, R24 ;  /* 0x00000018001a7306 */ /* 0x000e300000209400 */
[----:B0-----:R-:W0:Y:S02]  /*3a00*/  MUFU.RCP R26, R26 ;  /* 0x0000001a001a7308 */ /* 0x001e240000001000 */
[----:B0-----:R-:W-:-:S06]  /*3a10*/  IADD3 R22, PT, PT, R26, 0xffffffe, RZ ;  /* 0x0ffffffe1a167810 */ /* 0x001fcc0007ffe0ff */
[----:B------:R0:W1:Y:S02]  /*3a20*/  F2I.FTZ.U32.TRUNC.NTZ R23, R22 ;  /* 0x0000001600177305 */ /* 0x000064000021f000 */
[----:B0-----:R-:W-:Y:S02]  /*3a30*/  IMAD.MOV.U32 R22, RZ, RZ, RZ ;  /* 0x000000ffff167224 */ /* 0x001fe400078e00ff */
[----:B-1----:R-:W-:-:S04]  /*3a40*/  IMAD.MOV R27, RZ, RZ, -R23 ;  /* 0x000000ffff1b7224 */ /* 0x002fc800078e0a17 */
[----:B------:R-:W-:-:S04]  /*3a50*/  IMAD R27, R27, R24, RZ ;  /* 0x000000181b1b7224 */ /* 0x000fc800078e02ff */
[----:B------:R-:W-:Y:S01]  /*3a60*/  IMAD.HI.U32 R23, R23, R27, R22 ;  /* 0x0000001b17177227 */ /* 0x000fe200078e0016 */
[----:B--2---:R-:W-:Y:S02]  /*3a70*/  IABS R28, R2 ;  /* 0x00000002001c7213 */ /* 0x004fe40000000000 */
[----:B---3--:R-:W-:-:S03]  /*3a80*/  IABS R29, R0 ;  /* 0x00000000001d7213 */ /* 0x008fc60000000000 */
[----:B------:R-:W-:-:S04]  /*3a90*/  IMAD.MOV.U32 R27, RZ, RZ, R28 ;  /* 0x000000ffff1b7224 */ /* 0x000fc800078e001c */
[----:B------:R-:W-:-:S04]  /*3aa0*/  IMAD.HI.U32 R26, R23, R27, RZ ;  /* 0x0000001b171a7227 */ /* 0x000fc800078e00ff */
[----:B------:R-:W-:-:S04]  /*3ab0*/  IMAD.HI.U32 R28, R23, R29, RZ ;  /* 0x0000001d171c7227 */ /* 0x000fc800078e00ff */
[----:B------:R-:W-:Y:S02]  /*3ac0*/  IMAD.MOV R23, RZ, RZ, -R26 ;  /* 0x000000ffff177224 */ /* 0x000fe400078e0a1a */
[----:B------:R-:W-:Y:S02]  /*3ad0*/  IMAD.MOV R22, RZ, RZ, -R28 ;  /* 0x000000ffff167224 */ /* 0x000fe400078e0a1c */
[C---:B------:R-:W-:Y:S02]  /*3ae0*/  IMAD R23, R24.reuse, R23, R27 ;  /* 0x0000001718177224 */ /* 0x040fe400078e021b */
[----:B------:R-:W-:Y:S01]  /*3af0*/  IMAD R27, R24, R22, R29 ;  /* 0x00000016181b7224 */ /* 0x000fe200078e021d */
[----:B------:R-:W-:Y:S02]  /*3b00*/  LOP3.LUT R22, R2, R25, RZ, 0x3c, !PT ;  /* 0x0000001902167212 */ /* 0x000fe400078e3cff */
[C---:B------:R-:W-:Y:S02]  /*3b10*/  ISETP.GT.U32.AND P3, PT, R24.reuse, R23, PT ;  /* 0x000000171800720c */ /* 0x040fe40003f64070 */
[----:B------:R-:W-:-:S02]  /*3b20*/  ISETP.GT.U32.AND P4, PT, R24, R27, PT ;  /* 0x0000001b1800720c */ /* 0x000fc40003f84070 */
[----:B------:R-:W-:Y:S02]  /*3b30*/  ISETP.GE.AND P0, PT, R22, RZ, PT ;  /* 0x000000ff1600720c */ /* 0x000fe40003f06270 */
[----:B------:R-:W-:-:S07]  /*3b40*/  SHF.R.S32.HI R22, RZ, 0x1f, R22 ;  /* 0x0000001fff167819 */ /* 0x000fce0000011416 */
[----:B------:R-:W-:Y:S02]  /*3b50*/  @!P3 IMAD.IADD R23, R23, 0x1, -R24 ;  /* 0x000000011717b824 */ /* 0x000fe400078e0a18 */
[-C--:B------:R-:W-:Y:S01]  /*3b60*/  @!P4 IADD3 R27, PT, PT, R27, -R24.reuse, RZ ;  /* 0x800000181b1bc210 */ /* 0x080fe20007ffe0ff */
[----:B------:R-:W-:Y:S02]  /*3b70*/  @!P3 VIADD R26, R26, 0x1 ;  /* 0x000000011a1ab836 */ /* 0x000fe40000000000 */
[-C--:B------:R-:W-:Y:S01]  /*3b80*/  ISETP.GE.U32.AND P1, PT, R23, R24.reuse, PT ;  /* 0x000000181700720c */ /* 0x080fe20003f26070 */
[----:B------:R-:W-:Y:S01]  /*3b90*/  @!P4 VIADD R28, R28, 0x1 ;  /* 0x000000011c1cc836 */ /* 0x000fe20000000000 */
[----:B------:R-:W-:Y:S02]  /*3ba0*/  ISETP.GE.U32.AND P2, PT, R27, R24, PT ;  /* 0x000000181b00720c */ /* 0x000fe40003f46070 */
[-C--:B------:R-:W-:Y:S02]  /*3bb0*/  LOP3.LUT R24, R0, R25.reuse, RZ, 0x3c, !PT ;  /* 0x0000001900187212 */ /* 0x080fe400078e3cff */
[----:B------:R-:W-:-:S02]  /*3bc0*/  LOP3.LUT R27, RZ, R25, RZ, 0x33, !PT ;  /* 0x00000019ff1b7212 */ /* 0x000fc400078e33ff */
[----:B------:R-:W-:Y:S02]  /*3bd0*/  ISETP.GE.AND P3, PT, R24, RZ, PT ;  /* 0x000000ff1800720c */ /* 0x000fe40003f66270 */
[----:B------:R-:W-:-:S03]  /*3be0*/  SHF.R.S32.HI R24, RZ, 0x1f, R24 ;  /* 0x0000001fff187819 */ /* 0x000fc60000011418 */
[----:B------:R-:W-:Y:S01]  /*3bf0*/  @P1 VIADD R26, R26, 0x1 ;  /* 0x000000011a1a1836 */ /* 0x000fe20000000000 */
[----:B------:R-:W-:Y:S01]  /*3c00*/  ISETP.NE.AND P1, PT, R25, RZ, PT ;  /* 0x000000ff1900720c */ /* 0x000fe20003f25270 */
[----:B------:R-:W-:Y:S02]  /*3c10*/  @P2 VIADD R28, R28, 0x1 ;  /* 0x000000011c1c2836 */ /* 0x000fe40000000000 */
[----:B------:R-:W-:-:S04]  /*3c20*/  @!P0 IMAD.MOV R26, RZ, RZ, -R26 ;  /* 0x000000ffff1a8224 */ /* 0x000fc800078e0a1a */
[----:B------:R-:W-:Y:S01]  /*3c30*/  @!P3 IMAD.MOV R28, RZ, RZ, -R28 ;  /* 0x000000ffff1cb224 */ /* 0x000fe200078e0a1c */
[----:B------:R-:W-:-:S04]  /*3c40*/  SEL R26, R27, R26, !P1 ;  /* 0x0000001a1b1a7207 */ /* 0x000fc80004800000 */
[----:B------:R-:W-:Y:S02]  /*3c50*/  IADD3 R23, PT, PT, -R26, RZ, RZ ;  /* 0x000000ff1a177210 */ /* 0x000fe40007ffe1ff */
[----:B------:R-:W-:-:S03]  /*3c60*/  SEL R27, R27, R28, !P1 ;  /* 0x0000001c1b1b7207 */ /* 0x000fc60004800000 */
[----:B------:R-:W-:Y:S02]  /*3c70*/  IMAD R23, R25, R23, R2 ;  /* 0x0000001719177224 */ /* 0x000fe400078e0202 */
[----:B------:R-:W-:-:S03]  /*3c80*/  IMAD.MOV R28, RZ, RZ, -R27 ;  /* 0x000000ffff1c7224 */ /* 0x000fc600078e0a1b */
[----:B------:R-:W-:Y:S01]  /*3c90*/  ISETP.NE.AND P0, PT, R23, RZ, PT ;  /* 0x000000ff1700720c */ /* 0x000fe20003f05270 */
[--C-:B------:R-:W-:Y:S01]  /*3ca0*/  IMAD R25, R25, R28, R0.reuse ;  /* 0x0000001c19197224 */ /* 0x100fe200078e0200 */
[----:B------:R-:W-:Y:S02]  /*3cb0*/  SHF.R.S32.HI R28, RZ, 0x1f, R0 ;  /* 0x0000001fff1c7819 */ /* 0x000fe40000011400 */
[----:B------:R-:W-:Y:S02]  /*3cc0*/  SEL R23, R22, RZ, P0 ;  /* 0x000000ff16177207 */ /* 0x000fe40000000000 */
[----:B------:R-:W-:Y:S02]  /*3cd0*/  ISETP.NE.AND P0, PT, R25, RZ, PT ;  /* 0x000000ff1900720c */ /* 0x000fe40003f05270 */
[----:B------:R-:W-:Y:S01]  /*3ce0*/  IADD3 R22, P1, PT, R16, UR18, RZ ;  /* 0x0000001210167c10 */ /* 0x000fe2000ff3e0ff */
[----:B------:R-:W-:Y:S01]  /*3cf0*/  IMAD.IADD R30, R26, 0x1, R23 ;  /* 0x000000011a1e7824 */ /* 0x000fe200078e0217 */
[----:B------:R-:W-:-:S02]  /*3d00*/  SEL R24, R24, RZ, P0 ;  /* 0x000000ff18187207 */ /* 0x000fc40000000000 */
[----:B------:R-:W-:Y:S02]  /*3d10*/  IADD3.X R23, PT, PT, R17, UR19, RZ, P1, !PT ;  /* 0x0000001311177c10 */ /* 0x000fe40008ffe4ff */
[----:B------:R-:W-:Y:S01]  /*3d20*/  SHF.R.S32.HI R25, RZ, 0x1f, R30 ;  /* 0x0000001fff197819 */ /* 0x000fe2000001141e */
[----:B------:R-:W-:Y:S01]  /*3d30*/  IMAD.IADD R27, R27, 0x1, R24 ;  /* 0x000000011b1b7824 */ /* 0x000fe200078e0218 */
[----:B------:R-:W-:Y:S01]  /*3d40*/  SHF.R.S32.HI R26, RZ, 0x1f, R2 ;  /* 0x0000001fff1a7819 */ /* 0x000fe20000011402 */
[----:B----4-:R-:W-:-:S03]  /*3d50*/  IMAD.WIDE.U32 R22, R30, UR20, R22 ;  /* 0x000000141e167c25 */ /* 0x010fc6000f8e0016 */
[----:B------:R-:W-:Y:S01]  /*3d60*/  SHF.R.S32.HI R24, RZ, 0x1f, R27 ;  /* 0x0000001fff187819 */ /* 0x000fe2000001141b */
[----:B------:R-:W-:-:S04]  /*3d70*/  IMAD R25, R25, UR20, RZ ;  /* 0x0000001419197c24 */ /* 0x000fc8000f8e02ff */
[----:B------:R-:W-:Y:S02]  /*3d80*/  IMAD R25, R30, UR21, R25 ;  /* 0x000000151e197c24 */ /* 0x000fe4000f8e0219 */
[----:B-----5:R-:W-:Y:S02]  /*3d90*/  IMAD R24, R24, UR22, RZ ;  /* 0x0000001618187c24 */ /* 0x020fe4000f8e02ff */
[----:B------:R-:W-:Y:S02]  /*3da0*/  IMAD.IADD R23, R23, 0x1, R25 ;  /* 0x0000000117177824 */ /* 0x000fe400078e0219 */
[C---:B------:R-:W-:Y:S02]  /*3db0*/  IMAD R29, R27.reuse, UR23, R24 ;  /* 0x000000171b1d7c24 */ /* 0x040fe4000f8e0218 */
[----:B------:R-:W-:-:S04]  /*3dc0*/  IMAD.WIDE.U32 R22, R27, UR22, R22 ;  /* 0x000000161b167c25 */ /* 0x000fc8000f8e0016 */
[----:B------:R-:W-:Y:S01]  /*3dd0*/  IMAD.U32 R24, RZ, RZ, UR27 ;  /* 0x0000001bff187e24 */ /* 0x000fe2000f8e00ff */
[----:B------:R-:W-:Y:S01]  /*3de0*/  IADD3 R23, PT, PT, R23, R29, RZ ;  /* 0x0000001d17177210 */ /* 0x000fe20007ffe0ff */
[----:B------:R-:W-:-:S03]  /*3df0*/  IMAD.U32 R25, RZ, RZ, UR26 ;  /* 0x0000001aff197e24 */ /* 0x000fc6000f8e00ff */
        /* <DEDUP_REMOVED lines=18> */
.L_x_125:
[----:B------:R-:W0:Y:S01]  /*3f20*/  LDC.64 R22, c[0x3][0x8] ;  /* 0x00c00200ff167b82 */ /* 0x000e220000000a00 */
[----:B------:R-:W1:Y:S01]  /*3f30*/  LDCU.64 UR18, c[0x3][URZ] ;  /* 0x00c00000ff1277ac */ /* 0x000e620008000a00 */
[----:B------:R-:W2:Y:S01]  /*3f40*/  LDCU.64 UR20, c[0x3][0x18] ;  /* 0x00c00300ff1477ac */ /* 0x000ea20008000a00 */
[----:B-1----:R-:W-:-:S04]  /*3f50*/  IMAD R32, R32, UR18, RZ ;  /* 0x0000001220207c24 */ /* 0x002fc8000f8e02ff */
[C---:B------:R-:W-:Y:S01]  /*3f60*/  IMAD R25, R29.reuse, UR19, R32 ;  /* 0x000000131d197c24 */ /* 0x040fe2000f8e0220 */
[----:B--2---:R-:W-:Y:S01]  /*3f70*/  MOV R24, UR21 ;  /* 0x0000001500187c02 */ /* 0x004fe20008000f00 */
[----:B0-----:R-:W-:-:S04]  /*3f80*/  IMAD.WIDE.U32 R22, R29, UR18, R22 ;  /* 0x000000121d167c25 */ /* 0x001fc8000f8e0016 */
[----:B------:R-:W-:Y:S02]  /*3f90*/  IMAD.IADD R23, R23, 0x1, R25 ;  /* 0x0000000117177824 */ /* 0x000fe400078e0219 */
        /* <DEDUP_REMOVED lines=15> */
[----:B------:R-:W-:-:S05]  /*4090*/  @!P1 IMAD.MOV R36, RZ, RZ, -R36 ;  /* 0x000000ffff249224 */ /* 0x000fca00078e0a24 */
[----:B------:R-:W-:-:S04]  /*40a0*/  SEL R23, R34, R36, !P0 ;  /* 0x0000002422177207 */ /* 0x000fc80004000000 */
[----:B------:R-:W-:-:S04]  /*40b0*/  IADD3 R22, PT, PT, R23, -UR5, -R22 ;  /* 0x8000000517167c10 */ /* 0x000fc8000fffe816 */
[----:B------:R-:W-:-:S13]  /*40c0*/  ISETP.GT.AND P1, PT, R22, -0x1, PT ;  /* 0xffffffff1600780c */ /* 0x000fda0003f24270 */
[----:B------:R-:W-:Y:S05]  /*40d0*/  @P1 BRA `(.L_x_125) ;  /* 0xfffffffc00901947 */ /* 0x000fea000383ffff */
[----:B------:R-:W-:Y:S05]  /*40e0*/  BSYNC.RECONVERGENT B2 ;  /* 0x0000000000027941 */ /* 0x000fea0003800200 */
.L_x_124:
[----:B------:R-:W-:Y:S05]  /*40f0*/  BRA `(.L_x_122) ;  /* 0x0000000000387947 */ /* 0x000fea0003800000 */
.L_x_123:
        /* <DEDUP_REMOVED lines=14> */
.L_x_122:
[----:B------:R-:W0:Y:S02]  /*41e0*/  LDCU UR18, c[0x3][0xe0] ;  /* 0x00c01c00ff1277ac */ /* 0x000e240008000800 */
[----:B0-----:R-:W-:-:S05]  /*41f0*/  IMAD R23, R30, UR18, R23 ;  /* 0x000000121e177c24 */ /* 0x001fca000f8e0217 */
[----:B------:R-:W-:-:S13]  /*4200*/  ISETP.NE.AND P0, PT, R23, R2, PT ;  /* 0x000000021700720c */ /* 0x000fda0003f05270 */
[----:B------:R-:W-:Y:S05]  /*4210*/  @P0 BREAK.RELIABLE B1 ;  /* 0x0000000000010942 */ /* 0x000fea0003800100 */
[----:B------:R-:W-:Y:S05]  /*4220*/  @P0 BRA `(.L_x_81) ;  /* 0x0000002800a80947 */ /* 0x000fea0003800000 */
[----:B------:R-:W-:Y:S01]  /*4230*/  UISETP.GE.AND UP2, UPT, UR5, 0x1, UPT ;  /* 0x000000010500788c */ /* 0x000fe2000bf46270 */
[----:B------:R-:W-:-:S08]  /*4240*/  HFMA2 R22, -RZ, RZ, 0, 0 ;  /* 0x00000000ff167431 */ /* 0x000fd000000001ff */
        /* <DEDUP_REMOVED lines=15> */
.L_x_129:
        /* <DEDUP_REMOVED lines=12> */
[----:B------:R-:W-:Y:S02]  /*4400*/  SHF.R.U64 R22, R29, 0x11, R32 ;  /* 0x000000111d167819 */ /* 0x000fe40000001220 */
[----:B------:R-:W-:Y:S02]  /*4410*/  IADD3 R35, PT, PT, RZ, -R23, RZ ;  /* 0x80000017ff237210 */ /* 0x000fe40007ffe0ff */
        /* <DEDUP_REMOVED lines=15> */
.L_x_128:
[----:B------:R-:W-:Y:S01]  /*4510*/  IMAD.MOV.U32 R22, RZ, RZ, R23 ;  /* 0x000000ffff167224 */ /* 0x000fe200078e0017 */
[----:B------:R-:W-:Y:S06]  /*4520*/  BRA `(.L_x_126) ;  /* 0x0000000000387947 */ /* 0x000fec0003800000 */
.L_x_127:
        /* <DEDUP_REMOVED lines=14> */
.L_x_126:
[----:B------:R-:W0:Y:S02]  /*4610*/  LDCU UR18, c[0x3][0xe0] ;  /* 0x00c01c00ff1277ac */ /* 0x000e240008000800 */
[----:B0-----:R-:W-:-:S05]  /*4620*/  IMAD R27, R27, UR18, R22 ;  /* 0x000000121b1b7c24 */ /* 0x001fca000f8e0216 */
[----:B------:R-:W-:-:S13]  /*4630*/  ISETP.NE.AND P0, PT, R27, R0, PT ;  /* 0x000000001b00720c */ /* 0x000fda0003f05270 */
[----:B------:R-:W-:Y:S05]  /*4640*/  @P0 BREAK.RELIABLE B1 ;  /* 0x0000000000010942 */ /* 0x000fea0003800100 */
[----:B------:R-:W-:Y:S05]  /*4650*/  @P0 BRA `(.L_x_81) ;  /* 0x00000024009c0947 */ /* 0x000fea0003800000 */
[----:B------:R-:W2:Y:S01]  /*4660*/  LDG.E R32, desc[UR12][R20.64+0x14] ;  /* 0x0000140c14207981 */ /* 0x000ea2000c1e1900 */
[----:B------:R-:W-:Y:S01]  /*4670*/  IMAD R27, R7, R2, RZ ;  /* 0x00000002071b7224 */ /* 0x000fe200078e02ff */
[----:B------:R-:W0:Y:S01]  /*4680*/  LDC.64 R22, c[0x3][RZ] ;  /* 0x00c00000ff167b82 */ /* 0x000e220000000a00 */
[----:B------:R-:W-:Y:S01]  /*4690*/  IMAD R29, R5, R0, RZ ;  /* 0x00000000051d7224 */ /* 0x000fe200078e02ff */
[----:B------:R-:W-:Y:S01]  /*46a0*/  BSSY.RECONVERGENT B2, `(.L_x_130) ;  /* 0x00000d0000027945 */ /* 0x000fe20003800200 */
[----:B------:R-:W-:Y:S02]  /*46b0*/  IMAD R33, R26, R11, R27 ;  /* 0x0000000b1a217224 */ /* 0x000fe400078e021b */
[----:B------:R-:W-:Y:S02]  /*46c0*/  IMAD R35, R28, R9, R29 ;  /* 0x000000091c237224 */ /* 0x000fe400078e021d */
[----:B------:R-:W-:Y:S01]  /*46d0*/  IMAD.WIDE.U32 R28, R11, R2, RZ ;  /* 0x000000020b1c7225 */ /* 0x000fe200078e00ff */
[----:B------:R-:W1:Y:S03]  /*46e0*/  LDC.64 R26, c[0x3][0x8] ;  /* 0x00c00200ff1a7b82 */ /* 0x000e660000000a00 */
[----:B------:R-:W-:Y:S01]  /*46f0*/  IMAD.WIDE.U32 R30, R9, R0, RZ ;  /* 0x00000000091e7225 */ /* 0x000fe200078e00ff */
[----:B------:R-:W-:-:S03]  /*4700*/  IADD3 R0, PT, PT, R29, R33, RZ ;  /* 0x000000211d007210 */ /* 0x000fc60007ffe0ff */
[----:B------:R-:W-:Y:S01]  /*4710*/  IMAD.IADD R29, R31, 0x1, R35 ;  /* 0x000000011f1d7824 */ /* 0x000fe200078e0223 */
[----:B------:R-:W-:-:S04]  /*4720*/  LOP3.LUT R28, R4, R28, R30, 0x96, !PT ;  /* 0x0000001c041c7212 */ /* 0x000fc800078e961e */
[----:B------:R-:W-:Y:S02]  /*4730*/  LOP3.LUT R29, R6, R0, R29, 0x96, !PT ;  /* 0x00000000061d7212 */ /* 0x000fe400078e961d */
[----:B------:R-:W-:Y:S02]  /*4740*/  LOP3.LUT R31, R28, R25, RZ, 0xc0, !PT ;  /* 0x000000191c1f7212 */ /* 0x000fe400078ec0ff */
[----:B------:R-:W-:-:S05]  /*4750*/  LOP3.LUT R29, R29, R24, RZ, 0xc0, !PT ;  /* 0x000000181d1d7212 */ /* 0x000fca00078ec0ff */
[-C--:B0-----:R-:W-:Y:S02]  /*4760*/  IMAD R0, R29, R22.reuse, RZ ;  /* 0x000000161d007224 */ /* 0x081fe400078e02ff */
[----:B-1----:R-:W-:-:S04]  /*4770*/  IMAD.WIDE.U32 R28, R31, R22, R26 ;  /* 0x000000161f1c7225 */ /* 0x002fc800078e001a */
[--C-:B------:R-:W-:Y:S01]  /*4780*/  IMAD R31, R31, R23, R0.reuse ;  /* 0x000000171f1f7224 */ /* 0x100fe200078e0200 */
[----:B------:R-:W-:-:S03]  /*4790*/  PRMT R0, RZ, 0x7610, R0 ;  /* 0x00007610ff007816 */ /* 0x000fc60000000000 */
[----:B------:R-:W-:Y:S01]  /*47a0*/  IMAD.IADD R29, R29, 0x1, R31 ;  /* 0x000000011d1d7824 */ /* 0x000fe200078e021f */
[----:B------:R-:W-:Y:S01]  /*47b0*/  LOP3.LUT R31, R28, R25, RZ, 0xc0, !PT ;  /* 0x000000191c1f7212 */ /* 0x000fe200078ec0ff */
[----:B------:R-:W-:-:S03]  /*47c0*/  IMAD.MOV.U32 R28, RZ, RZ, 0x10 ;  /* 0x00000010ff1c7424 */ /* 0x000fc600078e00ff */
[----:B------:R-:W-:Y:S02]  /*47d0*/  LOP3.LUT R2, R29, R24, RZ, 0xc0, !PT ;  /* 0x000000181d027212 */ /* 0x000fe400078ec0ff */
[----:B--2---:R-:W-:-:S13]  /*47e0*/  ISETP.GT.AND P0, PT, R32, 0x1, PT ;  /* 0x000000012000780c */ /* 0x004fda0003f04270 */
[----:B------:R-:W-:Y:S05]  /*47f0*/  @P0 BRA `(.L_x_131) ;  /* 0x00000004003c0947 */ /* 0x000fea0003800000 */
[----:B------:R-:W-:-:S13]  /*4800*/  ISETP.NE.AND P0, PT, R32, RZ, PT ;  /* 0x000000ff2000720c */ /* 0x000fda0003f05270 */
[----:B------:R-:W-:Y:S05]  /*4810*/  @!P0 BRA `(.L_x_132) ;  /* 0x0000000000908947 */ /* 0x000fea0003800000 */
[----:B------:R-:W-:-:S13]  /*4820*/  ISETP.NE.AND P0, PT, R32, 0x1, PT ;  /* 0x000000012000780c */ /* 0x000fda0003f05270 */
[----:B------:R-:W-:Y:S05]  /*4830*/  @P0 BRA `(.L_x_133) ;  /* 0x0000000800d80947 */ /* 0x000fea0003800000 */
[----:B------:R-:W-:Y:S01]  /*4840*/  BSSY.RECONVERGENT B3, `(.L_x_134) ;  /* 0x0000010000037945 */ /* 0x000fe20003800200 */
[----:B------:R-:W-:-:S07]  /*4850*/  IMAD.MOV.U32 R32, RZ, RZ, R2 ;  /* 0x000000ffff207224 */ /* 0x000fce00078e0002 */
.L_x_135:
        /* <DEDUP_REMOVED lines=15> */
.L_x_134:
[----:B------:R-:W-:Y:S02]  /*4950*/  ISETP.GE.AND P0, PT, R29, 0x62, PT ;  /* 0x000000621d00780c */ /* 0x000fe40003f06270 */
[----:B------:R-:W-:-:S11]  /*4960*/  MOV R28, 0x4 ;  /* 0x00000004001c7802 */ /* 0x000fd60000000f00 */
        /* <DEDUP_REMOVED lines=15> */
.L_x_132:
[----:B------:R-:W-:Y:S01]  /*4a60*/  BSSY.RECONVERGENT B3, `(.L_x_136) ;  /* 0x0000011000037945 */ /* 0x000fe20003800200 */
[----:B------:R-:W-:-:S07]  /*4a70*/  IMAD.MOV.U32 R30, RZ, RZ, R2 ;  /* 0x000000ffff1e7224 */ /* 0x000fce00078e0002 */
.L_x_137:
[-C--:B------:R-:W-:Y:S02]  /*4a80*/  IMAD R30, R30, R22.reuse, RZ ;  /* 0x000000161e1e7224 */ /* 0x080fe400078e02ff */
[----:B------:R-:W-:-:S04]  /*4a90*/  IMAD.WIDE.U32 R28, R31, R22, R26 ;  /* 0x000000161f1c7225 */ /* 0x000fc800078e001a */
[----:B------:R-:W-:-:S05]  /*4aa0*/  IMAD R31, R31, R23, R30 ;  /* 0x000000171f1f7224 */ /* 0x000fca00078e021e */
[----:B------:R-:W-:Y:S02]  /*4ab0*/  IADD3 R29, PT, PT, R29, R31, RZ ;  /* 0x0000001f1d1d7210 */ /* 0x000fe40007ffe0ff */
[----:B------:R-:W-:Y:S01]  /*4ac0*/  LOP3.LUT R31, R28, R25, RZ, 0xc0, !PT ;  /* 0x000000191c1f7212 */ /* 0x000fe200078ec0ff */
[----:B------:R-:W-:Y:S01]  /*4ad0*/  IMAD.MOV.U32 R28, RZ, RZ, RZ ;  /* 0x000000ffff1c7224 */ /* 0x000fe200078e00ff */
        /* <DEDUP_REMOVED lines=10> */
.L_x_136:
        /* <DEDUP_REMOVED lines=13> */
[----:B------:R-:W-:Y:S02]  /*4c50*/  HFMA2 R0, -RZ, RZ, 0, 5.9604644775390625e-08 ;  /* 0x00000001ff007431 */ /* 0x000fe400000001ff */
        /* <DEDUP_REMOVED lines=9> */
.L_x_131:
        /* <DEDUP_REMOVED lines=9> */
[----:B------:R-:W-:-:S07]  /*4d80*/  IMAD.MOV.U32 R30, RZ, RZ, R2 ;  /* 0x000000ffff1e7224 */ /* 0x000fce00078e0002 */
.L_x_141:
        /* <DEDUP_REMOVED lines=16> */
.L_x_140:
        /* <DEDUP_REMOVED lines=10> */
[----:B------:R-:W-:Y:S01]  /*4f30*/  IMAD.MOV.U32 R0, RZ, RZ, 0x1 ;  /* 0x00000001ff007424 */ /* 0x000fe200078e00ff */
[----:B------:R-:W-:-:S11]  /*4f40*/  MOV R28, 0xd ;  /* 0x0000000d001c7802 */ /* 0x000fd60000000f00 */
[----:B------:R-:W-:Y:S05]  /*4f50*/  @!P0 BRA `(.L_x_133) ;  /* 0x0000000400108947 */ /* 0x000fea0003800000 */
[----:B------:R-:W-:Y:S01]  /*4f60*/  IMAD.MOV.U32 R28, RZ, RZ, 0xe ;  /* 0x0000000eff1c7424 */ /* 0x000fe200078e00ff */
[----:B------:R-:W-:-:S04]  /*4f70*/  ISETP.NE.AND P0, PT, R29, 0x12e, PT ;  /* 0x0000012e1d00780c */ /* 0x000fc80003f05270 */
[----:B------:R-:W-:Y:S01]  /*4f80*/  SEL R28, R28, 0xf, !P0 ;  /* 0x0000000f1c1c7807 */ /* 0x000fe20004000000 */
[----:B------:R-:W-:Y:S08]  /*4f90*/  BRA `(.L_x_133) ;  /* 0x0000000400007947 */ /* 0x000ff00003800000 */
.L_x_139:
[----:B------:R-:W-:Y:S01]  /*4fa0*/  BSSY.RECONVERGENT B3, `(.L_x_142) ;  /* 0x000000f000037945 */ /* 0x000fe20003800200 */
.L_x_143:
        /* <DEDUP_REMOVED lines=15> */
.L_x_142:
        /* <DEDUP_REMOVED lines=8> */
[----:B------:R-:W-:-:S03]  /*5120*/  HFMA2 R0, -RZ, RZ, 0, 5.9604644775390625e-08 ;  /* 0x00000001ff007431 */ /* 0x000fc600000001ff */
[----:B------:R-:W-:Y:S01]  /*5130*/  SEL R28, R28, 0xc, !P0 ;  /* 0x0000000c1c1c7807 */ /* 0x000fe20004000000 */
[----:B------:R-:W-:Y:S08]  /*5140*/  BRA `(.L_x_133) ;  /* 0x0000000000947947 */ /* 0x000ff00003800000 */
.L_x_138:
[----:B------:R-:W-:Y:S01]  /*5150*/  BSSY.RECONVERGENT B3, `(.L_x_144) ;  /* 0x000000f000037945 */ /* 0x000fe20003800200 */
.L_x_145:
        /* <DEDUP_REMOVED lines=15> */
.L_x_144:
        /* <DEDUP_REMOVED lines=16> */
[----:B------:R-:W-:Y:S01]  /*5350*/  ISETP.NE.AND P0, PT, R30, 0x1c4, PT ;  /* 0x000001c41e00780c */ /* 0x000fe20003f05270 */
[----:B------:R-:W-:-:S12]  /*5360*/  IMAD.MOV.U32 R28, RZ, RZ, 0x8 ;  /* 0x00000008ff1c7424 */ /* 0x000fd800078e00ff */
[----:B------:R-:W-:Y:S01]  /*5370*/  @P0 IMAD.MOV.U32 R22, RZ, RZ, 0xa ;  /* 0x0000000aff160424 */ /* 0x000fe200078e00ff */
[----:B------:R-:W-:-:S04]  /*5380*/  @P0 ISETP.GE.U32.AND P1, PT, R30, 0x1c8, PT ;  /* 0x000001c81e00080c */ /* 0x000fc80003f26070 */
[----:B------:R-:W-:-:S09]  /*5390*/  @P0 SEL R28, R22, 0x9, P1 ;  /* 0x00000009161c0807 */ /* 0x000fd20000800000 */
.L_x_133:
[----:B------:R-:W-:Y:S05]  /*53a0*/  BSYNC.RECONVERGENT B2 ;  /* 0x0000000000027941 */ /* 0x000fea0003800200 */
.L_x_130:
[----:B------:R-:W2:Y:S02]  /*53b0*/  LDG.E R23, desc[UR12][R20.64+0x10] ;  /* 0x0000100c14177981 */ /* 0x000ea4000c1e1900 */
[----:B--2---:R-:W-:-:S13]  /*53c0*/  ISETP.NE.AND P0, PT, R28, R23, PT ;  /* 0x000000171c00720c */ /* 0x004fda0003f05270 */
[----:B------:R-:W-:Y:S05]  /*53d0*/  @P0 BREAK.RELIABLE B1 ;  /* 0x0000000000010942 */ /* 0x000fea0003800100 */
[----:B------:R-:W-:Y:S05]  /*53e0*/  @P0 BRA `(.L_x_81) ;  /* 0x0000001800380947 */ /* 0x000fea0003800000 */
[----:B------:R-:W2:Y:S01]  /*53f0*/  LDG.E R22, desc[UR12][R20.64+0xc] ;  /* 0x00000c0c14167981 */ /* 0x000ea2000c1e1900 */
[----:B------:R-:W-:-:S04]  /*5400*/  SHF.R.U32.HI R23, RZ, 0xe, R2 ;  /* 0x0000000eff177819 */ /* 0x000fc80000011602 */
[----:B--2---:R-:W-:-:S13]  /*5410*/  ISETP.NE.AND P0, PT, R22, R23, PT ;  /* 0x000000171600720c */ /* 0x004fda0003f05270 */
[----:B------:R-:W-:Y:S05]  /*5420*/  @P0 BREAK.RELIABLE B1 ;  /* 0x0000000000010942 */ /* 0x000fea0003800100 */
[----:B------:R-:W-:Y:S05]  /*5430*/  @P0 BRA `(.L_x_81) ;  /* 0x0000001800240947 */ /* 0x000fea0003800000 */
[----:B------:R-:W2:Y:S01]  /*5440*/  LDG.E.U8 R20, desc[UR12][R20.64+0x18] ;  /* 0x0000180c14147981 */ /* 0x000ea2000c1e1100 */
[----:B------:R-:W-:-:S04]  /*5450*/  PRMT R23, R0, 0x9910, RZ ;  /* 0x0000991000177816 */ /* 0x000fc800000000ff */
[----:B--2---:R-:W-:-:S13]  /*5460*/  ISETP.NE.AND P0, PT, R23, R20, PT ;  /* 0x000000141700720c */ /* 0x004fda0003f05270 */
[----:B------:R-:W-:Y:S05]  /*5470*/  @P0 BREAK.RELIABLE B1 ;  /* 0x0000000000010942 */ /* 0x000fea0003800100 */
[----:B------:R-:W-:Y:S05]  /*5480*/  @P0 BRA `(.L_x_81) ;  /* 0x0000001800100947 */ /* 0x000fea0003800000 */
[----:B------:R-:W-:Y:S05]  /*5490*/  BRA `(.L_x_121) ;  /* 0x0000001400bc7947 */ /* 0x000fea0003800000 */
.L_x_101:
        /* <DEDUP_REMOVED lines=17> */
[----:B--2---:R-:W-:-:S04]  /*55b0*/  IABS R28, R2 ;  /* 0x00000002001c7213 */ /* 0x004fc80000000000 */
[----:B------:R-:W-:Y:S02]  /*55c0*/  MOV R27, R28 ;  /* 0x0000001c001b7202 */ /* 0x000fe40000000f00 */
[----:B---3--:R-:W-:-:S03]  /*55d0*/  IABS R29, R0 ;  /* 0x00000000001d7213 */ /* 0x008fc60000000000 */
        /* <DEDUP_REMOVED lines=11> */
[--C-:B------:R-:W-:Y:S02]  /*5690*/  @!P3 IMAD.IADD R23, R23, 0x1, -R24.reuse ;  /* 0x000000011717b824 */ /* 0x100fe400078e0a18 */
[----:B------:R-:W-:Y:S02]  /*56a0*/  @!P4 IMAD.IADD R27, R27, 0x1, -R24 ;  /* 0x000000011b1bc824 */ /* 0x000fe400078e0a18 */
[----:B------:R-:W-:Y:S01]  /*56b0*/  @!P3 VIADD R26, R26, 0x1 ;  /* 0x000000011a1ab836 */ /* 0x000fe20000000000 */
[-C--:B------:R-:W-:Y:S01]  /*56c0*/  ISETP.GE.U32.AND P1, PT, R23, R24.reuse, PT ;  /* 0x000000181700720c */ /* 0x080fe20003f26070 */
[----:B------:R-:W-:Y:S01]  /*56d0*/  @!P4 VIADD R28, R28, 0x1 ;  /* 0x000000011c1cc836 */ /* 0x000fe20000000000 */
[----:B------:R-:W-:Y:S02]  /*56e0*/  ISETP.GE.U32.AND P2, PT, R27, R24, PT ;  /* 0x000000181b00720c */ /* 0x000fe40003f46070 */
[-C--:B------:R-:W-:Y:S02]  /*56f0*/  LOP3.LUT R24, R0, R25.reuse, RZ, 0x3c, !PT ;  /* 0x0000001900187212 */ /* 0x080fe400078e3cff */
[----:B------:R-:W-:-:S02]  /*5700*/  LOP3.LUT R27, RZ, R25, RZ, 0x33, !PT ;  /* 0x00000019ff1b7212 */ /* 0x000fc400078e33ff */
[----:B------:R-:W-:Y:S02]  /*5710*/  ISETP.GE.AND P3, PT, R24, RZ, PT ;  /* 0x000000ff1800720c */ /* 0x000fe40003f66270 */
[----:B------:R-:W-:-:S03]  /*5720*/  SHF.R.S32.HI R24, RZ, 0x1f, R24 ;  /* 0x0000001fff187819 */ /* 0x000fc60000011418 */
[----:B------:R-:W-:Y:S02]  /*5730*/  @P1 IADD3 R26, PT, PT, R26, 0x1, RZ ;  /* 0x000000011a1a1810 */ /* 0x000fe40007ffe0ff */
[----:B------:R-:W-:Y:S01]  /*5740*/  ISETP.NE.AND P1, PT, R25, RZ, PT ;  /* 0x000000ff1900720c */ /* 0x000fe20003f25270 */
[----:B------:R-:W-:Y:S02]  /*5750*/  @P2 VIADD R28, R28, 0x1 ;  /* 0x000000011c1c2836 */ /* 0x000fe40000000000 */
[----:B------:R-:W-:-:S03]  /*5760*/  @!P0 IMAD.MOV R26, RZ, RZ, -R26 ;  /* 0x000000ffff1a8224 */ /* 0x000fc600078e0a1a */
[----:B------:R-:W-:Y:S02]  /*5770*/  @!P3 IMAD.MOV R28, RZ, RZ, -R28 ;  /* 0x000000ffff1cb224 */ /* 0x000fe400078e0a1c */
[----:B------:R-:W-:-:S03]  /*5780*/  SEL R26, R27, R26, !P1 ;  /* 0x0000001a1b1a7207 */ /* 0x000fc60004800000 */
[----:B------:R-:W-:Y:S02]  /*5790*/  SEL R27, R27, R28, !P1 ;  /* 0x0000001c1b1b7207 */ /* 0x000fe40004800000 */
[----:B------:R-:W-:-:S03]  /*57a0*/  IMAD.MOV R23, RZ, RZ, -R26 ;  /* 0x000000ffff177224 */ /* 0x000fc600078e0a1a */
[----:B------:R-:W-:Y:S02]  /*57b0*/  IMAD.MOV R28, RZ, RZ, -R27 ;  /* 0x000000ffff1c7224 */ /* 0x000fe400078e0a1b */
[C---:B------:R-:W-:Y:S02]  /*57c0*/  IMAD R23, R25.reuse, R23, R2 ;  /* 0x0000001719177224 */ /* 0x040fe400078e0202 */
[--C-:B------:R-:W-:Y:S01]  /*57d0*/  IMAD R25, R25, R28, R0.reuse ;  /* 0x0000001c19197224 */ /* 0x100fe200078e0200 */
[----:B------:R-:W-:Y:S02]  /*57e0*/  SHF.R.S32.HI R28, RZ, 0x1f, R0 ;  /* 0x0000001fff1c7819 */ /* 0x000fe40000011400 */
[----:B------:R-:W-:-:S04]  /*57f0*/  ISETP.NE.AND P0, PT, R23, RZ, PT ;  /* 0x000000ff1700720c */ /* 0x000fc80003f05270 */
[----:B------:R-:W-:Y:S02]  /*5800*/  SEL R23, R22, RZ, P0 ;  /* 0x000000ff16177207 */ /* 0x000fe40000000000 */
[----:B------:R-:W-:Y:S02]  /*5810*/  ISETP.NE.AND P0, PT, R25, RZ, PT ;  /* 0x000000ff1900720c */ /* 0x000fe40003f05270 */
[----:B------:R-:W-:Y:S01]  /*5820*/  IADD3 R22, P1, PT, R16, UR18, RZ ;  /* 0x0000001210167c10 */ /* 0x000fe2000ff3e0ff */
[----:B------:R-:W-:Y:S01]  /*5830*/  IMAD.IADD R30, R26, 0x1, R23 ;  /* 0x000000011a1e7824 */ /* 0x000fe200078e0217 */
[----:B------:R-:W-:Y:S02]  /*5840*/  SEL R24, R24, RZ, P0 ;  /* 0x000000ff18187207 */ /* 0x000fe40000000000 */
[----:B------:R-:W-:Y:S02]  /*5850*/  IADD3.X R23, PT, PT, R17, UR19, RZ, P1, !PT ;  /* 0x0000001311177c10 */ /* 0x000fe40008ffe4ff */
[----:B------:R-:W-:-:S02]  /*5860*/  SHF.R.S32.HI R25, RZ, 0x1f, R30 ;  /* 0x0000001fff197819 */ /* 0x000fc4000001141e */
[----:B------:R-:W-:Y:S01]  /*5870*/  IADD3 R27, PT, PT, R27, R24, RZ ;  /* 0x000000181b1b7210 */ /* 0x000fe20007ffe0ff */
[----:B----4-:R-:W-:Y:S01]  /*5880*/  IMAD.WIDE.U32 R22, R30, UR20, R22 ;  /* 0x000000141e167c25 */ /* 0x010fe2000f8e0016 */
[----:B------:R-:W-:Y:S02]  /*5890*/  SHF.R.S32.HI R26, RZ, 0x1f, R2 ;  /* 0x0000001fff1a7819 */ /* 0x000fe40000011402 */
[----:B------:R-:W-:Y:S01]  /*58a0*/  SHF.R.S32.HI R24, RZ, 0x1f, R27 ;  /* 0x0000001fff187819 */ /* 0x000fe2000001141b */
[----:B------:R-:W-:-:S04]  /*58b0*/  IMAD R25, R25, UR20, RZ ;  /* 0x0000001419197c24 */ /* 0x000fc8000f8e02ff */
[----:B------:R-:W-:Y:S02]  /*58c0*/  IMAD R25, R30, UR21, R25 ;  /* 0x000000151e197c24 */ /* 0x000fe4000f8e0219 */
[----:B-----5:R-:W-:Y:S02]  /*58d0*/  IMAD R24, R24, UR22, RZ ;  /* 0x0000001618187c24 */ /* 0x020fe4000f8e02ff */
[----:B------:R-:W-:Y:S02]  /*58e0*/  IMAD.IADD R23, R23, 0x1, R25 ;  /* 0x0000000117177824 */ /* 0x000fe400078e0219 */
[C---:B------:R-:W-:Y:S02]  /*58f0*/  IMAD R29, R27.reuse, UR23, R24 ;  /* 0x000000171b1d7c24 */ /* 0x040fe4000f8e0218 */
[----:B------:R-:W-:-:S04]  /*5900*/  IMAD.WIDE.U32 R22, R27, UR22, R22 ;  /* 0x000000161b167c25 */ /* 0x000fc8000f8e0016 */
[----:B------:R-:W-:Y:S02]  /*5910*/  IMAD.U32 R24, RZ, RZ, UR27 ;  /* 0x0000001bff187e24 */ /* 0x000fe4000f8e00ff */
[----:B------:R-:W-:Y:S02]  /*5920*/  IMAD.IADD R23, R23, 0x1, R29 ;  /* 0x0000000117177824 */ /* 0x000fe400078e021d */
        /* <DEDUP_REMOVED lines=14> */
[----:B0-----:R-:W-:Y:S01]  /*5a10*/  IMAD.MOV.U32 R22, RZ, RZ, RZ ;  /* 0x000000ffff167224 */ /* 0x001fe200078e00ff */
[----:B-1----:R-:W-:-:S05]  /*5a20*/  IADD3 R34, PT, PT, RZ, -R23, RZ ;  /* 0x80000017ff227210 */ /* 0x002fca0007ffe0ff */
[----:B------:R-:W-:Y:S01]  /*5a30*/  IMAD R33, R34, R31, RZ ;  /* 0x0000001f22217224 */ /* 0x000fe200078e02ff */
[----:B------:R-:W-:-:S03]  /*5a40*/  LOP3.LUT R34, RZ, UR6, RZ, 0x33, !PT ;  /* 0x00000006ff227c12 */ /* 0x000fc6000f8e33ff */
[----:B------:R-:W-:-:S07]  /*5a50*/  IMAD.HI.U32 R33, R23, R33, R22 ;  /* 0x0000002117217227 */ /* 0x000fce00078e0016 */
.L_x_149:
        /* <DEDUP_REMOVED lines=21> */
[----:B------:R-:W-:Y:S02]  /*5bb0*/  @!P1 IADD3 R36, PT, PT, R36, -R23, RZ ;  /* 0x8000001724249210 */ /* 0x000fe40007ffe0ff */
[----:B------:R-:W-:-:S13]  /*5bc0*/  ISETP.GE.AND P1, PT, R22, RZ, PT ;  /* 0x000000ff1600720c */ /* 0x000fda0003f26270 */
[----:B------:R-:W-:-:S05]  /*5bd0*/  @!P1 IMAD.MOV R36, RZ, RZ, -R36 ;  /* 0x000000ffff249224 */ /* 0x000fca00078e0a24 */
[----:B------:R-:W-:-:S04]  /*5be0*/  SEL R23, R34, R36, !P0 ;  /* 0x0000002422177207 */ /* 0x000fc80004000000 */
[----:B------:R-:W-:-:S04]  /*5bf0*/  IADD3 R22, PT, PT, R23, -UR6, -R22 ;  /* 0x8000000617167c10 */ /* 0x000fc8000fffe816 */
[----:B------:R-:W-:-:S13]  /*5c00*/  ISETP.GT.AND P1, PT, R22, -0x1, PT ;  /* 0xffffffff1600780c */ /* 0x000fda0003f24270 */
[----:B------:R-:W-:Y:S05]  /*5c10*/  @P1 BRA `(.L_x_149) ;  /* 0xfffffffc00901947 */ /* 0x000fea000383ffff */
[----:B------:R-:W-:Y:S05]  /*5c20*/  BSYNC.RECONVERGENT B2 ;  /* 0x0000000000027941 */ /* 0x000fea0003800200 */
.L_x_148:
[----:B------:R-:W-:Y:S05]  /*5c30*/  BRA `(.L_x_146) ;  /* 0x0000000000387947 */ /* 0x000fea0003800000 */
.L_x_147:
        /* <DEDUP_REMOVED lines=14> */
.L_x_146:
        /* <DEDUP_REMOVED lines=22> */
.L_x_153:
        /* <DEDUP_REMOVED lines=29> */
.L_x_152:
[----:B------:R-:W-:Y:S01]  /*6050*/  IMAD.MOV.U32 R22, RZ, RZ, R23 ;  /* 0x000000ffff167224 */ /* 0x000fe200078e0017 */
[----:B------:R-:W-:Y:S06]  /*6060*/  BRA `(.L_x_150) ;  /* 0x0000000000387947 */ /* 0x000fec0003800000 */
.L_x_151:
        /* <DEDUP_REMOVED lines=14> */
.L_x_150:
        /* <DEDUP_REMOVED lines=8> */
[----:B------:R-:W-:Y:S02]  /*61d0*/  IMAD R29, R5, R0, RZ ;  /* 0x00000000051d7224 */ /* 0x000fe400078e02ff */
[----:B------:R-:W-:Y:S02]  /*61e0*/  IMAD R33, R26, R11, R27 ;  /* 0x0000000b1a217224 */ /* 0x000fe400078e021b */
[----:B------:R-:W-:Y:S02]  /*61f0*/  IMAD R35, R28, R9, R29 ;  /* 0x000000091c237224 */ /* 0x000fe400078e021d */
[----:B------:R-:W-:Y:S01]  /*6200*/  IMAD.WIDE.U32 R28, R11, R2, RZ ;  /* 0x000000020b1c7225 */ /* 0x000fe200078e00ff */
[----:B------:R-:W1:Y:S03]  /*6210*/  LDC.64 R26, c[0x3][0x8] ;  /* 0x00c00200ff1a7b82 */ /* 0x000e660000000a00 */
[----:B------:R-:W-:-:S04]  /*6220*/  IMAD.WIDE.U32 R30, R9, R0, RZ ;  /* 0x00000000091e7225 */ /* 0x000fc800078e00ff */
[----:B------:R-:W-:Y:S01]  /*6230*/  IMAD.IADD R0, R29, 0x1, R33 ;  /* 0x000000011d007824 */ /* 0x000fe200078e0221 */
[----:B------:R-:W-:Y:S01]  /*6240*/  LOP3.LUT R28, R4, R28, R30, 0x96, !PT ;  /* 0x0000001c041c7212 */ /* 0x000fe200078e961e */
[----:B------:R-:W-:-:S03]  /*6250*/  IMAD.IADD R29, R31, 0x1, R35 ;  /* 0x000000011f1d7824 */ /* 0x000fc600078e0223 */
[----:B------:R-:W-:Y:S02]  /*6260*/  LOP3.LUT R31, R28, R25, RZ, 0xc0, !PT ;  /* 0x000000191c1f7212 */ /* 0x000fe400078ec0ff */
[----:B------:R-:W-:-:S04]  /*6270*/  LOP3.LUT R29, R6, R0, R29, 0x96, !PT ;  /* 0x00000000061d7212 */ /* 0x000fc800078e961d */
[----:B------:R-:W-:-:S05]  /*6280*/  LOP3.LUT R29, R29, R24, RZ, 0xc0, !PT ;  /* 0x000000181d1d7212 */ /* 0x000fca00078ec0ff */
[-C--:B0-----:R-:W-:Y:S02]  /*6290*/  IMAD R0, R29, R22.reuse, RZ ;  /* 0x000000161d007224 */ /* 0x081fe400078e02ff */
[----:B-1----:R-:W-:-:S04]  /*62a0*/  IMAD.WIDE.U32 R28, R31, R22, R26 ;  /* 0x000000161f1c7225 */ /* 0x002fc800078e001a */
        /* <DEDUP_REMOVED lines=8> */
[----:B------:R-:W-:Y:S05]  /*6330*/  @P0 BRA `(.L_x_81) ;  /* 0x0000000800640947 */ /* 0x000fea0003800000 */
[----:B------:R-:W2:Y:S01]  /*6340*/  LDG.E.U8 R2, desc[UR12][R20.64+0x14] ;  /* 0x0000140c14027981 */ /* 0x000ea2000c1e1100 */
[----:B------:R-:W-:Y:S01]  /*6350*/  BSSY.RECONVERGENT B2, `(.L_x_154) ;  /* 0x000007f000027945 */ /* 0x000fe20003800200 */
[----:B------:R-:W-:Y:S02]  /*6360*/  MOV R29, R28 ;  /* 0x0000001c001d7202 */ /* 0x000fe40000000f00 */
[----:B--2---:R-:W-:-:S13]  /*6370*/  ISETP.NE.AND P0, PT, R2, RZ, PT ;  /* 0x000000ff0200720c */ /* 0x004fda0003f05270 */
[----:B------:R-:W-:Y:S05]  /*6380*/  @!P0 BRA `(.L_x_155) ;  /* 0x0000000000f88947 */ /* 0x000fea0003800000 */
[----:B------:R-:W0:Y:S01]  /*6390*/  LDC R2, c[0x3][0x4c] ;  /* 0x00c01300ff027b82 */ /* 0x000e220000000800 */
[----:B------:R-:W-:Y:S01]  /*63a0*/  IMAD.MOV.U32 R28, RZ, RZ, RZ ;  /* 0x000000ffff1c7224 */ /* 0x000fe200078e00ff */
[----:B0-----:R-:W-:-:S13]  /*63b0*/  ISETP.GE.AND P0, PT, R2, 0x1, PT ;  /* 0x000000010200780c */ /* 0x001fda0003f06270 */
[----:B------:R-:W-:Y:S05]  /*63c0*/  @!P0 BRA `(.L_x_156) ;  /* 0x0000000000d88947 */ /* 0x000fea0003800000 */
[----:B------:R-:W-:Y:S05]  /*63d0*/  BRA.U !UP0, `(.L_x_157) ;  /* 0x0000000108a47547 */ /* 0x000fea000b800000 */
[-C--:B------:R-:W-:Y:S01]  /*63e0*/  IABS R24, R2.reuse ;  /* 0x0000000200187213 */ /* 0x080fe20000000000 */
[----:B------:R-:W-:Y:S01]  /*63f0*/  BSSY.RECONVERGENT B3, `(.L_x_158) ;  /* 0x0000026000037945 */ /* 0x000fe20003800200 */
[----:B------:R-:W-:Y:S02]  /*6400*/  ISETP.NE.AND P0, PT, R2, RZ, PT ;  /* 0x000000ff0200720c */ /* 0x000fe40003f05270 */
[----:B------:R-:W0:Y:S01]  /*6410*/  I2F.U32.RP R26, R24 ;  /* 0x00000018001a7306 */ /* 0x000e220000209000 */
[----:B------:R-:W-:-:S07]  /*6420*/  LOP3.LUT R2, RZ, R2, RZ, 0x33, !PT ;  /* 0x00000002ff027212 */ /* 0x000fce00078e33ff */
[----:B0-----:R-:W0:Y:S02]  /*6430*/  MUFU.RCP R26, R26 ;  /* 0x0000001a001a7308 */ /* 0x001e240000001000 */
[----:B0-----:R-:W-:-:S06]  /*6440*/  VIADD R22, R26, 0xffffffe ;  /* 0x0ffffffe1a167836 */ /* 0x001fcc0000000000 */
[----:B------:R0:W1:Y:S02]  /*6450*/  F2I.FTZ.U32.TRUNC.NTZ R23, R22 ;  /* 0x0000001600177305 */ /* 0x000064000021f000 */
[----:B0-----:R-:W-:Y:S02]  /*6460*/  IMAD.MOV.U32 R22, RZ, RZ, RZ ;  /* 0x000000ffff167224 */ /* 0x001fe400078e00ff */
[----:B-1----:R-:W-:-:S04]  /*6470*/  IMAD.MOV R25, RZ, RZ, -R23 ;  /* 0x000000ffff197224 */ /* 0x002fc800078e0a17 */
[----:B------:R-:W-:-:S04]  /*6480*/  IMAD R25, R25, R24, RZ ;  /* 0x0000001819197224 */ /* 0x000fc800078e02ff */
[----:B------:R-:W-:-:S07]  /*6490*/  IMAD.HI.U32 R25, R23, R25, R22 ;  /* 0x0000001917197227 */ /* 0x000fce00078e0016 */
.L_x_159:
[----:B------:R-:W0:Y:S01]  /*64a0*/  LDC.64 R22, c[0x3][0x8] ;  /* 0x00c00200ff167b82 */ /* 0x000e220000000a00 */
[----:B------:R-:W1:Y:S01]  /*64b0*/  LDCU.64 UR18, c[0x3][URZ] ;  /* 0x00c00000ff1277ac */ /* 0x000e620008000a00 */
[----:B------:R-:W2:Y:S06]  /*64c0*/  LDCU.64 UR20, c[0x3][0x18] ;  /* 0x00c00300ff1477ac */ /* 0x000eac0008000a00 */
[----:B------:R-:W3:Y:S01]  /*64d0*/  LDC R26, c[0x3][0x4c] ;  /* 0x00c01300ff1a7b82 */ /* 0x000ee20000000800 */
[----:B-1----:R-:W-:-:S04]  /*64e0*/  IMAD R0, R0, UR18, RZ ;  /* 0x0000001200007c24 */ /* 0x002fc8000f8e02ff */
[C---:B------:R-:W-:Y:S02]  /*64f0*/  IMAD R27, R29.reuse, UR19, R0 ;  /* 0x000000131d1b7c24 */ /* 0x040fe4000f8e0200 */
[----:B0-----:R-:W-:-:S04]  /*6500*/  IMAD.WIDE.U32 R22, R29, UR18, R22 ;  /* 0x000000121d167c25 */ /* 0x001fc8000f8e0016 */
[----:B------:R-:W-:Y:S01]  /*6510*/  IMAD.IADD R0, R23, 0x1, R27 ;  /* 0x0000000117007824 */ /* 0x000fe200078e021b */
[----:B--2---:R-:W-:Y:S02]  /*6520*/  LOP3.LUT R29, R22, UR20, RZ, 0xc0, !PT ;  /* 0x00000014161d7c12 */ /* 0x004fe4000f8ec0ff */
[----:B---3--:R-:W-:Y:S02]  /*6530*/  IABS R22, R26 ;  /* 0x0000001a00167213 */ /* 0x008fe40000000000 */
        /* <DEDUP_REMOVED lines=9> */
[----:B------:R-:W-:-:S04]  /*65d0*/  @!P1 IADD3 R23, PT, PT, R23, -R22, RZ ;  /* 0x8000001617179210 */ /* 0x000fc80007ffe0ff */
        /* <DEDUP_REMOVED lines=8> */
.L_x_158:
[----:B------:R-:W-:Y:S05]  /*6660*/  BRA `(.L_x_156) ;  /* 0x0000000000307947 */ /* 0x000fea0003800000 */
.L_x_157:
[-C--:B------:R-:W-:Y:S02]  /*6670*/  IMAD R0, R0, R22.reuse, RZ ;  /* 0x0000001600007224 */ /* 0x080fe400078e02ff */
[----:B------:R-:W-:-:S04]  /*6680*/  IMAD.WIDE.U32 R26, R29, R22, R26 ;  /* 0x000000161d1a7225 */ /* 0x000fc800078e001a */
[----:B------:R-:W-:-:S04]  /*6690*/  IMAD R23, R29, R23, R0 ;  /* 0x000000171d177224 */ /* 0x000fc800078e0200 */
[----:B------:R-:W-:Y:S01]  /*66a0*/  IMAD.IADD R27, R27, 0x1, R23 ;  /* 0x000000011b1b7824 */ /* 0x000fe200078e0217 */
[----:B------:R-:W-:-:S04]  /*66b0*/  LOP3.LUT R23, R26, R25, RZ, 0xc0, !PT ;  /* 0x000000191a177212 */ /* 0x000fc800078ec0ff */
[----:B------:R-:W-:-:S04]  /*66c0*/  LOP3.LUT R24, R27, R24, RZ, 0xc0, !PT ;  /* 0x000000181b187212 */ /* 0x000fc800078ec0ff */
[----:B------:R-:W-:-:S04]  /*66d0*/  SHF.L.U64.HI R23, R23, 0xf, R24 ;  /* 0x0000000f17177819 */ /* 0x000fc80000010218 */
[----:B------:R-:W-:Y:S01]  /*66e0*/  SHF.R.S32.HI R25, RZ, 0x1f, R23 ;  /* 0x0000001fff197819 */ /* 0x000fe20000011417 */
[----:B------:R-:W-:-:S04]  /*66f0*/  IMAD.WIDE.U32 R22, R23, R2, RZ ;  /* 0x0000000217167225 */ /* 0x000fc800078e00ff */
[----:B------:R-:W-:-:S04]  /*6700*/  IMAD R25, R25, R2, RZ ;  /* 0x0000000219197224 */ /* 0x000fc800078e02ff */
[----:B------:R-:W-:-:S05]  /*6710*/  IMAD.IADD R23, R23, 0x1, R25 ;  /* 0x0000000117177824 */ /* 0x000fca00078e0219 */
[----:B------:R-:W-:-:S07]  /*6720*/  SHF.R.U64 R28, R22, 0x1f, R23 ;  /* 0x0000001f161c7819 */ /* 0x000fce0000001217 */
.L_x_156:
[----:B------:R-:W-:Y:S02]  /*6730*/  UMOV UR18, 0xa0 ;  /* 0x000000a000127882 */ /* 0x000fe40000000000 */
[----:B------:R-:W-:-:S06]  /*6740*/  LEA R28, R28, UR18, 0x2 ;  /* 0x000000121c1c7c11 */ /* 0x000fcc000f8e10ff */
[----:B------:R-:W1:Y:S01]  /*6750*/  LDC R28, c[0x3][R28] ;  /* 0x00c000001c1c7b82 */ /* 0x000e620000000800 */
[----:B------:R-:W-:Y:S05]  /*6760*/  BRA `(.L_x_160) ;  /* 0x0000000000f47947 */ /* 0x000fea0003800000 */
.L_x_155:
        /* <DEDUP_REMOVED lines=13> */
[----:B0-----:R-:W-:Y:S01]  /*6840*/  IMAD.MOV.U32 R22, RZ, RZ, RZ ;  /* 0x000000ffff167224 */ /* 0x001fe200078e00ff */
[----:B-1----:R-:W-:-:S05]  /*6850*/  IADD3 R25, PT, PT, RZ, -R23, RZ ;  /* 0x80000017ff197210 */ /* 0x002fca0007ffe0ff */
[----:B------:R-:W-:-:S04]  /*6860*/  IMAD R25, R25, R24, RZ ;  /* 0x0000001819197224 */ /* 0x000fc800078e02ff */
[----:B------:R-:W-:-:S07]  /*6870*/  IMAD.HI.U32 R25, R23, R25, R22 ;  /* 0x0000001917197227 */ /* 0x000fce00078e0016 */
.L_x_164:
        /* <DEDUP_REMOVED lines=28> */
.L_x_163:
[----:B------:R-:W-:Y:S05]  /*6a40*/  BRA `(.L_x_161) ;  /* 0x0000000000307947 */ /* 0x000fea0003800000 */
.L_x_162:
[-C--:B------:R-:W-:Y:S02]  /*6a50*/  IMAD R0, R0, R22.reuse, RZ ;  /* 0x0000001600007224 */ /* 0x080fe400078e02ff */
[----:B------:R-:W-:-:S04]  /*6a60*/  IMAD.WIDE.U32 R26, R29, R22, R26 ;  /* 0x000000161d1a7225 */ /* 0x000fc800078e001a */
[----:B------:R-:W-:Y:S01]  /*6a70*/  IMAD R23, R29, R23, R0 ;  /* 0x000000171d177224 */ /* 0x000fe200078e0200 */
[----:B------:R-:W-:-:S04]  /*6a80*/  LOP3.LUT R25, R26, R25, RZ, 0xc0, !PT ;  /* 0x000000191a197212 */ /* 0x000fc800078ec0ff */
[----:B------:R-:W-:-:S04]  /*6a90*/  IADD3 R23, PT, PT, R27, R23, RZ ;  /* 0x000000171b177210 */ /* 0x000fc80007ffe0ff */
[----:B------:R-:W-:-:S04]  /*6aa0*/  LOP3.LUT R24, R23, R24, RZ, 0xc0, !PT ;  /* 0x0000001817187212 */ /* 0x000fc800078ec0ff */
[----:B------:R-:W-:-:S04]  /*6ab0*/  SHF.L.U64.HI R25, R25, 0xf, R24 ;  /* 0x0000000f19197819 */ /* 0x000fc80000010218 */
[----:B------:R-:W-:Y:S01]  /*6ac0*/  SHF.R.S32.HI R27, RZ, 0x1f, R25 ;  /* 0x0000001fff1b7819 */ /* 0x000fe20000011419 */
[----:B------:R-:W-:-:S04]  /*6ad0*/  IMAD.WIDE.U32 R22, R25, R2, RZ ;  /* 0x0000000219167225 */ /* 0x000fc800078e00ff */
[----:B------:R-:W-:-:S04]  /*6ae0*/  IMAD R25, R27, R2, RZ ;  /* 0x000000021b197224 */ /* 0x000fc800078e02ff */
[----:B------:R-:W-:-:S05]  /*6af0*/  IMAD.IADD R23, R23, 0x1, R25 ;  /* 0x0000000117177824 */ /* 0x000fca00078e0219 */
[----:B------:R-:W-:-:S07]  /*6b00*/  SHF.R.U64 R28, R22, 0x1f, R23 ;  /* 0x0000001f161c7819 */ /* 0x000fce0000001217 */
.L_x_161:
[----:B------:R-:W-:Y:S02]  /*6b10*/  UMOV UR18, 0x50 ;  /* 0x0000005000127882 */ /* 0x000fe40000000000 */
[----:B------:R-:W-:-:S06]  /*6b20*/  LEA R28, R28, UR18, 0x2 ;  /* 0x000000121c1c7c11 */ /* 0x000fcc000f8e10ff */
[----:B------:R-:W0:Y:S02]  /*6b30*/  LDC R28, c[0x3][R28] ;  /* 0x00c000001c1c7b82 */ /* 0x000e240000000800 */
.L_x_160:
[----:B------:R-:W-:Y:S05]  /*6b40*/  BSYNC.RECONVERGENT B2 ;  /* 0x0000000000027941 */ /* 0x000fea0003800200 */
.L_x_154:
[----:B------:R-:W0:Y:S02]  /*6b50*/  LDG.E R21, desc[UR12][R20.64+0x10] ;  /* 0x0000100c14157981 */ /* 0x000e24000c1e1900 */
[----:B01----:R-:W-:-:S13]  /*6b60*/  ISETP.NE.AND P0, PT, R28, R21, PT ;  /* 0x000000151c00720c */ /* 0x003fda0003f05270 */
[----:B------:R-:W-:Y:S05]  /*6b70*/  @P0 BREAK.RELIABLE B1 ;  /* 0x0000000000010942 */ /* 0x000fea0003800100 */
[----:B------:R-:W-:Y:S05]  /*6b80*/  @P0 BRA `(.L_x_81) ;  /* 0x0000000000500947 */ /* 0x000fea0003800000 */
.L_x_121:
[----:B------:R-:W-:Y:S05]  /*6b90*/  BSYNC.RELIABLE B1 ;  /* 0x0000000000017941 */ /* 0x000fea0003800100 */
.L_x_100:
[----:B------:R-:W0:Y:S01]  /*6ba0*/  LDCU UR18, c[0x0][0x3a0] ;  /* 0x00007400ff1277ac */ /* 0x000e220008000800 */
[----:B------:R-:W-:-:S05]  /*6bb0*/  VIADD R3, R3, 0x1 ;  /* 0x0000000103037836 */ /* 0x000fca0000000000 */
[----:B0-----:R-:W-:-:S13]  /*6bc0*/  ISETP.NE.AND P0, PT, R3, UR18, PT ;  /* 0x0000001203007c0c */ /* 0x001fda000bf05270 */
[----:B------:R-:W-:Y:S05]  /*6bd0*/  @P0 BRA `(.L_x_165) ;  /* 0xffffffb400f40947 */ /* 0x000fea000383ffff */
.L_x_99:
[----:B------:R-:W0:Y:S01]  /*6be0*/  S2R R5, SR_LANEID ;  /* 0x0000000000057919 */ /* 0x000e220000000000 */
[----:B------:R-:W-:Y:S01]  /*6bf0*/  VOTEU.ANY UR18, UPT, PT ;  /* 0x0000000000127886 */ /* 0x000fe200038e0100 */
[----:B------:R-:W1:Y:S01]  /*6c00*/  LDC.64 R2, c[0x0][0x3b0] ;  /* 0x0000ec00ff027b82 */ /* 0x000e620000000a00 */
[----:B------:R-:W0:Y:S08]  /*6c10*/  FLO.U32 R0, UR18 ;  /* 0x0000001200007d00 */ /* 0x000e3000080e0000 */
[----:B------:R-:W1:Y:S01]  /*6c20*/  POPC R9, UR18 ;  /* 0x0000001200097d09 */ /* 0x000e620008000000 */
[----:B0-----:R-:W-:Y:S01]  /*6c30*/  ISETP.EQ.U32.AND P0, PT, R0, R5, PT ;  /* 0x000000050000720c */ /* 0x001fe20003f02070 */
[----:B------:R-:W0:Y:S01]  /*6c40*/  S2R R6, SR_LTMASK ;  /* 0x0000000000067919 */ /* 0x000e220000003900 */
[----:B------:R-:W2:Y:S11]  /*6c50*/  LDC.64 R4, c[0x0][0x3a8] ;  /* 0x0000ea00ff047b82 */ /* 0x000eb60000000a00 */
[----:B-1----:R-:W3:Y:S01]  /*6c60*/  @P0 ATOMG.E.ADD.STRONG.GPU PT, R3, desc[UR12][R2.64], R9 ;  /* 0x80000009020309a8 */ /* 0x002ee200081ef10c */
[----:B0-----:R-:W-:-:S06]  /*6c70*/  LOP3.LUT R6, R6, UR18, RZ, 0xc0, !PT ;  /* 0x0000001206067c12 */ /* 0x001fcc000f8ec0ff */
[----:B------:R-:W0:Y:S01]  /*6c80*/  POPC R6, R6 ;  /* 0x0000000600067309 */ /* 0x000e220000000000 */
[----:B---3--:R-:W0:Y:S02]  /*6c90*/  SHFL.IDX PT, R7, R3, R0, 0x1f ;  /* 0x00001f0003077589 */ /* 0x008e2400000e0000 */
[----:B0-----:R-:W-:-:S04]  /*6ca0*/  IMAD.IADD R7, R7, 0x1, R6 ;  /* 0x0000000107077824 */ /* 0x001fc800078e0206 */
[----:B--2---:R-:W-:-:S05]  /*6cb0*/  IMAD.WIDE.U32 R4, R7, 0x8, R4 ;  /* 0x0000000807047825 */ /* 0x004fca00078e0004 */
[----:B------:R0:W-:Y:S02]  /*6cc0*/  STG.E.64 desc[UR12][R4.64], R16 ;  /* 0x0000001004007986 */ /* 0x0001e4000c101b0c */
.L_x_81:
[----:B------:R-:W-:Y:S05]  /*6cd0*/  BSYNC.RECONVERGENT B0 ;  /* 0x0000000000007941 */ /* 0x000fea0003800200 */
.L_x_80:
[----:B------:R-:W-:Y:S05]  /*6ce0*/  WARPSYNC.ALL ;  /* 0x0000000000007948 */ /* 0x000fea0003800000 */
[----:B------:R-:W-:-:S06]  /*6cf0*/  UIADD3 UR4, UPT, UPT, UR4, 0x1, URZ ;  /* 0x0000000104047890 */ /* 0x000fcc000fffe0ff */
[----:B0-----:R-:W-:-:S04]  /*6d00*/  IMAD.U32 R17, RZ, RZ, UR4 ;  /* 0x00000004ff117e24 */ /* 0x001fc8000f8e00ff */
[----:B------:R-:W-:-:S03]  /*6d10*/  IMAD.WIDE.U32 R16, R17, 0xc8, R14 ;  /* 0x000000c811107825 */ /* 0x000fc600078e000e */
[----:B------:R-:W-:-:S04]  /*6d20*/  ISETP.GT.U32.AND P0, PT, R16, 0x7fffffff, PT ;  /* 0x7fffffff1000780c */ /* 0x000fc80003f04070 */
[----:B------:R-:W-:-:S13]  /*6d30*/  ISETP.GT.AND.EX P0, PT, R17, RZ, PT, P0 ;  /* 0x000000ff1100720c */ /* 0x000fda0003f04300 */
[----:B------:R-:W-:Y:S05]  /*6d40*/  @P0 EXIT ;  /* 0x000000000000094d */ /* 0x000fea0003800000 */
[----:B------:R-:W-:Y:S05]  /*6d50*/  BRA `(.L_x_166) ;  /* 0xffffff9800e87947 */ /* 0x000fea000383ffff */
.L_x_79:
[----:B------:R-:W2:Y:S01]  /*6d60*/  LDG.E R3, desc[UR12][R4.64+0x4] ;  /* 0x0000040c04037981 */ /* 0x000ea2000c1e1900 */
[----:B------:R-:W0:Y:S01]  /*6d70*/  LDCU UR8, c[0x3][0x38] ;  /* 0x00c00700ff0877ac */ /* 0x000e220008000800 */
[----:B------:R-:W1:Y:S02]  /*6d80*/  LDC R21, c[0x3][0x8] ;  /* 0x00c00200ff157b82 */ /* 0x000e640000000800 */
[----:B------:R3:W4:Y:S01]  /*6d90*/  LDG.E R8, desc[UR12][R4.64+0x8] ;  /* 0x0000080c04087981 */ /* 0x000722000c1e1900 */
[----:B------:R-:W1:Y:S01]  /*6da0*/  LDCU.64 UR6, c[0x3][0x28] ;  /* 0x00c00500ff0677ac */ /* 0x000e620008000a00 */
[----:B------:R-:W1:Y:S01]  /*6db0*/  LDCU.64 UR14, c[0x3][0x30] ;  /* 0x00c00600ff0e77ac */ /* 0x000e620008000a00 */
[----:B------:R-:W3:Y:S01]  /*6dc0*/  LDCU.128 UR16, c[0x3][0x40] ;  /* 0x00c00800ff1077ac */ /* 0x000ee20008000c00 */
[----:B------:R-:W1:Y:S01]  /*6dd0*/  LDCU UR11, c[0x3][0x10] ;  /* 0x00c00200ff0b77ac */ /* 0x000e620008000800 */
[----:B0-----:R-:W-:Y:S01]  /*6de0*/  IMAD.U32 R2, RZ, RZ, UR8 ;  /* 0x00000008ff027e24 */ /* 0x001fe2000f8e00ff */
[----:B------:R-:W-:Y:S01]  /*6df0*/  LOP3.LUT R13, RZ, UR8, RZ, 0x33, !PT ;  /* 0x00000008ff0d7c12 */ /* 0x000fe2000f8e33ff */
[----:B------:R-:W0:Y:S03]  /*6e00*/  LDCU UR20, c[0x3][URZ] ;  /* 0x00c00000ff1477ac */ /* 0x000e260008000800 */
[----:B------:R-:W-:Y:S01]  /*6e10*/  IABS R2, R2 ;  /* 0x0000000200027213 */ /* 0x000fe20000000000 */
[----:B------:R-:W0:Y:S03]  /*6e20*/  LDCU UR10, c[0x3][0xd0] ;  /* 0x00c01a00ff0a77ac */ /* 0x000e260008000800 */
[----:B------:R-:W3:Y:S01]  /*6e30*/  I2F.RP R9, R2 ;  /* 0x0000000200097306 */ /* 0x000ee20000209400 */
[----:B------:R-:W0:Y:S01]  /*6e40*/  LDCU UR9, c[0x3][0x3c] ;  /* 0x00c00780ff0977ac */ /* 0x000e220008000800 */
[----:B------:R-:W0:Y:S06]  /*6e50*/  LDCU.64 UR4, c[0x3][0xe0] ;  /* 0x00c01c00ff0477ac */ /* 0x000e2c0008000a00 */
[----:B---3--:R-:W3:Y:S01]  /*6e60*/  MUFU.RCP R9, R9 ;  /* 0x0000000900097308 */ /* 0x008ee20000001000 */
[----:B0-----:R-:W-:-:S02]  /*6e70*/  UIADD3 UR4, UPT, UPT, UR4, -UR5, URZ ;  /* 0x8000000504047290 */ /* 0x001fc4000fffe0ff */
[----:B------:R-:W-:Y:S01]  /*6e80*/  UPOPC UR5, UR19 ;  /* 0x00000013000572bf */ /* 0x000fe20008000000 */
[----:B---3--:R-:W-:-:S04]  /*6e90*/  VIADD R6, R9, 0xffffffe ;  /* 0x0ffffffe09067836 */ /* 0x008fc80000000000 */
[----:B------:R0:W3:Y:S02]  /*6ea0*/  F2I.FTZ.U32.TRUNC.NTZ R7, R6 ;  /* 0x0000000600077305 */ /* 0x0000e4000021f000 */
[----:B0-----:R-:W-:Y:S01]  /*6eb0*/  IMAD.MOV.U32 R6, RZ, RZ, RZ ;  /* 0x000000ffff067224 */ /* 0x001fe200078e00ff */
[----:B---3--:R-:W-:-:S05]  /*6ec0*/  IADD3 R11, PT, PT, RZ, -R7, RZ ;  /* 0x80000007ff0b7210 */ /* 0x008fca0007ffe0ff */
[----:B------:R-:W-:-:S04]  /*6ed0*/  IMAD R5, R11, R2, RZ ;  /* 0x000000020b057224 */ /* 0x000fc800078e02ff */
[----:B------:R-:W-:Y:S01]  /*6ee0*/  IMAD.HI.U32 R12, R7, R5, R6 ;  /* 0x00000005070c7227 */ /* 0x000fe200078e0006 */
[----:B--2---:R-:W-:Y:S02]  /*6ef0*/  IABS R4, R3 ;  /* 0x0000000300047213 */ /* 0x004fe40000000000 */
[----:B----4-:R-:W-:-:S03]  /*6f00*/  IABS R9, R8 ;  /* 0x0000000800097213 */ /* 0x010fc60000000000 */
[----:B------:R-:W-:-:S04]  /*6f10*/  IMAD.MOV.U32 R5, RZ, RZ, R4 ;  /* 0x000000ffff057224 */ /* 0x000fc800078e0004 */
        /* <DEDUP_REMOVED lines=8> */
[--C-:B------:R-:W-:Y:S01]  /*6fa0*/  @!P3 IMAD.IADD R5, R5, 0x1, -R2.reuse ;  /* 0x000000010505b824 */ /* 0x100fe200078e0a02 */
[----:B------:R-:W-:Y:S01]  /*6fb0*/  @!P3 IADD3 R4, PT, PT, R4, 0x1, RZ ;  /* 0x000000010404b810 */ /* 0x000fe20007ffe0ff */
[----:B------:R-:W-:Y:S02]  /*6fc0*/  @!P4 IMAD.IADD R7, R7, 0x1, -R2 ;  /* 0x000000010707c824 */ /* 0x000fe400078e0a02 */
[----:B------:R-:W-:Y:S01]  /*6fd0*/  @!P4 VIADD R6, R6, 0x1 ;  /* 0x000000010606c836 */ /* 0x000fe20000000000 */
[-C--:B------:R-:W-:Y:S02]  /*6fe0*/  ISETP.GE.U32.AND P1, PT, R5, R2.reuse, PT ;  /* 0x000000020500720c */ /* 0x080fe40003f26070 */
[----:B------:R-:W-:Y:S02]  /*6ff0*/  ISETP.GE.U32.AND P2, PT, R7, R2, PT ;  /* 0x000000020700720c */ /* 0x000fe40003f46070 */
[----:B------:R-:W-:Y:S02]  /*7000*/  LOP3.LUT R5, R3, UR8, RZ, 0x3c, !PT ;  /* 0x0000000803057c12 */ /* 0x000fe4000f8e3cff */
[----:B------:R-:W-:-:S02]  /*7010*/  LOP3.LUT R7, R8, UR8, RZ, 0x3c, !PT ;  /* 0x0000000808077c12 */ /* 0x000fc4000f8e3cff */
[----:B------:R-:W-:Y:S02]  /*7020*/  ISETP.GE.AND P0, PT, R5, RZ, PT ;  /* 0x000000ff0500720c */ /* 0x000fe40003f06270 */
[----:B------:R-:W-:Y:S02]  /*7030*/  ISETP.GE.AND P3, PT, R7, RZ, PT ;  /* 0x000000ff0700720c */ /* 0x000fe40003f66270 */
[----:B------:R-:W-:Y:S01]  /*7040*/  SHF.R.S32.HI R5, RZ, 0x1f, R5 ;  /* 0x0000001fff057819 */ /* 0x000fe20000011405 */
[----:B------:R-:W-:Y:S01]  /*7050*/  @P1 VIADD R4, R4, 0x1 ;  /* 0x0000000104041836 */ /* 0x000fe20000000000 */
[----:B------:R-:W-:Y:S01]  /*7060*/  ISETP.NE.AND P1, PT, RZ, UR8, PT ;  /* 0x00000008ff007c0c */ /* 0x000fe2000bf25270 */
[----:B------:R-:W-:-:S04]  /*7070*/  @P2 VIADD R6, R6, 0x1 ;  /* 0x0000000106062836 */ /* 0x000fc80000000000 */
[----:B------:R-:W-:Y:S02]  /*7080*/  IMAD.MOV.U32 R10, RZ, RZ, R6 ;  /* 0x000000ffff0a7224 */ /* 0x000fe400078e0006 */
[----:B------:R-:W-:Y:S02]  /*7090*/  @!P0 IMAD.MOV R4, RZ, RZ, -R4 ;  /* 0x000000ffff048224 */ /* 0x000fe400078e0a04 */
[----:B------:R-:W-:-:S03]  /*70a0*/  @!P3 IMAD.MOV R10, RZ, RZ, -R10 ;  /* 0x000000ffff0ab224 */ /* 0x000fc600078e0a0a */
[C---:B------:R-:W-:Y:S02]  /*70b0*/  SEL R6, R13.reuse, R4, !P1 ;  /* 0x000000040d067207 */ /* 0x040fe40004800000 */
[----:B------:R-:W-:Y:S02]  /*70c0*/  SEL R4, R13, R10, !P1 ;  /* 0x0000000a0d047207 */ /* 0x000fe40004800000 */
[----:B------:R-:W-:-:S03]  /*70d0*/  IADD3 R10, PT, PT, -R6, RZ, RZ ;  /* 0x000000ff060a7210 */ /* 0x000fc60007ffe1ff */
[----:B------:R-:W-:Y:S02]  /*70e0*/  IMAD.MOV R9, RZ, RZ, -R4 ;  /* 0x000000ffff097224 */ /* 0x000fe400078e0a04 */
[----:B------:R-:W-:Y:S02]  /*70f0*/  IMAD R10, R10, UR8, R3 ;  /* 0x000000080a0a7c24 */ /* 0x000fe4000f8e0203 */
[----:B------:R-:W-:Y:S02]  /*7100*/  IMAD R9, R9, UR8, R8 ;  /* 0x0000000809097c24 */ /* 0x000fe4000f8e0208 */
[C---:B------:R-:W-:Y:S01]  /*7110*/  VIADD R16, R10.reuse, UR8 ;  /* 0x000000080a107c36 */ /* 0x040fe20008000000 */
[----:B------:R-:W-:Y:S01]  /*7120*/  ISETP.NE.AND P0, PT, R10, RZ, PT ;  /* 0x000000ff0a00720c */ /* 0x000fe20003f05270 */
[----:B------:R-:W-:Y:S01]  /*7130*/  VIADD R14, R9, UR8 ;  /* 0x00000008090e7c36 */ /* 0x000fe20008000000 */
[----:B------:R-:W-:Y:S02]  /*7140*/  UIADD3 UR8, UPT, UPT, UR8, -UR9, URZ ;  /* 0x8000000908087290 */ /* 0x000fe4000fffe0ff */
[----:B------:R-:W-:-:S02]  /*7150*/  IABS R11, R16 ;  /* 0x00000010000b7213 */ /* 0x000fc40000000000 */
[----:B------:R-:W-:Y:S01]  /*7160*/  IABS R15, R14 ;  /* 0x0000000e000f7213 */ /* 0x000fe20000000000 */
[----:B------:R-:W-:Y:S01]  /*7170*/  USHF.R.S32.HI UR9, URZ, 0x1f, UR8 ;  /* 0x0000001fff097899 */ /* 0x000fe20008011408 */
[----:B------:R-:W-:Y:S01]  /*7180*/  SEL R5, R5, RZ, P0 ;  /* 0x000000ff05057207 */ /* 0x000fe20000000000 */
[----:B------:R-:W-:Y:S01]  /*7190*/  IMAD.HI.U32 R3, R12, R11, RZ ;  /* 0x0000000b0c037227 */ /* 0x000fe200078e00ff */
[----:B------:R-:W-:Y:S02]  /*71a0*/  ISETP.NE.AND P0, PT, R9, RZ, PT ;  /* 0x000000ff0900720c */ /* 0x000fe40003f05270 */
[----:B------:R-:W-:Y:S01]  /*71b0*/  ISETP.GE.AND P4, PT, R14, RZ, PT ;  /* 0x000000ff0e00720c */ /* 0x000fe20003f86270 */
[----:B------:R-:W-:-:S04]  /*71c0*/  IMAD.HI.U32 R8, R12, R15, RZ ;  /* 0x0000000f0c087227 */ /* 0x000fc800078e00ff */
[----:B------:R-:W-:Y:S02]  /*71d0*/  IMAD.IADD R19, R6, 0x1, R5 ;  /* 0x0000000106137824 */ /* 0x000fe400078e0205 */
[----:B------:R-:W-:Y:S02]  /*71e0*/  IMAD.MOV R3, RZ, RZ, -R3 ;  /* 0x000000ffff037224 */ /* 0x000fe400078e0a03 */
[----:B------:R-:W-:Y:S01]  /*71f0*/  IMAD.MOV R8, RZ, RZ, -R8 ;  /* 0x000000ffff087224 */ /* 0x000fe200078e0a08 */
[----:B------:R-:W-:Y:S01]  /*7200*/  SHF.R.S32.HI R5, RZ, 0x1f, R19 ;  /* 0x0000001fff057819 */ /* 0x000fe20000011413 */
[C---:B------:R-:W-:Y:S02]  /*7210*/  IMAD R11, R2.reuse, R3, R11 ;  /* 0x00000003020b7224 */ /* 0x040fe400078e020b */
[C---:B------:R-:W-:Y:S01]  /*7220*/  IMAD R15, R2.reuse, R8, R15 ;  /* 0x00000008020f7224 */ /* 0x040fe200078e020f */
[----:B------:R-:W0:Y:S01]  /*7230*/  LDC R3, c[0x3][0x18] ;  /* 0x00c00600ff037b82 */ /* 0x000e220000000800 */
[----:B-1----:R-:W-:Y:S01]  /*7240*/  IMAD R8, R5, UR6, RZ ;  /* 0x0000000605087c24 */ /* 0x002fe2000f8e02ff */
[----:B------:R-:W-:Y:S01]  /*7250*/  SHF.R.S32.HI R5, RZ, 0x1f, R7 ;  /* 0x0000001fff057819 */ /* 0x000fe20000011407 */
[----:B------:R-:W-:Y:S01]  /*7260*/  IMAD.WIDE.U32 R6, R19, UR6, RZ ;  /* 0x0000000613067c25 */ /* 0x000fe2000f8e00ff */
[----:B------:R-:W-:-:S02]  /*7270*/  ISETP.GT.U32.AND P2, PT, R2, R11, PT ;  /* 0x0000000b0200720c */ /* 0x000fc40003f44070 */
[----:B------:R-:W-:Y:S01]  /*7280*/  ISETP.GT.U32.AND P3, PT, R2, R15, PT ;  /* 0x0000000f0200720c */ /* 0x000fe20003f64070 */
[----:B-----5:R-:W-:Y:S01]  /*7290*/  IMAD R0, R19, UR6, R0 ;  /* 0x0000000613007c24 */ /* 0x020fe2000f8e0200 */
[----:B------:R-:W-:Y:S01]  /*72a0*/  SEL R9, R5, RZ, P0 ;  /* 0x000000ff05097207 */ /* 0x000fe20000000000 */
[----:B------:R-:W-:Y:S01]  /*72b0*/  IMAD R17, R19, UR7, R8 ;  /* 0x0000000713117c24 */ /* 0x000fe2000f8e0208 */
[----:B------:R-:W-:Y:S01]  /*72c0*/  ISETP.GE.AND P0, PT, R16, RZ, PT ;  /* 0x000000ff1000720c */ /* 0x000fe20003f06270 */
[----:B------:R-:W1:Y:S01]  /*72d0*/  LDCU UR7, c[0x3][0xcc] ;  /* 0x00c01980ff0777ac */ /* 0x000e620008000800 */
[----:B------:R-:W-:Y:S02]  /*72e0*/  IMAD.MOV.U32 R14, RZ, RZ, RZ ;  /* 0x000000ffff0e7224 */ /* 0x000fe400078e00ff */
[----:B------:R-:W-:Y:S01]  /*72f0*/  IMAD.IADD R9, R4, 0x1, R9 ;  /* 0x0000000104097824 */ /* 0x000fe200078e0209 */
[----:B------:R-:W-:Y:S01]  /*7300*/  IADD3 R5, PT, PT, R7, R17, RZ ;  /* 0x0000001107057210 */ /* 0x000fe20007ffe0ff */
[----:B------:R-:W-:Y:S01]  /*7310*/  IMAD.MOV.U32 R4, RZ, RZ, R6 ;  /* 0x000000ffff047224 */ /* 0x000fe200078e0006 */
[----:B------:R-:W-:Y:S01]  /*7320*/  UPOPC UR6, UR18 ;  /* 0x00000012000672bf */ /* 0x000fe20008000000 */
[----:B------:R-:W-:-:S02]  /*7330*/  @!P2 IMAD.IADD R11, R11, 0x1, -R2 ;  /* 0x000000010b0ba824 */ /* 0x000fc400078e0a02 */
[----:B------:R-:W-:Y:S02]  /*7340*/  @!P3 IMAD.IADD R15, R15, 0x1, -R2 ;  /* 0x000000010f0fb824 */ /* 0x000fe400078e0a02 */
[C---:B------:R-:W-:Y:S01]  /*7350*/  IMAD R6, R9.reuse, UR14, R0 ;  /* 0x0000000e09067c24 */ /* 0x040fe2000f8e0200 */
[----:B------:R-:W-:Y:S01]  /*7360*/  SHF.R.S32.HI R0, RZ, 0x1f, R9 ;  /* 0x0000001fff007819 */ /* 0x000fe20000011409 */
[----:B------:R-:W-:Y:S01]  /*7370*/  IMAD.WIDE.U32 R4, R9, UR14, R4 ;  /* 0x0000000e09047c25 */ /* 0x000fe2000f8e0004 */
[C---:B------:R-:W-:Y:S02]  /*7380*/  ISETP.GT.U32.AND P2, PT, R2.reuse, R11, PT ;  /* 0x0000000b0200720c */ /* 0x040fe40003f44070 */
[----:B------:R-:W-:Y:S01]  /*7390*/  ISETP.GT.U32.AND P3, PT, R2, R15, PT ;  /* 0x0000000f0200720c */ /* 0x000fe20003f64070 */
[----:B------:R-:W-:Y:S01]  /*73a0*/  VIADD R6, R6, UR16 ;  /* 0x0000001006067c36 */ /* 0x000fe20008000000 */
[----:B-1----:R-:W-:Y:S01]  /*73b0*/  UIADD3 UR7, UPT, UPT, UR7, -UR10, URZ ;  /* 0x8000000a07077290 */ /* 0x002fe2000fffe0ff */
[----:B------:R-:W-:-:S02]  /*73c0*/  IMAD R7, R0, UR14, RZ ;  /* 0x0000000e00077c24 */ /* 0x000fc4000f8e02ff */
[----:B------:R-:W-:Y:S01]  /*73d0*/  IMAD.MOV.U32 R12, RZ, RZ, 0xfffffff ;  /* 0x0fffffffff0c7424 */ /* 0x000fe200078e00ff */
[----:B0-----:R-:W-:Y:S01]  /*73e0*/  LOP3.LUT R0, R3, UR11, R6, 0x60, !PT ;  /* 0x0000000b03007c12 */ /* 0x001fe2000f8e6006 */
[----:B------:R-:W-:Y:S01]  /*73f0*/  IMAD R7, R9, UR15, R7 ;  /* 0x0000000f09077c24 */ /* 0x000fe2000f8e0207 */
[----:B------:R-:W-:Y:S02]  /*7400*/  UPOPC UR10, UR7 ;  /* 0x00000007000a72bf */ /* 0x000fe40008000000 */
[----:B------:R-:W-:Y:S01]  /*7410*/  UPOPC UR11, UR8 ;  /* 0x00000008000b72bf */ /* 0x000fe20008000000 */
[----:B------:R-:W-:Y:S02]  /*7420*/  IMAD R0, R0, UR20, R21 ;  /* 0x0000001400007c24 */ /* 0x000fe4000f8e0215 */
[----:B------:R-:W-:Y:S01]  /*7430*/  @!P2 IMAD.IADD R11, R11, 0x1, -R2 ;  /* 0x000000010b0ba824 */ /* 0x000fe200078e0a02 */
[----:B------:R-:W-:Y:S02]  /*7440*/  @!P3 IADD3 R15, PT, PT, R15, -R2, RZ ;  /* 0x800000020f0fb210 */ /* 0x000fe40007ffe0ff */
[----:B------:R-:W-:Y:S01]  /*7450*/  LOP3.LUT R2, R0, R3, RZ, 0xc0, !PT ;  /* 0x0000000300027212 */ /* 0x000fe200078ec0ff */
[----:B------:R-:W-:Y:S01]  /*7460*/  @!P0 IMAD.MOV R11, RZ, RZ, -R11 ;  /* 0x000000ffff0b8224 */ /* 0x000fe200078e0a0b */
[----:B------:R-:W-:Y:S01]  /*7470*/  IADD3 R23, P2, PT, R4, UR16, RZ ;  /* 0x0000001004177c10 */ /* 0x000fe2000ff5e0ff */
[----:B------:R-:W-:-:S02]  /*7480*/  IMAD.MOV.U32 R0, RZ, RZ, R15 ;  /* 0x000000ffff007224 */ /* 0x000fc400078e000f */
[----:B------:R-:W-:Y:S01]  /*7490*/  IMAD R2, R2, UR20, R21 ;  /* 0x0000001402027c24 */ /* 0x000fe2000f8e0215 */
[----:B------:R-:W-:Y:S01]  /*74a0*/  SEL R15, R13, R11, !P1 ;  /* 0x0000000b0d0f7207 */ /* 0x000fe20004800000 */
[----:B------:R-:W-:Y:S01]  /*74b0*/  @!P4 IMAD.MOV R0, RZ, RZ, -R0 ;  /* 0x000000ffff00c224 */ /* 0x000fe200078e0a00 */
[----:B------:R-:W-:Y:S01]  /*74c0*/  IADD3.X R22, PT, PT, R5, UR17, R7, P2, !PT ;  /* 0x0000001105167c10 */ /* 0x000fe200097fe407 */
[----:B------:R-:W-:Y:S01]  /*74d0*/  IMAD.MOV.U32 R11, RZ, RZ, RZ ;  /* 0x000000ffff0b7224 */ /* 0x000fe200078e00ff */
[----:B------:R-:W-:Y:S02]  /*74e0*/  LOP3.LUT R3, R2, R3, RZ, 0xc0, !PT ;  /* 0x0000000302037212 */ /* 0x000fe400078ec0ff */
[----:B------:R-:W-:Y:S02]  /*74f0*/  SEL R13, R13, R0, !P1 ;  /* 0x000000000d0d7207 */ /* 0x000fe40004800000 */
[----:B------:R-:W-:Y:S02]  /*7500*/  SHF.R.U32.HI R9, RZ, 0x11, R3 ;  /* 0x00000011ff097819 */ /* 0x000fe40000011603 */
[----:B------:R-:W-:-:S02]  /*7510*/  LOP3.LUT R10, R3, 0xfffff, RZ, 0xc0, !PT ;  /* 0x000fffff030a7812 */ /* 0x000fc400078ec0ff */
[----:B------:R-:W-:-:S07]  /*7520*/  LOP3.LUT R9, R9, 0x7, RZ, 0xc0, !PT ;  /* 0x0000000709097812 */ /* 0x000fce00078ec0ff */
.L_x_260:
[----:B------:R-:W0:Y:S01]  /*7530*/  I2F.U32.RP R4, UR8 ;  /* 0x0000000800047d06 */ /* 0x000e220008209000 */
[----:B------:R-:W-:Y:S01]  /*7540*/  IMAD R5, RZ, RZ, -UR8 ;  /* 0x80000008ff057e24 */ /* 0x000fe2000f8e02ff */
[----:B------:R-:W-:Y:S01]  /*7550*/  ISETP.NE.U32.AND P1, PT, RZ, UR8, PT ;  /* 0x00000008ff007c0c */ /* 0x000fe2000bf25070 */
[----:B------:R-:W-:Y:S01]  /*7560*/  IMAD R0, R14, 0x8, R9 ;  /* 0x000000080e007824 */ /* 0x000fe200078e0209 */
[----:B------:R-:W-:Y:S04]  /*7570*/  BSSY B2, `(.L_x_167) ;  /* 0x000069e000027945 */ /* 0x000fe80003800000 */
[----:B0-----:R-:W0:Y:S02]  /*7580*/  MUFU.RCP R4, R4 ;  /* 0x0000000400047308 */ /* 0x001e240000001000 */
[----:B0-----:R-:W-:-:S06]  /*7590*/  IADD3 R2, PT, PT, R4, 0xffffffe, RZ ;  /* 0x0ffffffe04027810 */ /* 0x001fcc0007ffe0ff */
        /* <DEDUP_REMOVED lines=8> */
[----:B------:R-:W-:-:S05]  /*7620*/  @P0 VIADD R0, R0, -UR8 ;  /* 0x8000000800000c36 */ /* 0x000fca0008000000 */
[----:B------:R-:W-:-:S13]  /*7630*/  ISETP.GE.U32.AND P0, PT, R0, UR8, PT ;  /* 0x0000000800007c0c */ /* 0x000fda000bf06070 */
[----:B------:R-:W-:Y:S01]  /*7640*/  @P0 VIADD R0, R0, -UR8 ;  /* 0x8000000800000c36 */ /* 0x000fe20008000000 */
[----:B------:R-:W-:-:S04]  /*7650*/  @!P1 LOP3.LUT R0, RZ, UR8, RZ, 0x33, !PT ;  /* 0x00000008ff009c12 */ /* 0x000fc8000f8e33ff */
[----:B------:R-:W-:-:S13]  /*7660*/  ISETP.NE.AND P0, PT, R0, R13, PT ;  /* 0x0000000d0000720c */ /* 0x000fda0003f05270 */
[----:B------:R-:W-:Y:S05]  /*7670*/  @P0 BRA `(.L_x_168) ;  /* 0x0000006800340947 */ /* 0x000fea0003800000 */
[----:B------:R-:W-:Y:S01]  /*7680*/  MOV R2, R14 ;  /* 0x0000000e00027202 */ /* 0x000fe20000000f00 */
[----:B------:R-:W-:Y:S02]  /*7690*/  IMAD.MOV.U32 R5, RZ, RZ, RZ ;  /* 0x000000ffff057224 */ /* 0x000fe400078e00ff */
[----:B------:R-:W-:Y:S02]  /*76a0*/  IMAD.MOV.U32 R8, RZ, RZ, RZ ;  /* 0x000000ffff087224 */ /* 0x000fe400078e00ff */
[----:B------:R-:W-:-:S07]  /*76b0*/  IMAD.MOV.U32 R7, RZ, RZ, RZ ;  /* 0x000000ffff077224 */ /* 0x000fce00078e00ff */
.L_x_259:
[----:B------:R-:W-:Y:S05]  /*76c0*/  YIELD ;  /* 0x0000000000007946 */ /* 0x000fea0003800000 */
[----:B------:R-:W0:Y:S01]  /*76d0*/  LDCU.64 UR14, c[0x3][0x8] ;  /* 0x00c00100ff0e77ac */ /* 0x000e220008000a00 */
[C---:B------:R-:W-:Y:S01]  /*76e0*/  IMAD.SHL.U32 R3, R2.reuse, 0x100000, RZ ;  /* 0x0010000002037824 */ /* 0x040fe200078e00ff */
[----:B------:R-:W-:Y:S01]  /*76f0*/  SHF.L.U64.HI R2, R2, 0x14, R5 ;  /* 0x0000001402027819 */ /* 0x000fe20000010205 */
[----:B------:R-:W-:Y:S01]  /*7700*/  BSSY.RECONVERGENT B0, `(.L_x_169) ;  /* 0x0000026000007945 */ /* 0x000fe20003800200 */
[----:B------:R-:W1:Y:S02]  /*7710*/  LDCU.64 UR16, c[0x3][0x20] ;  /* 0x00c00400ff1077ac */ /* 0x000e640008000a00 */
[----:B------:R-:W-:Y:S01]  /*7720*/  LOP3.LUT R0, R3, R10, RZ, 0xfc, !PT ;  /* 0x0000000a03007212 */ /* 0x000fe200078efcff */
[----:B------:R-:W2:Y:S03]  /*7730*/  LDCU.64 UR18, c[0x3][0x18] ;  /* 0x00c00300ff1277ac */ /* 0x000ea60008000a00 */
[----:B0-----:R-:W-:-:S04]  /*7740*/  IADD3 R0, P0, PT, R0, -UR14, RZ ;  /* 0x8000000e00007c10 */ /* 0x001fc8000ff1e0ff */
[----:B------:R-:W-:-:S05]  /*7750*/  IADD3.X R2, PT, PT, R2, ~UR15, RZ, P0, !PT ;  /* 0x8000000f02027c10 */ /* 0x000fca00087fe4ff */
[----:B-1----:R-:W-:Y:S02]  /*7760*/  IMAD R5, R2, UR16, RZ ;  /* 0x0000001002057c24 */ /* 0x002fe4000f8e02ff */
[----:B------:R-:W-:-:S04]  /*7770*/  IMAD.WIDE.U32 R2, R0, UR16, RZ ;  /* 0x0000001000027c25 */ /* 0x000fc8000f8e00ff */
[----:B------:R-:W-:Y:S01]  /*7780*/  IMAD R5, R0, UR17, R5 ;  /* 0x0000001100057c24 */ /* 0x000fe2000f8e0205 */
[----:B--2---:R-:W-:-:S03]  /*7790*/  LOP3.LUT R17, R2, UR18, RZ, 0xc0, !PT ;  /* 0x0000001202117c12 */ /* 0x004fc6000f8ec0ff */
[----:B------:R-:W-:-:S05]  /*77a0*/  IMAD.IADD R0, R3, 0x1, R5 ;  /* 0x0000000103007824 */ /* 0x000fca00078e0205 */
[----:B------:R-:W-:-:S04]  /*77b0*/  LOP3.LUT R0, R0, UR19, RZ, 0xc0, !PT ;  /* 0x0000001300007c12 */ /* 0x000fc8000f8ec0ff */
[--C-:B------:R-:W-:Y:S02]  /*77c0*/  SHF.R.U32.HI R6, RZ, 0x11, R0.reuse ;  /* 0x00000011ff067819 */ /* 0x100fe40000011600 */
[----:B------:R-:W-:Y:S02]  /*77d0*/  SHF.R.U64 R16, R17, 0x11, R0 ;  /* 0x0000001111107819 */ /* 0x000fe40000001200 */
[----:B------:R-:W-:-:S04]  /*77e0*/  LOP3.LUT R3, R6, UR9, RZ, 0xfc, !PT ;  /* 0x0000000906037c12 */ /* 0x000fc8000f8efcff */
[----:B------:R-:W-:-:S13]  /*77f0*/  ISETP.NE.U32.AND P0, PT, R3, RZ, PT ;  /* 0x000000ff0300720c */ /* 0x000fda0003f05070 */
[----:B------:R-:W-:Y:S05]  /*7800*/  @P0 BRA `(.L_x_170) ;  /* 0x00000000004c0947 */ /* 0x000fea0003800000 */
[----:B------:R-:W0:Y:S01]  /*7810*/  I2F.U32.RP R4, UR8 ;  /* 0x0000000800047d06 */ /* 0x000e220008209000 */
[----:B------:R-:W-:Y:S01]  /*7820*/  IADD3 R19, PT, PT, RZ, -UR8, RZ ;  /* 0x80000008ff137c10 */ /* 0x000fe2000fffe0ff */
[----:B------:R-:W-:Y:S01]  /*7830*/  IMAD.MOV.U32 R2, RZ, RZ, RZ ;  /* 0x000000ffff027224 */ /* 0x000fe200078e00ff */
[----:B------:R-:W-:-:S05]  /*7840*/  ISETP.NE.U32.AND P1, PT, RZ, UR8, PT ;  /* 0x00000008ff007c0c */ /* 0x000fca000bf25070 */
[----:B0-----:R-:W0:Y:S02]  /*7850*/  MUFU.RCP R4, R4 ;  /* 0x0000000400047308 */ /* 0x001e240000001000 */
[----:B0-----:R-:W-:-:S06]  /*7860*/  VIADD R5, R4, 0xffffffe ;  /* 0x0ffffffe04057836 */ /* 0x001fcc0000000000 */
[----:B------:R-:W0:Y:S02]  /*7870*/  F2I.FTZ.U32.TRUNC.NTZ R3, R5 ;  /* 0x0000000500037305 */ /* 0x000e24000021f000 */
[----:B0-----:R-:W-:-:S04]  /*7880*/  IMAD R19, R19, R3, RZ ;  /* 0x0000000313137224 */ /* 0x001fc800078e02ff */
[----:B------:R-:W-:-:S06]  /*7890*/  IMAD.HI.U32 R19, R3, R19, R2 ;  /* 0x0000001303137227 */ /* 0x000fcc00078e0002 */
[----:B------:R-:W-:-:S04]  /*78a0*/  IMAD.HI.U32 R2, R19, R16, RZ ;  /* 0x0000001013027227 */ /* 0x000fc800078e00ff */
[----:B------:R-:W-:-:S04]  /*78b0*/  IMAD.MOV R3, RZ, RZ, -R2 ;  /* 0x000000ffff037224 */ /* 0x000fc800078e0a02 */
[----:B------:R-:W-:Y:S02]  /*78c0*/  IMAD R2, R3, UR8, R16 ;  /* 0x0000000803027c24 */ /* 0x000fe4000f8e0210 */
[----:B------:R-:W-:-:S03]  /*78d0*/  IMAD.MOV.U32 R3, RZ, RZ, RZ ;  /* 0x000000ffff037224 */ /* 0x000fc600078e00ff */
[----:B------:R-:W-:-:S13]  /*78e0*/  ISETP.GE.U32.AND P0, PT, R2, UR8, PT ;  /* 0x0000000802007c0c */ /* 0x000fda000bf06070 */
[----:B------:R-:W-:-:S05]  /*78f0*/  @P0 VIADD R2, R2, -UR8 ;  /* 0x8000000802020c36 */ /* 0x000fca0008000000 */
[----:B------:R-:W-:-:S13]  /*7900*/  ISETP.GE.U32.AND P0, PT, R2, UR8, PT ;  /* 0x0000000802007c0c */ /* 0x000fda000bf06070 */
[----:B------:R-:W-:Y:S01]  /*7910*/  @P0 VIADD R2, R2, -UR8 ;  /* 0x8000000802020c36 */ /* 0x000fe20008000000 */
[----:B------:R-:W-:Y:S01]  /*7920*/  @!P1 LOP3.LUT R2, RZ, UR8, RZ, 0x33, !PT ;  /* 0x00000008ff029c12 */ /* 0x000fe2000f8e33ff */
[----:B------:R-:W-:Y:S06]  /*7930*/  BRA `(.L_x_171) ;  /* 0x0000000000087947 */ /* 0x000fec0003800000 */
.L_x_170:
[----:B------:R-:W-:-:S07]  /*7940*/  MOV R18, 0x7960 ;  /* 0x0000796000127802 */ /* 0x000fce0000000f00 */
[----:B------:R-:W-:Y:S05]  /*7950*/  CALL.REL.NOINC `($__internal_1_$__cuda_sm20_rem_u64) ;  /* 0x0000006400987944 */ /* 0x000fea0003c00000 */
.L_x_171:
[----:B------:R-:W-:Y:S05]  /*7960*/  BSYNC.RECONVERGENT B0 ;  /* 0x0000000000007941 */ /* 0x000fea0003800200 */
.L_x_169:
[----:B------:R-:W-:Y:S01]  /*7970*/  ISETP.NE.U32.AND P0, PT, R2, R15, PT ;  /* 0x0000000f0200720c */ /* 0x000fe20003f05070 */
[----:B------:R-:W-:Y:S01]  /*7980*/  BSSY.RECONVERGENT B1, `(.L_x_172) ;  /* 0x0000648000017945 */ /* 0x000fe20003800200 */
[----:B------:R-:W-:-:S04]  /*7990*/  SHF.R.S32.HI R2, RZ, 0x1f, R15 ;  /* 0x0000001fff027819 */ /* 0x000fc8000001140f */
[----:B------:R-:W-:-:S13]  /*79a0*/  ISETP.NE.AND.EX P0, PT, R3, R2, PT, P0 ;  /* 0x000000020300720c */ /* 0x000fda0003f05300 */
[----:B------:R-:W-:Y:S05]  /*79b0*/  @P0 BRA `(.L_x_173) ;  /* 0x0000006400100947 */ /* 0x000fea0003800000 */
[----:B------:R-:W0:Y:S08]  /*79c0*/  LDC.64 R18, c[0x0][0x390] ;  /* 0x0000e400ff127b82 */ /* 0x000e300000000a00 */
[----:B------:R-:W1:Y:S01]  /*79d0*/  LDC R5, c[0x3][0x38] ;  /* 0x00c00e00ff057b82 */ /* 0x000e620000000800 */
[----:B------:R-:W-:Y:S01]  /*79e0*/  IMAD.MOV.U32 R2, RZ, RZ, RZ ;  /* 0x000000ffff027224 */ /* 0x000fe200078e00ff */
[----:B------:R-:W2:Y:S01]  /*79f0*/  LDCU.64 UR14, c[0x3][0x8] ;  /* 0x00c00100ff0e77ac */ /* 0x000ea20008000a00 */
[----:B------:R-:W3:Y:S01]  /*7a00*/  LDCU.64 UR16, c[0x3][0x20] ;  /* 0x00c00400ff1077ac */ /* 0x000ee20008000a00 */
[----:B------:R-:W4:Y:S01]  /*7a10*/  LDCU.128 UR20, c[0x3][0x10] ;  /* 0x00c00200ff1477ac */ /* 0x000f220008000c00 */
[----:B------:R-:W5:Y:S01]  /*7a20*/  LDCU.64 UR18, c[0x3][0x30] ;  /* 0x00c00600ff1277ac */ /* 0x000f620008000a00 */
[----:B0-----:R-:W2:Y:S04]  /*7a30*/  LDG.E R28, desc[UR12][R18.64+0x4] ;  /* 0x0000040c121c7981 */ /* 0x001ea8000c1e1900 */
[----:B------:R-:W3:Y:S01]  /*7a40*/  LDG.E R27, desc[UR12][R18.64+0x8] ;  /* 0x0000080c121b7981 */ /* 0x000ee2000c1e1900 */
[----:B------:R-:W-:Y:S01]  /*7a50*/  UISETP.GE.AND UP0, UPT, UR8, 0x1, UPT ;  /* 0x000000010800788c */ /* 0x000fe2000bf06270 */
[----:B-1----:R-:W-:-:S04]  /*7a60*/  IABS R20, R5 ;  /* 0x0000000500147213 */ /* 0x002fc80000000000 */
[----:B------:R-:W0:Y:S01]  /*7a70*/  I2F.RP R4, R20 ;  /* 0x0000001400047306 */ /* 0x000e220000209400 */
[----:B----4-:R-:W-:Y:S02]  /*7a80*/  IMAD.U32 R30, RZ, RZ, UR22 ;  /* 0x00000016ff1e7e24 */ /* 0x010fe4000f8e00ff */
[----:B------:R-:W-:-:S05]  /*7a90*/  IMAD.U32 R31, RZ, RZ, UR23 ;  /* 0x00000017ff1f7e24 */ /* 0x000fca000f8e00ff */
[----:B0-----:R-:W0:Y:S02]  /*7aa0*/  MUFU.RCP R4, R4 ;  /* 0x0000000400047308 */ /* 0x001e240000001000 */
[----:B0-----:R-:W-:-:S06]  /*7ab0*/  VIADD R16, R4, 0xffffffe ;  /* 0x0ffffffe04107836 */ /* 0x001fcc0000000000 */
[----:B------:R-:W0:Y:S02]  /*7ac0*/  F2I.FTZ.U32.TRUNC.NTZ R3, R16 ;  /* 0x0000001000037305 */ /* 0x000e24000021f000 */
[----:B0-----:R-:W-:-:S05]  /*7ad0*/  IADD3 R21, PT, PT, RZ, -R3, RZ ;  /* 0x80000003ff157210 */ /* 0x001fca0007ffe0ff */
[----:B------:R-:W-:-:S04]  /*7ae0*/  IMAD R21, R21, R20, RZ ;  /* 0x0000001415157224 */ /* 0x000fc800078e02ff */
[----:B------:R-:W-:Y:S01]  /*7af0*/  IMAD.HI.U32 R21, R3, R21, R2 ;  /* 0x0000001503157227 */ /* 0x000fe200078e0002 */
[----:B--2---:R-:W-:Y:S02]  /*7b00*/  IABS R6, R28 ;  /* 0x0000001c00067213 */ /* 0x004fe40000000000 */
[----:B------:R-:W-:Y:S02]  /*7b10*/  SHF.R.S32.HI R29, RZ, 0x1f, R28 ;  /* 0x0000001fff1d7819 */ /* 0x000fe4000001141c */
[----:B---3--:R-:W-:Y:S01]  /*7b20*/  IABS R18, R27 ;  /* 0x0000001b00127213 */ /* 0x008fe20000000000 */
[----:B------:R-:W-:Y:S01]  /*7b30*/  IMAD.MOV.U32 R3, RZ, RZ, R6 ;  /* 0x000000ffff037224 */ /* 0x000fe200078e0006 */
[----:B------:R-:W-:-:S03]  /*7b40*/  SHF.R.S32.HI R33, RZ, 0x1f, R27 ;  /* 0x0000001fff217819 */ /* 0x000fc6000001141b */
[----:B------:R-:W-:-:S04]  /*7b50*/  IMAD.HI.U32 R2, R21, R3, RZ ;  /* 0x0000000315027227 */ /* 0x000fc800078e00ff */
[----:B------:R-:W-:Y:S02]  /*7b60*/  IMAD.MOV.U32 R6, RZ, RZ, R18 ;  /* 0x000000ffff067224 */ /* 0x000fe400078e0012 */
[----:B------:R-:W-:Y:S02]  /*7b70*/  IMAD.MOV R4, RZ, RZ, -R2 ;  /* 0x000000ffff047224 */ /* 0x000fe400078e0a02 */
[----:B------:R-:W-:Y:S01]  /*7b80*/  IMAD.HI.U32 R16, R21, R6, RZ ;  /* 0x0000000615107227 */ /* 0x000fe200078e00ff */
[----:B------:R-:W-:-:S03]  /*7b90*/  LOP3.LUT R21, RZ, R5, RZ, 0x33, !PT ;  /* 0x00000005ff157212 */ /* 0x000fc600078e33ff */
        /* <DEDUP_REMOVED lines=8> */
[----:B------:R-:W-:Y:S02]  /*7c20*/  @!P4 IMAD.IADD R3, R3, 0x1, -R20 ;  /* 0x000000010303c824 */ /* 0x000fe400078e0a14 */
[----:B------:R-:W-:-:S03]  /*7c30*/  @!P4 VIADD R2, R2, 0x1 ;  /* 0x000000010202c836 */ /* 0x000fc60000000000 */
[-C--:B------:R-:W-:Y:S01]  /*7c40*/  ISETP.GE.U32.AND P3, PT, R3, R20.reuse, PT ;  /* 0x000000140300720c */ /* 0x080fe20003f66070 */
[----:B------:R-:W-:Y:S01]  /*7c50*/  @!P1 VIADD R16, R16, 0x1 ;  /* 0x0000000110109836 */ /* 0x000fe20000000000 */
[-C--:B------:R-:W-:Y:S02]  /*7c60*/  @!P1 IADD3 R4, PT, PT, R4, -R20.reuse, RZ ;  /* 0x8000001404049210 */ /* 0x080fe40007ffe0ff */
[----:B------:R-:W-:Y:S02]  /*7c70*/  IADD3 R3, P5, PT, R17, -UR14, RZ ;  /* 0x8000000e11037c10 */ /* 0x000fe4000ffbe0ff */
[----:B------:R-:W-:Y:S02]  /*7c80*/  ISETP.GE.U32.AND P0, PT, R4, R20, PT ;  /* 0x000000140400720c */ /* 0x000fe40003f06070 */
[----:B------:R-:W-:Y:S02]  /*7c90*/  LOP3.LUT R4, R27, R5, RZ, 0x3c, !PT ;  /* 0x000000051b047212 */ /* 0x000fe400078e3cff */
[----:B------:R-:W-:-:S02]  /*7ca0*/  ISETP.NE.AND P1, PT, R5, RZ, PT ;  /* 0x000000ff0500720c */ /* 0x000fc40003f25270 */
[----:B------:R-:W-:Y:S01]  /*7cb0*/  IADD3.X R17, PT, PT, R0, ~UR15, RZ, P5, !PT ;  /* 0x8000000f00117c10 */ /* 0x000fe2000affe4ff */
[----:B------:R-:W-:Y:S01]  /*7cc0*/  @P3 VIADD R2, R2, 0x1 ;  /* 0x0000000102023836 */ /* 0x000fe20000000000 */
[----:B------:R-:W-:Y:S01]  /*7cd0*/  ISETP.GE.AND P3, PT, R4, RZ, PT ;  /* 0x000000ff0400720c */ /* 0x000fe20003f66270 */
[----:B------:R-:W0:Y:S01]  /*7ce0*/  LDCU.64 UR14, c[0x3][0x40] ;  /* 0x00c00800ff0e77ac */ /* 0x000e220008000a00 */
[----:B------:R-:W-:Y:S01]  /*7cf0*/  SHF.R.S32.HI R4, RZ, 0x1f, R4 ;  /* 0x0000001fff047819 */ /* 0x000fe20000011404 */
[----:B------:R-:W-:Y:S02]  /*7d00*/  @!P2 IMAD.MOV R2, RZ, RZ, -R2 ;  /* 0x000000ffff02a224 */ /* 0x000fe400078e0a02 */
[----:B------:R-:W-:-:S04]  /*7d10*/  @P0 VIADD R16, R16, 0x1 ;  /* 0x0000000110100836 */ /* 0x000fc80000000000 */
[----:B------:R-:W-:Y:S01]  /*7d20*/  IMAD.MOV.U32 R0, RZ, RZ, R16 ;  /* 0x000000ffff007224 */ /* 0x000fe200078e0010 */
[----:B------:R-:W-:Y:S01]  /*7d30*/  SEL R16, R21, R2, !P1 ;  /* 0x0000000215107207 */ /* 0x000fe20004800000 */
[----:B------:R-:W-:-:S03]  /*7d40*/  IMAD R2, R17, UR16, RZ ;  /* 0x0000001011027c24 */ /* 0x000fc6000f8e02ff */
[----:B------:R-:W-:Y:S01]  /*7d50*/  @!P3 IADD3 R0, PT, PT, -R0, RZ, RZ ;  /* 0x000000ff0000b210 */ /* 0x000fe20007ffe1ff */
[----:B------:R-:W-:Y:S02]  /*7d60*/  IMAD.MOV R17, RZ, RZ, -R16 ;  /* 0x000000ffff117224 */ /* 0x000fe400078e0a10 */
[----:B------:R-:W-:Y:S01]  /*7d70*/  IMAD R19, R3, UR17, R2 ;  /* 0x0000001103137c24 */ /* 0x000fe2000f8e0202 */
[----:B------:R-:W-:Y:S01]  /*7d80*/  SEL R0, R21, R0, !P1 ;  /* 0x0000000015007207 */ /* 0x000fe20004800000 */
[----:B------:R-:W-:Y:S01]  /*7d90*/  IMAD.WIDE.U32 R2, R3, UR16, RZ ;  /* 0x0000001003027c25 */ /* 0x000fe2000f8e00ff */
[----:B------:R-:W1:Y:S03]  /*7da0*/  LDCU.64 UR16, c[0x3][0x28] ;  /* 0x00c00500ff1077ac */ /* 0x000e660008000a00 */
[----:B------:R-:W-:Y:S01]  /*7db0*/  IMAD R17, R5, R17, R28 ;  /* 0x0000001105117224 */ /* 0x000fe200078e021c */
[----:B------:R-:W-:Y:S01]  /*7dc0*/  LOP3.LUT R18, R2, R30, RZ, 0xc0, !PT ;  /* 0x0000001e02127212 */ /* 0x000fe200078ec0ff */
[----:B------:R-:W-:-:S02]  /*7dd0*/  IMAD.IADD R20, R3, 0x1, R19 ;  /* 0x0000000103147824 */ /* 0x000fc400078e0213 */
[----:B------:R-:W-:Y:S01]  /*7de0*/  IMAD.MOV R2, RZ, RZ, -R0 ;  /* 0x000000ffff027224 */ /* 0x000fe200078e0a00 */
[----:B------:R-:W-:Y:S02]  /*7df0*/  ISETP.NE.AND P0, PT, R17, RZ, PT ;  /* 0x000000ff1100720c */ /* 0x000fe40003f05270 */
[----:B------:R-:W-:Y:S01]  /*7e00*/  LOP3.LUT R18, R18, UR20, RZ, 0x3c, !PT ;  /* 0x0000001412127c12 */ /* 0x000fe2000f8e3cff */
[----:B------:R-:W-:Y:S01]  /*7e10*/  IMAD R2, R5, R2, R27 ;  /* 0x0000000205027224 */ /* 0x000fe200078e021b */
[----:B------:R-:W-:Y:S02]  /*7e20*/  LOP3.LUT R17, R20, R31, RZ, 0xc0, !PT ;  /* 0x0000001f14117212 */ /* 0x000fe400078ec0ff */
[----:B------:R-:W-:Y:S02]  /*7e30*/  SEL R3, R6, RZ, P0 ;  /* 0x000000ff06037207 */ /* 0x000fe40000000000 */
[----:B------:R-:W-:Y:S02]  /*7e40*/  IADD3 R5, P1, PT, R18, -R23, RZ ;  /* 0x8000001712057210 */ /* 0x000fe40007f3e0ff */
[----:B------:R-:W-:Y:S01]  /*7e50*/  LOP3.LUT R17, R17, UR21, RZ, 0x3c, !PT ;  /* 0x0000001511117c12 */ /* 0x000fe2000f8e3cff */
[----:B------:R-:W-:Y:S01]  /*7e60*/  IMAD.IADD R16, R16, 0x1, R3 ;  /* 0x0000000110107824 */ /* 0x000fe200078e0203 */
[----:B------:R-:W-:-:S02]  /*7e70*/  ISETP.NE.AND P0, PT, R2, RZ, PT ;  /* 0x000000ff0200720c */ /* 0x000fc40003f05270 */
[----:B------:R-:W-:Y:S02]  /*7e80*/  LOP3.LUT R18, R5, R30, RZ, 0xc0, !PT ;  /* 0x0000001e05127212 */ /* 0x000fe400078ec0ff */
[----:B------:R-:W-:Y:S02]  /*7e90*/  IADD3.X R6, PT, PT, R17, ~R22, RZ, P1, !PT ;  /* 0x8000001611067210 */ /* 0x000fe40000ffe4ff */
[----:B------:R-:W-:Y:S02]  /*7ea0*/  SEL R17, R4, RZ, P0 ;  /* 0x000000ff04117207 */ /* 0x000fe40000000000 */
[----:B0-----:R-:W-:Y:S02]  /*7eb0*/  IADD3 R2, P1, PT, R18, UR14, RZ ;  /* 0x0000000e12027c10 */ /* 0x001fe4000ff3e0ff */
[----:B------:R-:W-:Y:S01]  /*7ec0*/  LOP3.LUT R19, R6, R31, RZ, 0xc0, !PT ;  /* 0x0000001f06137212 */ /* 0x000fe200078ec0ff */
[----:B------:R-:W-:Y:S01]  /*7ed0*/  IMAD.IADD R0, R0, 0x1, R17 ;  /* 0x0000000100007824 */ /* 0x000fe200078e0211 */
[----:B------:R-:W-:-:S02]  /*7ee0*/  SHF.R.S32.HI R4, RZ, 0x1f, R16 ;  /* 0x0000001fff047819 */ /* 0x000fc40000011410 */
[----:B------:R-:W-:-:S03]  /*7ef0*/  IADD3.X R3, PT, PT, R19, UR15, RZ, P1, !PT ;  /* 0x0000000f13037c10 */ /* 0x000fc60008ffe4ff */
[----:B-1----:R-:W-:Y:S01]  /*7f00*/  IMAD R17, R4, UR16, RZ ;  /* 0x0000001004117c24 */ /* 0x002fe2000f8e02ff */
[----:B------:R-:W-:Y:S01]  /*7f10*/  SHF.R.S32.HI R4, RZ, 0x1f, R0 ;  /* 0x0000001fff047819 */ /* 0x000fe20000011400 */
[----:B------:R-:W-:-:S04]  /*7f20*/  IMAD.WIDE.U32 R2, R16, UR16, R2 ;  /* 0x0000001010027c25 */ /* 0x000fc8000f8e0002 */
        /* <DEDUP_REMOVED lines=24> */
.L_x_177:
        /* <DEDUP_REMOVED lines=29> */
.L_x_176:
[----:B------:R-:W-:Y:S05]  /*8280*/  BRA `(.L_x_174) ;  /* 0x00000000003c7947 */ /* 0x000fea0003800000 */
.L_x_175:
        /* <DEDUP_REMOVED lines=12> */
[----:B------:R-:W-:-:S04]  /*8350*/  IMAD R21, R20, UR9, R21 ;  /* 0x0000000914157c24 */ /* 0x000fc8000f8e0215 */
[----:B------:R-:W-:-:S05]  /*8360*/  IMAD.IADD R3, R3, 0x1, R21 ;  /* 0x0000000103037824 */ /* 0x000fca00078e0215 */
[----:B------:R-:W-:-:S07]  /*8370*/  SHF.R.U64 R3, R2, 0x1f, R3 ;  /* 0x0000001f02037819 */ /* 0x000fce0000001203 */
.L_x_174:
        /* <DEDUP_REMOVED lines=21> */
.L_x_181:
[----:B------:R-:W0:Y:S01]  /*84d0*/  LDC.64 R2, c[0x3][0x8] ;  /* 0x00c00200ff027b82 */ /* 0x000e220000000a00 */
[----:B------:R-:W1:Y:S01]  /*84e0*/  LDCU.64 UR14, c[0x3][URZ] ;  /* 0x00c00000ff0e77ac */ /* 0x000e620008000a00 */
[----:B------:R-:W2:Y:S01]  /*84f0*/  LDCU.64 UR16, c[0x3][0x18] ;  /* 0x00c00300ff1077ac */ /* 0x000ea20008000a00 */
[----:B-1----:R-:W-:Y:S02]  /*8500*/  IMAD R4, R4, UR14, RZ ;  /* 0x0000000e04047c24 */ /* 0x002fe4000f8e02ff */
[----:B--2---:R-:W-:Y:S01]  /*8510*/  IMAD.U32 R31, RZ, RZ, UR17 ;  /* 0x00000011ff1f7e24 */ /* 0x004fe2000f8e00ff */
[----:B------:R-:W-:Y:S01]  /*8520*/  MOV R30, UR16 ;  /* 0x00000010001e7c02 */ /* 0x000fe20008000f00 */
[----:B0-----:R-:W-:-:S04]  /*8530*/  IMAD.WIDE.U32 R2, R17, UR14, R2 ;  /* 0x0000000e11027c25 */ /* 0x001fc8000f8e0002 */
[----:B------:R-:W-:-:S04]  /*8540*/  IMAD R17, R17, UR15, R4 ;  /* 0x0000000f11117c24 */ /* 0x000fc8000f8e0204 */
        /* <DEDUP_REMOVED lines=21> */
.L_x_180:
[----:B------:R-:W-:Y:S05]  /*86a0*/  BRA `(.L_x_178) ;  /* 0x00000000003c7947 */ /* 0x000fea0003800000 */
.L_x_179:
[----:B------:R-:W0:Y:S01]  /*86b0*/  LDC.64 R2, c[0x3][0x8] ;  /* 0x00c00200ff027b82 */ /* 0x000e220000000a00 */
[----:B------:R-:W1:Y:S02]  /*86c0*/  LDCU.64 UR14, c[0x3][URZ] ;  /* 0x00c00000ff0e77ac */ /* 0x000e640008000a00 */
[----:B-1----:R-:W-:Y:S02]  /*86d0*/  IMAD R4, R4, UR14, RZ ;  /* 0x0000000e04047c24 */ /* 0x002fe4000f8e02ff */
[----:B0-----:R-:W-:-:S04]  /*86e0*/  IMAD.WIDE.U32 R2, R17, UR14, R2 ;  /* 0x0000000e11027c25 */ /* 0x001fc8000f8e0002 */
[----:B------:R-:W-:Y:S01]  /*86f0*/  IMAD R17, R17, UR15, R4 ;  /* 0x0000000f11117c24 */ /* 0x000fe2000f8e0204 */
[----:B------:R-:W-:-:S04]  /*8700*/  LOP3.LUT R2, R2, R30, RZ, 0xc0, !PT ;  /* 0x0000001e02027212 */ /* 0x000fc800078ec0ff */
[----:B------:R-:W-:-:S04]  /*8710*/  IADD3 R4, PT, PT, R3, R17, RZ ;  /* 0x0000001103047210 */ /* 0x000fc80007ffe0ff */
        /* <DEDUP_REMOVED lines=8> */
.L_x_178:
[----:B------:R-:W0:Y:S02]  /*87a0*/  LDCU UR14, c[0x3][0x38] ;  /* 0x00c00700ff0e77ac */ /* 0x000e240008000800 */
[----:B0-----:R-:W-:-:S05]  /*87b0*/  IMAD R0, R0, UR14, R3 ;  /* 0x0000000e00007c24 */ /* 0x001fca000f8e0203 */
[----:B------:R-:W-:-:S13]  /*87c0*/  ISETP.NE.AND P0, PT, R0, R27, PT ;  /* 0x0000001b0000720c */ /* 0x000fda0003f05270 */
[----:B------:R-:W-:Y:S05]  /*87d0*/  @P0 BRA `(.L_x_173) ;  /* 0x0000005400880947 */ /* 0x000fea0003800000 */
[----:B------:R-:W0:Y:S01]  /*87e0*/  LDCU.64 UR14, c[0x3][0x10] ;  /* 0x00c00200ff0e77ac */ /* 0x000e220008000a00 */
[----:B------:R-:W1:Y:S08]  /*87f0*/  LDC.64 R16, c[0x3][RZ] ;  /* 0x00c00000ff107b82 */ /* 0x000e700000000a00 */
[----:B------:R-:W2:Y:S01]  /*8800*/  LDC.64 R24, c[0x3][0x8] ;  /* 0x00c00200ff187b82 */ /* 0x000ea20000000a00 */
[----:B0-----:R-:W-:-:S02]  /*8810*/  LOP3.LUT R6, R6, UR15, RZ, 0x3c, !PT ;  /* 0x0000000f06067c12 */ /* 0x001fc4000f8e3cff */
[----:B------:R-:W-:Y:S02]  /*8820*/  LOP3.LUT R5, R5, UR14, RZ, 0x3c, !PT ;  /* 0x0000000e05057c12 */ /* 0x000fe4000f8e3cff */
[----:B------:R-:W-:Y:S02]  /*8830*/  LOP3.LUT R3, R6, R31, RZ, 0xc0, !PT ;  /* 0x0000001f06037212 */ /* 0x000fe400078ec0ff */
[----:B------:R-:W-:-:S03]  /*8840*/  LOP3.LUT R21, R5, R30, RZ, 0xc0, !PT ;  /* 0x0000001e05157212 */ /* 0x000fc600078ec0ff */
[-C--:B-1----:R-:W-:Y:S02]  /*8850*/  IMAD R0, R3, R16.reuse, RZ ;  /* 0x0000001003007224 */ /* 0x082fe400078e02ff */
[----:B--2---:R-:W-:-:S04]  /*8860*/  IMAD.WIDE.U32 R2, R21, R16, R24 ;  /* 0x0000001015027225 */ /* 0x004fc800078e0018 */
[----:B------:R-:W-:-:S04]  /*8870*/  IMAD R21, R21, R17, R0 ;  /* 0x0000001115157224 */ /* 0x000fc800078e0200 */
[----:B------:R-:W-:-:S05]  /*8880*/  IMAD.IADD R0, R3, 0x1, R21 ;  /* 0x0000000103007824 */ /* 0x000fca00078e0215 */
[----:B------:R-:W-:Y:S02]  /*8890*/  LOP3.LUT R21, R0, R31, RZ, 0xc0, !PT ;  /* 0x0000001f00157212 */ /* 0x000fe400078ec0ff */
[----:B------:R-:W-:-:S03]  /*88a0*/  LOP3.LUT R0, R2, R30, RZ, 0xc0, !PT ;  /* 0x0000001e02007212 */ /* 0x000fc600078ec0ff */
[-C--:B------:R-:W-:Y:S02]  /*88b0*/  IMAD R4, R21, R16.reuse, RZ ;  /* 0x0000001015047224 */ /* 0x080fe400078e02ff */
[----:B------:R-:W-:-:S04]  /*88c0*/  IMAD.WIDE.U32 R2, R0, R16, R24 ;  /* 0x0000001000027225 */ /* 0x000fc800078e0018 */
[----:B------:R-:W-:Y:S01]  /*88d0*/  IMAD R35, R0, R17, R4 ;  /* 0x0000001100237224 */ /* 0x000fe200078e0204 */
[----:B------:R-:W-:Y:S02]  /*88e0*/  LOP3.LUT R32, R2, R30, RZ, 0xc0, !PT ;  /* 0x0000001e02207212 */ /* 0x000fe400078ec0ff */
[----:B------:R-:W-:Y:S01]  /*88f0*/  SHF.L.U64.HI R0, R0, 0x10, R21 ;  /* 0x0000001000007819 */ /* 0x000fe20000010215 */
[----:B------:R-:W-:-:S05]  /*8900*/  IMAD.IADD R4, R3, 0x1, R35 ;  /* 0x0000000103047824 */ /* 0x000fca00078e0223 */
[----:B------:R-:W-:-:S05]  /*8910*/  LOP3.LUT R35, R4, R31, RZ, 0xc0, !PT ;  /* 0x0000001f04237212 */ /* 0x000fca00078ec0ff */
[----:B------:R-:W-:-:S04]  /*8920*/  IMAD R2, R35, R16, RZ ;  /* 0x0000001023027224 */ /* 0x000fc800078e02ff */
[C---:B------:R-:W-:Y:S02]  /*8930*/  IMAD R37, R32.reuse, R17, R2 ;  /* 0x0000001120257224 */ /* 0x040fe400078e0202 */
[----:B------:R-:W-:-:S04]  /*8940*/  IMAD.WIDE.U32 R2, R32, R16, R24 ;  /* 0x0000001020027225 */ /* 0x000fc800078e0018 */
[----:B------:R-:W-:-:S05]  /*8950*/  IMAD.IADD R4, R3, 0x1, R37 ;  /* 0x0000000103047824 */ /* 0x000fca00078e0225 */
[----:B------:R-:W-:Y:S02]  /*8960*/  LOP3.LUT R37, R4, R31, RZ, 0xc0, !PT ;  /* 0x0000001f04257212 */ /* 0x000fe400078ec0ff */
[----:B------:R-:W-:-:S03]  /*8970*/  LOP3.LUT R4, R2, R30, RZ, 0xc0, !PT ;  /* 0x0000001e02047212 */ /* 0x000fc600078ec0ff */
[----:B------:R-:W-:-:S04]  /*8980*/  IMAD R2, R37, R16, RZ ;  /* 0x0000001025027224 */ /* 0x000fc800078e02ff */
[C---:B------:R-:W-:Y:S02]  /*8990*/  IMAD R21, R4.reuse, R17, R2 ;  /* 0x0000001104157224 */ /* 0x040fe400078e0202 */
[----:B------:R-:W-:-:S04]  /*89a0*/  IMAD.WIDE.U32 R2, R4, R16, R24 ;  /* 0x0000001004027225 */ /* 0x000fc800078e0018 */
[----:B------:R-:W-:Y:S01]  /*89b0*/  IMAD.IADD R26, R3, 0x1, R21 ;  /* 0x00000001031a7824 */ /* 0x000fe200078e0215 */
[----:B------:R-:W-:Y:S01]  /*89c0*/  SHF.L.U64.HI R3, R32, 0x10, R35 ;  /* 0x0000001020037819 */ /* 0x000fe20000010223 */
[----:B------:R-:W0:Y:S01]  /*89d0*/  LDC.64 R20, c[0x0][0x390] ;  /* 0x0000e400ff147b82 */ /* 0x000e220000000a00 */
[----:B------:R-:W-:Y:S01]  /*89e0*/  LOP3.LUT R2, R2, R30, RZ, 0xc0, !PT ;  /* 0x0000001e02027212 */ /* 0x000fe200078ec0ff */
[----:B0-----:R-:W2:Y:S01]  /*89f0*/  LDG.E R32, desc[UR12][R20.64+0xc] ;  /* 0x00000c0c14207981 */ /* 0x001ea2000c1e1900 */
[----:B------:R-:W-:Y:S02]  /*8a00*/  LOP3.LUT R35, R26, R31, RZ, 0xc0, !PT ;  /* 0x0000001f1a237212 */ /* 0x000fe400078ec0ff */
[----:B------:R-:W-:Y:S02]  /*8a10*/  SHF.L.U64.HI R37, R4, 0x10, R37 ;  /* 0x0000001004257819 */ /* 0x000fe40000010225 */
[----:B------:R-:W-:Y:S02]  /*8a20*/  IADD3 R4, P0, PT, RZ, R3, RZ ;  /* 0x00000003ff047210 */ /* 0x000fe40007f1e0ff */
[----:B------:R-:W-:-:S02]  /*8a30*/  SHF.L.U64.HI R26, R2, 0x10, R35 ;  /* 0x00000010021a7819 */ /* 0x000fc40000010223 */
[----:B------:R-:W-:Y:S02]  /*8a40*/  LEA.HI.X.SX32 R3, R3, R0, 0x1, P0 ;  /* 0x0000000003037211 */ /* 0x000fe400000f0eff */
[----:B------:R-:W-:-:S03]  /*8a50*/  IADD3 R2, P0, PT, RZ, R26, RZ ;  /* 0x0000001aff027210 */ /* 0x000fc60007f1e0ff */
[----:B------:R-:W-:Y:S01]  /*8a60*/  IMAD R35, R3, R28, RZ ;  /* 0x0000001c03237224 */ /* 0x000fe200078e02ff */
[----:B------:R-:W-:-:S03]  /*8a70*/  LEA.HI.X.SX32 R0, R26, R37, 0x1, P0 ;  /* 0x000000251a007211 */ /* 0x000fc600000f0eff */
[----:B------:R-:W-:Y:S02]  /*8a80*/  IMAD R35, R29, R4, R35 ;  /* 0x000000041d237224 */ /* 0x000fe400078e0223 */
[----:B------:R-:W-:Y:S02]  /*8a90*/  IMAD R26, R0, R27, RZ ;  /* 0x0000001b001a7224 */ /* 0x000fe400078e02ff */
[----:B------:R-:W-:-:S04]  /*8aa0*/  IMAD.WIDE.U32 R28, R4, R28, RZ ;  /* 0x0000001c041c7225 */ /* 0x000fc800078e00ff */
[----:B------:R-:W-:Y:S02]  /*8ab0*/  IMAD R33, R33, R2, R26 ;  /* 0x0000000221217224 */ /* 0x000fe400078e021a */
[----:B------:R-:W-:-:S04]  /*8ac0*/  IMAD.WIDE.U32 R26, R2, R27, RZ ;  /* 0x0000001b021a7225 */ /* 0x000fc800078e00ff */
[----:B------:R-:W-:Y:S01]  /*8ad0*/  IMAD.IADD R35, R29, 0x1, R35 ;  /* 0x000000011d237824 */ /* 0x000fe200078e0223 */
[----:B------:R-:W-:Y:S02]  /*8ae0*/  IADD3 R29, PT, PT, R27, R33, RZ ;  /* 0x000000211b1d7210 */ /* 0x000fe40007ffe0ff */
[----:B------:R-:W-:Y:S02]  /*8af0*/  LOP3.LUT R27, R5, R28, R26, 0x96, !PT ;  /* 0x0000001c051b7212 */ /* 0x000fe400078e961a */
[----:B------:R-:W-:Y:S02]  /*8b00*/  LOP3.LUT R26, R6, R35, R29, 0x96, !PT ;  /* 0x00000023061a7212 */ /* 0x000fe400078e961d */
[----:B------:R-:W-:Y:S02]  /*8b10*/  LOP3.LUT R27, R27, R30, RZ, 0xc0, !PT ;  /* 0x0000001e1b1b7212 */ /* 0x000fe400078ec0ff */
[----:B------:R-:W-:-:S05]  /*8b20*/  LOP3.LUT R29, R26, R31, RZ, 0xc0, !PT ;  /* 0x0000001f1a1d7212 */ /* 0x000fca00078ec0ff */
[----:B------:R-:W-:-:S04]  /*8b30*/  IMAD R26, R29, R16, RZ ;  /* 0x000000101d1a7224 */ /* 0x000fc800078e02ff */
[C---:B------:R-:W-:Y:S02]  /*8b40*/  IMAD R29, R27.reuse, R17, R26 ;  /* 0x000000111b1d7224 */ /* 0x040fe400078e021a */
[----:B------:R-:W-:-:S04]  /*8b50*/  IMAD.WIDE.U32 R26, R27, R16, R24 ;  /* 0x000000101b1a7225 */ /* 0x000fc800078e0018 */
[----:B------:R-:W-:Y:S01]  /*8b60*/  IMAD.IADD R28, R27, 0x1, R29 ;  /* 0x000000011b1c7824 */ /* 0x000fe200078e021d */
[----:B------:R-:W-:-:S04]  /*8b70*/  LOP3.LUT R26, R26, R30, RZ, 0xc0, !PT ;  /* 0x0000001e1a1a7212 */ /* 0x000fc800078ec0ff */
[----:B------:R-:W-:-:S04]  /*8b80*/  LOP3.LUT R29, R28, R31, RZ, 0xc0, !PT ;  /* 0x0000001f1c1d7212 */ /* 0x000fc800078ec0ff */
[----:B------:R-:W-:-:S04]  /*8b90*/  SHF.L.U64.HI R27, R26, 0xf, R29 ;  /* 0x0000000f1a1b7819 */ /* 0x000fc8000001021d */
[----:B------:R-:W-:-:S04]  /*8ba0*/  SHF.R.S32.HI R27, RZ, 0x1d, R27 ;  /* 0x0000001dff1b7819 */ /* 0x000fc8000001141b */
[----:B--2---:R-:W-:-:S13]  /*8bb0*/  ISETP.NE.AND P0, PT, R32, R27, PT ;  /* 0x0000001b2000720c */ /* 0x004fda0003f05270 */
[----:B------:R-:W-:Y:S05]  /*8bc0*/  @P0 BRA `(.L_x_173) ;  /* 0x00000050008c0947 */ /* 0x000fea0003800000 */
[----:B------:R-:W2:Y:S01]  /*8bd0*/  LDG.E.U8 R20, desc[UR12][R20.64+0x14] ;  /* 0x0000140c14147981 */ /* 0x000ea2000c1e1100 */
[----:B------:R-:W-:Y:S02]  /*8be0*/  IMAD.MOV.U32 R27, RZ, RZ, R26 ;  /* 0x000000ffff1b7224 */ /* 0x000fe400078e001a */
[----:B------:R-:W-:Y:S01]  /*8bf0*/  IMAD.MOV.U32 R26, RZ, RZ, R29 ;  /* 0x000000ffff1a7224 */ /* 0x000fe200078e001d */
[----:B--2---:R-:W-:-:S13]  /*8c00*/  ISETP.NE.AND P0, PT, R20, RZ, PT ;  /* 0x000000ff1400720c */ /* 0x004fda0003f05270 */
[----:B------:R-:W-:Y:S05]  /*8c10*/  @!P0 BRA `(.L_x_182) ;  /* 0x0000000400008947 */ /* 0x000fea0003800000 */
[----:B------:R-:W0:Y:S01]  /*8c20*/  LDC R21, c[0x3][0x4c] ;  /* 0x00c01300ff157b82 */ /* 0x000e220000000800 */
[----:B------:R-:W-:Y:S01]  /*8c30*/  IMAD.MOV.U32 R20, RZ, RZ, RZ ;  /* 0x000000ffff147224 */ /* 0x000fe200078e00ff */
[----:B0-----:R-:W-:-:S13]  /*8c40*/  ISETP.GE.AND P0, PT, R21, 0x1, PT ;  /* 0x000000011500780c */ /* 0x001fda0003f06270 */
[----:B------:R-:W-:Y:S05]  /*8c50*/  @!P0 BRA `(.L_x_183) ;  /* 0x0000000000e08947 */ /* 0x000fea0003800000 */
[----:B------:R-:W-:-:S09]  /*8c60*/  UISETP.GE.U32.AND UP0, UPT, UR5, 0x2, UPT ;  /* 0x000000020500788c */ /* 0x000fd2000bf06070 */
        /* <DEDUP_REMOVED lines=9> */
[----:B0-----:R-:W-:Y:S02]  /*8d00*/  HFMA2 R16, -RZ, RZ, 0, 0 ;  /* 0x00000000ff107431 */ /* 0x001fe400000001ff */
[----:B-1----:R-:W-:-:S04]  /*8d10*/  IMAD.MOV R29, RZ, RZ, -R17 ;  /* 0x000000ffff1d7224 */ /* 0x002fc800078e0a11 */
[----:B------:R-:W-:-:S04]  /*8d20*/  IMAD R29, R29, R20, RZ ;  /* 0x000000141d1d7224 */ /* 0x000fc800078e02ff */
[----:B------:R-:W-:-:S07]  /*8d30*/  IMAD.HI.U32 R24, R17, R29, R16 ;  /* 0x0000001d11187227 */ /* 0x000fce00078e0010 */
.L_x_186:
        /* <DEDUP_REMOVED lines=28> */
.L_x_185:
[----:B------:R-:W-:Y:S01]  /*8f00*/  IMAD.MOV.U32 R20, RZ, RZ, R16 ;  /* 0x000000ffff147224 */ /* 0x000fe200078e0010 */
[----:B------:R-:W-:Y:S06]  /*8f10*/  BRA `(.L_x_183) ;  /* 0x0000000000307947 */ /* 0x000fec0003800000 */
.L_x_184:
        /* <DEDUP_REMOVED lines=12> */
.L_x_183:
[----:B------:R-:W-:Y:S02]  /*8fe0*/  UMOV UR14, 0xa0 ;  /* 0x000000a0000e7882 */ /* 0x000fe40000000000 */
[----:B------:R-:W-:-:S06]  /*8ff0*/  LEA R20, R20, UR14, 0x2 ;  /* 0x0000000e14147c11 */ /* 0x000fcc000f8e10ff */
[----:B------:R-:W1:Y:S01]  /*9000*/  LDC R20, c[0x3][R20] ;  /* 0x00c0000014147b82 */ /* 0x000e620000000800 */
[----:B------:R-:W-:Y:S05]  /*9010*/  BRA `(.L_x_187) ;  /* 0x0000000000fc7947 */ /* 0x000fea0003800000 */
.L_x_182:
        /* <DEDUP_REMOVED lines=18> */
.L_x_191:
        /* <DEDUP_REMOVED lines=10> */
[----:B------:R-:W-:Y:S02]  /*91e0*/  LOP3.LUT R26, R29, UR17, RZ, 0xc0, !PT ;  /* 0x000000111d1a7c12 */ /* 0x000fe4000f8ec0ff */
[----:B------:R-:W-:Y:S02]  /*91f0*/  IADD3 R29, PT, PT, RZ, -R16, RZ ;  /* 0x80000010ff1d7210 */ /* 0x000fe40007ffe0ff */
        /* <DEDUP_REMOVED lines=16> */
.L_x_190:
[----:B------:R-:W-:Y:S01]  /*9300*/  IMAD.MOV.U32 R20, RZ, RZ, R16 ;  /* 0x000000ffff147224 */ /* 0x000fe200078e0010 */
[----:B------:R-:W-:Y:S06]  /*9310*/  BRA `(.L_x_188) ;  /* 0x0000000000307947 */ /* 0x000fec0003800000 */
.L_x_189:
        /* <DEDUP_REMOVED lines=12> */
.L_x_188:
[----:B------:R-:W-:Y:S02]  /*93e0*/  UMOV UR14, 0x50 ;  /* 0x00000050000e7882 */ /* 0x000fe40000000000 */
[----:B------:R-:W-:-:S06]  /*93f0*/  LEA R20, R20, UR14, 0x2 ;  /* 0x0000000e14147c11 */ /* 0x000fcc000f8e10ff */
[----:B------:R-:W0:Y:S02]  /*9400*/  LDC R20, c[0x3][R20] ;  /* 0x00c0000014147b82 */ /* 0x000e240000000800 */
.L_x_187:
[----:B------:R-:W2:Y:S02]  /*9410*/  LDC.64 R16, c[0x0][0x390] ;  /* 0x0000e400ff107b82 */ /* 0x000ea40000000a00 */
[----:B--2---:R-:W0:Y:S02]  /*9420*/  LDG.E R17, desc[UR12][R16.64+0x10] ;  /* 0x0000100c10117981 */ /* 0x004e24000c1e1900 */
[----:B01----:R-:W-:-:S13]  /*9430*/  ISETP.NE.AND P0, PT, R20, R17, PT ;  /* 0x000000111400720c */ /* 0x003fda0003f05270 */
[----:B------:R-:W-:Y:S05]  /*9440*/  @P0 BRA `(.L_x_173) ;  /* 0x00000048006c0947 */ /* 0x000fea0003800000 */
[----:B------:R-:W0:Y:S02]  /*9450*/  LDCU UR14, c[0x0][0x3a0] ;  /* 0x00007400ff0e77ac */ /* 0x000e240008000800 */
[----:B0-----:R-:W-:-:S09]  /*9460*/  UISETP.GE.AND UP0, UPT, UR14, 0x1, UPT ;  /* 0x000000010e00788c */ /* 0x001fd2000bf06270 */
[----:B------:R-:W-:Y:S05]  /*9470*/  BRA.U !UP0, `(.L_x_192) ;  /* 0x0000004908247547 */ /* 0x000fea000b800000 */
[----:B------:R-:W-:-:S07]  /*9480*/  HFMA2 R24, -RZ, RZ, 0, 0 ;  /* 0x00000000ff187431 */ /* 0x000fce00000001ff */
.L_x_258:
        /* <DEDUP_REMOVED lines=20> */
[----:B------:R-:W0:Y:S02]  /*95d0*/  F2I.FTZ.U32.TRUNC.NTZ R21, R21 ;  /* 0x0000001500157305 */ /* 0x000e24000021f000 */
[----:B0-----:R-:W-:-:S04]  /*95e0*/  IMAD.MOV R20, RZ, RZ, -R21 ;  /* 0x000000ffff147224 */ /* 0x001fc800078e0a15 */
[----:B------:R-:W-:Y:S02]  /*95f0*/  IMAD R31, R20, R27, RZ ;  /* 0x0000001b141f7224 */ /* 0x000fe400078e02ff */
[----:B------:R-:W-:-:S04]  /*9600*/  IMAD.MOV.U32 R20, RZ, RZ, RZ ;  /* 0x000000ffff147224 */ /* 0x000fc800078e00ff */
[----:B------:R-:W-:Y:S01]  /*9610*/  IMAD.HI.U32 R31, R21, R31, R20 ;  /* 0x0000001f151f7227 */ /* 0x000fe200078e0014 */
[----:B--2---:R-:W-:Y:S02]  /*9620*/  IABS R30, R26 ;  /* 0x0000001a001e7213 */ /* 0x004fe40000000000 */
[----:B---3--:R-:W-:-:S03]  /*9630*/  IABS R32, R29 ;  /* 0x0000001d00207213 */ /* 0x008fc60000000000 */
[----:B------:R-:W-:-:S04]  /*9640*/  IMAD.MOV.U32 R20, RZ, RZ, R30 ;  /* 0x000000ffff147224 */ /* 0x000fc800078e001e */
[----:B------:R-:W-:-:S04]  /*9650*/  IMAD.HI.U32 R30, R31, R20, RZ ;  /* 0x000000141f1e7227 */ /* 0x000fc800078e00ff */
[----:B------:R-:W-:-:S04]  /*9660*/  IMAD.HI.U32 R28, R31, R32, RZ ;  /* 0x000000201f1c7227 */ /* 0x000fc800078e00ff */
[----:B------:R-:W-:Y:S01]  /*9670*/  IMAD.MOV R21, RZ, RZ, -R30 ;  /* 0x000000ffff157224 */ /* 0x000fe200078e0a1e */
[----:B------:R-:W-:-:S03]  /*9680*/  IADD3 R31, PT, PT, -R28, RZ, RZ ;  /* 0x000000ff1c1f7210 */ /* 0x000fc60007ffe1ff */
[C---:B------:R-:W-:Y:S01]  /*9690*/  IMAD R20, R27.reuse, R21, R20 ;  /* 0x000000151b147224 */ /* 0x040fe200078e0214 */
[----:B------:R-:W-:Y:S01]  /*96a0*/  LOP3.LUT R21, R26, R25, RZ, 0x3c, !PT ;  /* 0x000000191a157212 */ /* 0x000fe200078e3cff */
[----:B------:R-:W-:-:S03]  /*96b0*/  IMAD R32, R27, R31, R32 ;  /* 0x0000001f1b207224 */ /* 0x000fc600078e0220 */
[C---:B------:R-:W-:Y:S02]  /*96c0*/  ISETP.GT.U32.AND P3, PT, R27.reuse, R20, PT ;  /* 0x000000141b00720c */ /* 0x040fe40003f64070 */
[----:B------:R-:W-:Y:S02]  /*96d0*/  ISETP.GT.U32.AND P4, PT, R27, R32, PT ;  /* 0x000000201b00720c */ /* 0x000fe40003f84070 */
        /* <DEDUP_REMOVED lines=10> */
[----:B------:R-:W-:-:S05]  /*9780*/  ISETP.GE.AND P3, PT, R20, RZ, PT ;  /* 0x000000ff1400720c */ /* 0x000fca0003f66270 */
[----:B------:R-:W-:Y:S01]  /*9790*/  @P1 VIADD R30, R30, 0x1 ;  /* 0x000000011e1e1836 */ /* 0x000fe20000000000 */
[----:B------:R-:W-:Y:S02]  /*97a0*/  ISETP.NE.AND P1, PT, R25, RZ, PT ;  /* 0x000000ff1900720c */ /* 0x000fe40003f25270 */
[----:B------:R-:W-:Y:S01]  /*97b0*/  @P2 IADD3 R28, PT, PT, R28, 0x1, RZ ;  /* 0x000000011c1c2810 */ /* 0x000fe20007ffe0ff */
[----:B------:R-:W-:-:S04]  /*97c0*/  @!P0 IMAD.MOV R30, RZ, RZ, -R30 ;  /* 0x000000ffff1e8224 */ /* 0x000fc800078e0a1e */
[----:B------:R-:W-:Y:S01]  /*97d0*/  @!P3 IMAD.MOV R28, RZ, RZ, -R28 ;  /* 0x000000ffff1cb224 */ /* 0x000fe200078e0a1c */
[----:B------:R-:W-:-:S04]  /*97e0*/  SEL R32, R27, R30, !P1 ;  /* 0x0000001e1b207207 */ /* 0x000fc80004800000 */
[----:B------:R-:W-:Y:S01]  /*97f0*/  SEL R28, R27, R28, !P1 ;  /* 0x0000001c1b1c7207 */ /* 0x000fe20004800000 */
[----:B------:R-:W-:-:S04]  /*9800*/  IMAD.MOV R27, RZ, RZ, -R32 ;  /* 0x000000ffff1b7224 */ /* 0x000fc800078e0a20 */
[----:B------:R-:W-:Y:S02]  /*9810*/  IMAD R27, R25, R27, R26 ;  /* 0x0000001b191b7224 */ /* 0x000fe400078e021a */
[----:B------:R-:W-:-:S03]  /*9820*/  IMAD.MOV R30, RZ, RZ, -R28 ;  /* 0x000000ffff1e7224 */ /* 0x000fc600078e0a1c */
[----:B------:R-:W-:Y:S01]  /*9830*/  ISETP.NE.AND P0, PT, R27, RZ, PT ;  /* 0x000000ff1b00720c */ /* 0x000fe20003f05270 */
[----:B------:R-:W-:-:S03]  /*9840*/  IMAD R25, R25, R30, R29 ;  /* 0x0000001e19197224 */ /* 0x000fc600078e021d */
[----:B------:R-:W-:Y:S02]  /*9850*/  SEL R21, R21, RZ, P0 ;  /* 0x000000ff15157207 */ /* 0x000fe40000000000 */
[----:B------:R-:W-:Y:S02]  /*9860*/  ISETP.NE.AND P0, PT, R25, RZ, PT ;  /* 0x000000ff1900720c */ /* 0x000fe40003f05270 */
[----:B------:R-:W-:Y:S01]  /*9870*/  SHF.R.S32.HI R25, RZ, 0x1f, R20 ;  /* 0x0000001fff197819 */ /* 0x000fe20000011414 */
[----:B------:R-:W-:Y:S01]  /*9880*/  IMAD.IADD R32, R32, 0x1, R21 ;  /* 0x0000000120207824 */ /* 0x000fe200078e0215 */
[----:B-1----:R-:W-:Y:S02]  /*9890*/  IADD3 R20, P1, PT, R18, UR14, RZ ;  /* 0x0000000e12147c10 */ /* 0x002fe4000ff3e0ff */
[----:B------:R-:W-:Y:S02]  /*98a0*/  SEL R25, R25, RZ, P0 ;  /* 0x000000ff19197207 */ /* 0x000fe40000000000 */
[----:B------:R-:W-:-:S02]  /*98b0*/  SHF.R.S32.HI R27, RZ, 0x1f, R32 ;  /* 0x0000001fff1b7819 */ /* 0x000fc40000011420 */
[----:B------:R-:W-:Y:S02]  /*98c0*/  IADD3.X R21, PT, PT, R19, UR15, RZ, P1, !PT ;  /* 0x0000000f13157c10 */ /* 0x000fe40008ffe4ff */
[----:B------:R-:W-:Y:S01]  /*98d0*/  IADD3 R28, PT, PT, R28, R25, RZ ;  /* 0x000000191c1c7210 */ /* 0x000fe20007ffe0ff */
[----:B----4-:R-:W-:Y:S02]  /*98e0*/  IMAD R27, R27, UR16, RZ ;  /* 0x000000101b1b7c24 */ /* 0x010fe4000f8e02ff */
[----:B------:R-:W-:Y:S01]  /*98f0*/  IMAD.WIDE.U32 R20, R32, UR16, R20 ;  /* 0x0000001020147c25 */ /* 0x000fe2000f8e0014 */
[----:B------:R-:W-:-:S03]  /*9900*/  SHF.R.S32.HI R25, RZ, 0x1f, R28 ;  /* 0x0000001fff197819 */ /* 0x000fc6000001141c */
        /* <DEDUP_REMOVED lines=20> */
[----:B0-----:R-:W-:-:S06]  /*9a50*/  IADD3 R20, PT, PT, R25, 0xffffffe, RZ ;  /* 0x0ffffffe19147810 */ /* 0x001fcc0007ffe0ff */
[----:B------:R0:W1:Y:S02]  /*9a60*/  F2I.FTZ.U32.TRUNC.NTZ R21, R20 ;  /* 0x0000001400157305 */ /* 0x000064000021f000 */
[----:B0-----:R-:W-:Y:S02]  /*9a70*/  IMAD.MOV.U32 R20, RZ, RZ, RZ ;  /* 0x000000ffff147224 */ /* 0x001fe400078e00ff */
[----:B-1----:R-:W-:-:S04]  /*9a80*/  IMAD.MOV R34, RZ, RZ, -R21 ;  /* 0x000000ffff227224 */ /* 0x002fc800078e0a15 */
[----:B------:R-:W-:-:S04]  /*9a90*/  IMAD R27, R34, R33, RZ ;  /* 0x00000021221b7224 */ /* 0x000fc800078e02ff */
[----:B------:R-:W-:-:S07]  /*9aa0*/  IMAD.HI.U32 R34, R21, R27, R20 ;  /* 0x0000001b15227227 */ /* 0x000fce00078e0014 */
.L_x_199:
[----:B------:R-:W0:Y:S01]  /*9ab0*/  LDC.64 R20, c[0x3][0x8] ;  /* 0x00c00200ff147b82 */ /* 0x000e220000000a00 */
[----:B------:R-:W1:Y:S01]  /*9ac0*/  LDCU.64 UR14, c[0x3][URZ] ;  /* 0x00c00000ff0e77ac */ /* 0x000e620008000a00 */
[----:B------:R-:W-:Y:S01]  /*9ad0*/  IABS R36, UR7 ;  /* 0x0000000700247c13 */ /* 0x000fe20008000000 */
[----:B------:R-:W2:Y:S03]  /*9ae0*/  LDCU.64 UR16, c[0x3][0x18] ;  /* 0x00c00300ff1077ac */ /* 0x000ea60008000a00 */
[----:B------:R-:W-:Y:S01]  /*9af0*/  IADD3 R37, PT, PT, RZ, -R36, RZ ;  /* 0x80000024ff257210 */ /* 0x000fe20007ffe0ff */
[----:B-1----:R-:W-:-:S04]  /*9b00*/  IMAD R30, R30, UR14, RZ ;  /* 0x0000000e1e1e7c24 */ /* 0x002fc8000f8e02ff */
[C---:B------:R-:W-:Y:S02]  /*9b10*/  IMAD R25, R31.reuse, UR15, R30 ;  /* 0x0000000f1f197c24 */ /* 0x040fe4000f8e021e */
[----:B0-----:R-:W-:-:S04]  /*9b20*/  IMAD.WIDE.U32 R20, R31, UR14, R20 ;  /* 0x0000000e1f147c25 */ /* 0x001fc8000f8e0014 */
[----:B------:R-:W-:Y:S02]  /*9b30*/  IMAD.IADD R30, R21, 0x1, R25 ;  /* 0x00000001151e7824 */ /* 0x000fe400078e0219 */
[----:B--2---:R-:W-:Y:S02]  /*9b40*/  IMAD.U32 R27, RZ, RZ, UR16 ;  /* 0x00000010ff1b7e24 */ /* 0x004fe4000f8e00ff */
[----:B------:R-:W-:-:S03]  /*9b50*/  IMAD.U32 R25, RZ, RZ, UR17 ;  /* 0x00000011ff197e24 */ /* 0x000fc6000f8e00ff */
[----:B------:R-:W-:Y:S02]  /*9b60*/  LOP3.LUT R31, R20, R27, RZ, 0xc0, !PT ;  /* 0x0000001b141f7212 */ /* 0x000fe400078ec0ff */
[----:B------:R-:W-:-:S04]  /*9b70*/  LOP3.LUT R30, R30, R25, RZ, 0xc0, !PT ;  /* 0x000000191e1e7212 */ /* 0x000fc800078ec0ff */
[----:B------:R-:W-:-:S04]  /*9b80*/  SHF.R.U64 R20, R31, 0x11, R30 ;  /* 0x000000111f147819 */ /* 0x000fc8000000121e */
        /* <DEDUP_REMOVED lines=15> */
.L_x_198:
[----:B------:R-:W-:Y:S05]  /*9c80*/  BRA `(.L_x_196) ;  /* 0x0000000000387947 */ /* 0x000fea0003800000 */
.L_x_197:
[----:B------:R-:W0:Y:S01]  /*9c90*/  LDC.64 R20, c[0x3][0x8] ;  /* 0x00c00200ff147b82 */ /* 0x000e220000000a00 */
[----:B------:R-:W1:Y:S02]  /*9ca0*/  LDCU.64 UR14, c[0x3][URZ] ;  /* 0x00c00000ff0e77ac */ /* 0x000e640008000a00 */
[----:B-1----:R-:W-:-:S04]  /*9cb0*/  IMAD R30, R30, UR14, RZ ;  /* 0x0000000e1e1e7c24 */ /* 0x002fc8000f8e02ff */
[C---:B------:R-:W-:Y:S02]  /*9cc0*/  IMAD R33, R31.reuse, UR15, R30 ;  /* 0x0000000f1f217c24 */ /* 0x040fe4000f8e021e */
[----:B0-----:R-:W-:-:S04]  /*9cd0*/  IMAD.WIDE.U32 R20, R31, UR14, R20 ;  /* 0x0000000e1f147c25 */ /* 0x001fc8000f8e0014 */
        /* <DEDUP_REMOVED lines=9> */
.L_x_196:
[----:B------:R-:W0:Y:S02]  /*9d70*/  LDCU UR14, c[0x3][0xcc] ;  /* 0x00c01980ff0e77ac */ /* 0x000e240008000800 */
[----:B0-----:R-:W-:-:S05]  /*9d80*/  IMAD R21, R32, UR14, R21 ;  /* 0x0000000e20157c24 */ /* 0x001fca000f8e0215 */
[----:B------:R-:W-:-:S13]  /*9d90*/  ISETP.NE.AND P0, PT, R21, R26, PT ;  /* 0x0000001a1500720c */ /* 0x000fda0003f05270 */
[----:B------:R-:W-:Y:S05]  /*9da0*/  @P0 BREAK.RELIABLE B0 ;  /* 0x0000000000000942 */ /* 0x000fea0003800100 */
[----:B------:R-:W-:Y:S05]  /*9db0*/  @P0 BRA `(.L_x_173) ;  /* 0x0000004000100947 */ /* 0x000fea0003800000 */
[----:B------:R-:W-:Y:S01]  /*9dc0*/  UISETP.GE.AND UP0, UPT, UR7, 0x1, UPT ;  /* 0x000000010700788c */ /* 0x000fe2000bf06270 */
[----:B------:R-:W-:-:S08]  /*9dd0*/  MOV R21, RZ ;  /* 0x000000ff00157202 */ /* 0x000fd00000000f00 */
        /* <DEDUP_REMOVED lines=15> */
.L_x_203:
[----:B------:R-:W0:Y:S01]  /*9ed0*/  LDC.64 R20, c[0x3][0x8] ;  /* 0x00c00200ff147b82 */ /* 0x000e220000000a00 */
[----:B------:R-:W1:Y:S01]  /*9ee0*/  LDCU.64 UR14, c[0x3][URZ] ;  /* 0x00c00000ff0e77ac */ /* 0x000e620008000a00 */
[----:B------:R-:W2:Y:S01]  /*9ef0*/  LDCU.64 UR16, c[0x3][0x18] ;  /* 0x00c00300ff1077ac */ /* 0x000ea20008000a00 */
[----:B-1----:R-:W-:-:S04]  /*9f00*/  IMAD R30, R30, UR14, RZ ;  /* 0x0000000e1e1e7c24 */ /* 0x002fc8000f8e02ff */
[C---:B------:R-:W-:Y:S02]  /*9f10*/  IMAD R25, R31.reuse, UR15, R30 ;  /* 0x0000000f1f197c24 */ /* 0x040fe4000f8e021e */
[----:B0-----:R-:W-:-:S04]  /*9f20*/  IMAD.WIDE.U32 R20, R31, UR14, R20 ;  /* 0x0000000e1f147c25 */ /* 0x001fc8000f8e0014 */
[----:B------:R-:W-:Y:S01]  /*9f30*/  IMAD.IADD R30, R21, 0x1, R25 ;  /* 0x00000001151e7824 */ /* 0x000fe200078e0219 */
[----:B--2---:R-:W-:Y:S01]  /*9f40*/  MOV R25, UR17 ;  /* 0x0000001100197c02 */ /* 0x004fe20008000f00 */
[----:B------:R-:W-:Y:S01]  /*9f50*/  IMAD.U32 R27, RZ, RZ, UR16 ;  /* 0x00000010ff1b7e24 */ /* 0x000fe2000f8e00ff */
[----:B------:R-:W-:Y:S02]  /*9f60*/  IABS R21, UR7 ;  /* 0x0000000700157c13 */ /* 0x000fe40008000000 */
[----:B------:R-:W-:Y:S02]  /*9f70*/  LOP3.LUT R30, R30, R25, RZ, 0xc0, !PT ;  /* 0x000000191e1e7212 */ /* 0x000fe400078ec0ff */
[----:B------:R-:W-:Y:S01]  /*9f80*/  LOP3.LUT R31, R20, R27, RZ, 0xc0, !PT ;  /* 0x0000001b141f7212 */ /* 0x000fe200078ec0ff */
[----:B------:R-:W-:-:S03]  /*9f90*/  IMAD.MOV R35, RZ, RZ, -R21 ;  /* 0x000000ffff237224 */ /* 0x000fc600078e0a15 */
        /* <DEDUP_REMOVED lines=16> */
.L_x_202:
[----:B------:R-:W-:Y:S05]  /*a0a0*/  BRA `(.L_x_200) ;  /* 0x0000000000387947 */ /* 0x000fea0003800000 */
.L_x_201:
        /* <DEDUP_REMOVED lines=11> */
[----:B------:R-:W-:-:S05]  /*a160*/  IMAD R31, R30, UR7, RZ ;  /* 0x000000071e1f7c24 */ /* 0x000fca000f8e02ff */
[----:B------:R-:W-:-:S04]  /*a170*/  IADD3 R31, PT, PT, R21, R31, RZ ;  /* 0x0000001f151f7210 */ /* 0x000fc80007ffe0ff */
[----:B------:R-:W-:-:S07]  /*a180*/  SHF.R.U64 R21, R20, 0x1f, R31 ;  /* 0x0000001f14157819 */ /* 0x000fce000000121f */
.L_x_200:
[----:B------:R-:W0:Y:S02]  /*a190*/  LDCU UR14, c[0x3][0xcc] ;  /* 0x00c01980ff0e77ac */ /* 0x000e240008000800 */
[----:B0-----:R-:W-:-:S05]  /*a1a0*/  IMAD R28, R28, UR14, R21 ;  /* 0x0000000e1c1c7c24 */ /* 0x001fca000f8e0215 */
[----:B------:R-:W-:-:S13]  /*a1b0*/  ISETP.NE.AND P0, PT, R28, R29, PT ;  /* 0x0000001d1c00720c */ /* 0x000fda0003f05270 */
        /* <DEDUP_REMOVED lines=31> */
.L_x_205:
        /* <DEDUP_REMOVED lines=18> */
.L_x_206:
[----:B------:R-:W-:Y:S05]  /*a4d0*/  BSYNC.RECONVERGENT B3 ;  /* 0x0000000000037941 */ /* 0x000fea0003800200 */
.L_x_204:
[----:B------:R-:W0:Y:S01]  /*a4e0*/  LDC.64 R20, c[0x3][RZ] ;  /* 0x00c00000ff147b82 */ /* 0x000e220000000a00 */
[----:B------:R-:W-:Y:S07]  /*a4f0*/  BSSY.RELIABLE B3, `(.L_x_207) ;  /* 0x0000037000037945 */ /* 0x000fee0003800100 */
[----:B------:R-:W1:Y:S01]  /*a500*/  LDC.64 R30, c[0x3][0x8] ;  /* 0x00c00200ff1e7b82 */ /* 0x000e620000000a00 */
[----:B0-----:R-:W-:-:S04]  /*a510*/  IMAD R26, R26, R20, RZ ;  /* 0x000000141a1a7224 */ /* 0x001fc800078e02ff */
[C---:B------:R-:W-:Y:S02]  /*a520*/  IMAD R35, R33.reuse, R21, R26 ;  /* 0x0000001521237224 */ /* 0x040fe400078e021a */
[----:B-1----:R-:W-:-:S05]  /*a530*/  IMAD.WIDE.U32 R28, R33, R20, R30 ;  /* 0x00000014211c7225 */ /* 0x002fca00078e001e */
        /* <DEDUP_REMOVED lines=9> */
.L_x_210:
[----:B------:R-:W-:-:S04]  /*a5d0*/  IMAD R26, R26, R20, RZ ;  /* 0x000000141a1a7224 */ /* 0x000fc800078e02ff */
[C---:B------:R-:W-:Y:S02]  /*a5e0*/  IMAD R33, R29.reuse, R21, R26 ;  /* 0x000000151d217224 */ /* 0x040fe400078e021a */
[----:B------:R-:W-:-:S04]  /*a5f0*/  IMAD.WIDE.U32 R28, R29, R20, R30 ;  /* 0x000000141d1c7225 */ /* 0x000fc800078e001e */
        /* <DEDUP_REMOVED lines=12> */
.L_x_209:
[----:B------:R-:W2:Y:S02]  /*a6c0*/  LDG.E R28, desc[UR12][R16.64+0x14] ;  /* 0x0000140c101c7981 */ /* 0x000ea4000c1e1900 */
[----:B--2---:R-:W-:-:S13]  /*a6d0*/  ISETP.NE.AND P0, PT, R33, R28, PT ;  /* 0x0000001c2100720c */ /* 0x004fda0003f05270 */
[----:B------:R-:W-:Y:S05]  /*a6e0*/  @P0 BREAK.RELIABLE B3 ;  /* 0x0000000000030942 */ /* 0x000fea0003800100 */
[----:B------:R-:W-:Y:S05]  /*a6f0*/  @P0 BREAK.RELIABLE B0 ;  /* 0x0000000000000942 */ /* 0x000fea0003800100 */
[----:B------:R-:W-:Y:S05]  /*a700*/  @P0 BRA `(.L_x_173) ;  /* 0x0000003400bc0947 */ /* 0x000fea0003800000 */
[----:B------:R-:W-:Y:S05]  /*a710*/  BRA `(.L_x_211) ;  /* 0x0000000000507947 */ /* 0x000fea0003800000 */
.L_x_208:
[----:B------:R-:W-:Y:S01]  /*a720*/  BSSY.RECONVERGENT B4, `(.L_x_212) ;  /* 0x000000d000047945 */ /* 0x000fe20003800200 */
.L_x_213:
        /* <DEDUP_REMOVED lines=13> */
.L_x_212:
[----:B------:R-:W2:Y:S01]  /*a800*/  LDG.E R33, desc[UR12][R16.64+0x14] ;  /* 0x0000140c10217981 */ /* 0x000ea2000c1e1900 */
[----:B------:R-:W-:-:S04]  /*a810*/  IADD3 R28, PT, PT, R35, 0xa, -R28 ;  /* 0x0000000a231c7810 */ /* 0x000fc80007ffe81c */
[----:B--2---:R-:W-:-:S13]  /*a820*/  ISETP.NE.AND P0, PT, R28, R33, PT ;  /* 0x000000211c00720c */ /* 0x004fda0003f05270 */
[----:B------:R-:W-:Y:S05]  /*a830*/  @P0 BREAK.RELIABLE B3 ;  /* 0x0000000000030942 */ /* 0x000fea0003800100 */
[----:B------:R-:W-:Y:S05]  /*a840*/  @P0 BREAK.RELIABLE B0 ;  /* 0x0000000000000942 */ /* 0x000fea0003800100 */
[----:B------:R-:W-:Y:S05]  /*a850*/  @P0 BRA `(.L_x_173) ;  /* 0x0000003400680947 */ /* 0x000fea0003800000 */
.L_x_211:
[----:B------:R-:W-:Y:S05]  /*a860*/  BSYNC.RELIABLE B3 ;  /* 0x0000000000037941 */ /* 0x000fea0003800100 */
.L_x_207:
[----:B------:R-:W2:Y:S01]  /*a870*/  LDG.E R32, desc[UR12][R16.64+0xc] ;  /* 0x00000c0c10207981 */ /* 0x000ea2000c1e1900 */
        /* <DEDUP_REMOVED lines=11> */
[----:B------:R0:W2:Y:S01]  /*a930*/  LDG.E R16, desc[UR12][R16.64+0x10] ;  /* 0x0000100c10107981 */ /* 0x0000a2000c1e1900 */
        /* <DEDUP_REMOVED lines=10> */
[----:B0-----:R-:W-:-:S04]  /*a9e0*/  SEL R17, RZ, 0x1, !P0 ;  /* 0x00000001ff117807 */ /* 0x001fc80004000000 */
[----:B--2---:R-:W-:-:S13]  /*a9f0*/  ISETP.NE.AND P0, PT, R16, R17, PT ;  /* 0x000000111000720c */ /* 0x004fda0003f05270 */
[----:B------:R-:W-:Y:S05]  /*aa00*/  @P0 BREAK.RELIABLE B0 ;  /* 0x0000000000000942 */ /* 0x000fea0003800100 */
[----:B------:R-:W-:Y:S05]  /*aa10*/  @!P0 BRA `(.L_x_214) ;  /* 0x0000003000a88947 */ /* 0x000fea0003800000 */
[----:B------:R-:W-:Y:S05]  /*aa20*/  BRA `(.L_x_173) ;  /* 0x0000003000f47947 */ /* 0x000fea0003800000 */
.L_x_195:
        /* <DEDUP_REMOVED lines=24> */
[C---:B------:R-:W-:Y:S01]  /*abb0*/  IMAD R20, R27.reuse, R21, R20 ;  /* 0x000000151b147224 */ /* 0x040fe200078e0214 */
[----:B------:R-:W-:Y:S01]  /*abc0*/  LOP3.LUT R21, R26, R25, RZ, 0x3c, !PT ;  /* 0x000000191a157212 */ /* 0x000fe200078e3cff */
[----:B------:R-:W-:-:S03]  /*abd0*/  IMAD R32, R27, R31, R32 ;  /* 0x0000001f1b207224 */ /* 0x000fc600078e0220 */
[C---:B------:R-:W-:Y:S02]  /*abe0*/  ISETP.GT.U32.AND P3, PT, R27.reuse, R20, PT ;  /* 0x000000141b00720c */ /* 0x040fe40003f64070 */
[----:B------:R-:W-:Y:S02]  /*abf0*/  ISETP.GT.U32.AND P4, PT, R27, R32, PT ;  /* 0x000000201b00720c */ /* 0x000fe40003f84070 */
[----:B------:R-:W-:Y:S02]  /*ac00*/  ISETP.GE.AND P0, PT, R21, RZ, PT ;  /* 0x000000ff1500720c */ /* 0x000fe40003f06270 */
[----:B------:R-:W-:-:S07]  /*ac10*/  SHF.R.S32.HI R21, RZ, 0x1f, R21 ;  /* 0x0000001fff157819 */ /* 0x000fce0000011415 */
[-C--:B------:R-:W-:Y:S01]  /*ac20*/  @!P3 IADD3 R20, PT, PT, R20, -R27.reuse, RZ ;  /* 0x8000001b1414b210 */ /* 0x080fe20007ffe0ff */
[----:B------:R-:W-:Y:S02]  /*ac30*/  @!P3 VIADD R30, R30, 0x1 ;  /* 0x000000011e1eb836 */ /* 0x000fe40000000000 */
[----:B------:R-:W-:Y:S01]  /*ac40*/  @!P4 IMAD.IADD R32, R32, 0x1, -R27 ;  /* 0x000000012020c824 */ /* 0x000fe200078e0a1b */
[----:B------:R-:W-:Y:S01]  /*ac50*/  ISETP.GE.U32.AND P1, PT, R20, R27, PT ;  /* 0x0000001b1400720c */ /* 0x000fe20003f26070 */
[----:B------:R-:W-:Y:S01]  /*ac60*/  @!P4 VIADD R28, R28, 0x1 ;  /* 0x000000011c1cc836 */ /* 0x000fe20000000000 */
[----:B------:R-:W-:Y:S02]  /*ac70*/  LOP3.LUT R20, R29, R25, RZ, 0x3c, !PT ;  /* 0x000000191d147212 */ /* 0x000fe400078e3cff */
[----:B------:R-:W-:Y:S02]  /*ac80*/  ISETP.GE.U32.AND P2, PT, R32, R27, PT ;  /* 0x0000001b2000720c */ /* 0x000fe40003f46070 */
[----:B------:R-:W-:-:S02]  /*ac90*/  ISETP.GE.AND P3, PT, R20, RZ, PT ;  /* 0x000000ff1400720c */ /* 0x000fc40003f66270 */
[----:B------:R-:W-:-:S05]  /*aca0*/  LOP3.LUT R27, RZ, R25, RZ, 0x33, !PT ;  /* 0x00000019ff1b7212 */ /* 0x000fca00078e33ff */
[----:B------:R-:W-:Y:S01]  /*acb0*/  @P1 VIADD R30, R30, 0x1 ;  /* 0x000000011e1e1836 */ /* 0x000fe20000000000 */
[----:B------:R-:W-:-:S03]  /*acc0*/  ISETP.NE.AND P1, PT, R25, RZ, PT ;  /* 0x000000ff1900720c */ /* 0x000fc60003f25270 */
[----:B------:R-:W-:Y:S01]  /*acd0*/  @P2 VIADD R28, R28, 0x1 ;  /* 0x000000011c1c2836 */ /* 0x000fe20000000000 */
[----:B------:R-:W-:-:S03]  /*ace0*/  @!P0 IADD3 R30, PT, PT, -R30, RZ, RZ ;  /* 0x000000ff1e1e8210 */ /* 0x000fc60007ffe1ff */
        /* <DEDUP_REMOVED lines=15> */
[----:B------:R-:W-:Y:S01]  /*ade0*/  IADD3.X R21, PT, PT, R19, UR15, RZ, P1, !PT ;  /* 0x0000000f13157c10 */ /* 0x000fe20008ffe4ff */
[----:B------:R-:W-:Y:S02]  /*adf0*/  IMAD.IADD R28, R28, 0x1, R25 ;  /* 0x000000011c1c7824 */ /* 0x000fe400078e0219 */
[----:B----4-:R-:W-:Y:S02]  /*ae00*/  IMAD R27, R27, UR16, RZ ;  /* 0x000000101b1b7c24 */ /* 0x010fe4000f8e02ff */
[----:B------:R-:W-:Y:S01]  /*ae10*/  IMAD.WIDE.U32 R20, R32, UR16, R20 ;  /* 0x0000001020147c25 */ /* 0x000fe2000f8e0014 */
[----:B------:R-:W-:-:S03]  /*ae20*/  SHF.R.S32.HI R25, RZ, 0x1f, R28 ;  /* 0x0000001fff197819 */ /* 0x000fc6000001141c */
[----:B------:R-:W-:Y:S02]  /*ae30*/  IMAD R27, R32, UR17, R27 ;  /* 0x00000011201b7c24 */ /* 0x000fe4000f8e021b */
[----:B-----5:R-:W-:-:S03]  /*ae40*/  IMAD R25, R25, UR18, RZ ;  /* 0x0000001219197c24 */ /* 0x020fc6000f8e02ff */
[----:B------:R-:W-:Y:S01]  /*ae50*/  IADD3 R21, PT, PT, R21, R27, RZ ;  /* 0x0000001b15157210 */ /* 0x000fe20007ffe0ff */
[C---:B------:R-:W-:Y:S02]  /*ae60*/  IMAD R31, R28.reuse, UR19, R25 ;  /* 0x000000131c1f7c24 */ /* 0x040fe4000f8e0219 */
[----:B------:R-:W-:Y:S02]  /*ae70*/  IMAD.U32 R27, RZ, RZ, UR22 ;  /* 0x00000016ff1b7e24 */ /* 0x000fe4000f8e00ff */
[----:B------:R-:W-:-:S04]  /*ae80*/  IMAD.WIDE.U32 R20, R28, UR18, R20 ;  /* 0x000000121c147c25 */ /* 0x000fc8000f8e0014 */
[----:B------:R-:W-:Y:S02]  /*ae90*/  IMAD.U32 R25, RZ, RZ, UR23 ;  /* 0x00000017ff197e24 */ /* 0x000fe4000f8e00ff */
[----:B------:R-:W-:Y:S01]  /*aea0*/  IMAD.IADD R30, R21, 0x1, R31 ;  /* 0x00000001151e7824 */ /* 0x000fe200078e021f */
[----:B------:R-:W-:Y:S01]  /*aeb0*/  LOP3.LUT R31, R27, UR20, R20, 0x60, !PT ;  /* 0x000000141b1f7c12 */ /* 0x000fe2000f8e6014 */
[----:B------:R-:W-:-:S03]  /*aec0*/  IMAD.MOV.U32 R21, RZ, RZ, RZ ;  /* 0x000000ffff157224 */ /* 0x000fc600078e00ff */
[----:B------:R-:W-:Y:S01]  /*aed0*/  LOP3.LUT R30, R25, UR21, R30, 0x60, !PT ;  /* 0x00000015191e7c12 */ /* 0x000fe2000f8e601e */
[----:B------:R-:W-:Y:S06]  /*aee0*/  BRA.U !UP0, `(.L_x_215) ;  /* 0x0000000108ec7547 */ /* 0x000fec000b800000 */
        /* <DEDUP_REMOVED lines=11> */
[----:B0-----:R-:W-:Y:S01]  /*afa0*/  IMAD.MOV.U32 R20, RZ, RZ, RZ ;  /* 0x000000ffff147224 */ /* 0x001fe200078e00ff */
[----:B-1----:R-:W-:-:S05]  /*afb0*/  IADD3 R34, PT, PT, RZ, -R21, RZ ;  /* 0x80000015ff227210 */ /* 0x002fca0007ffe0ff */
[----:B------:R-:W-:-:S04]  /*afc0*/  IMAD R27, R34, R33, RZ ;  /* 0x00000021221b7224 */ /* 0x000fc800078e02ff */
[----:B------:R-:W-:-:S07]  /*afd0*/  IMAD.HI.U32 R34, R21, R27, R20 ;  /* 0x0000001b15227227 */ /* 0x000fce00078e0014 */
.L_x_218:
[----:B------:R-:W0:Y:S01]  /*afe0*/  LDC.64 R20, c[0x3][0x8] ;  /* 0x00c00200ff147b82 */ /* 0x000e220000000a00 */
[----:B------:R-:W1:Y:S01]  /*aff0*/  LDCU.64 UR14, c[0x3][URZ] ;  /* 0x00c00000ff0e77ac */ /* 0x000e620008000a00 */
[----:B------:R-:W-:Y:S01]  /*b000*/  IABS R36, UR4 ;  /* 0x0000000400247c13 */ /* 0x000fe20008000000 */
[----:B------:R-:W2:Y:S04]  /*b010*/  LDCU.64 UR16, c[0x3][0x18] ;  /* 0x00c00300ff1077ac */ /* 0x000ea80008000a00 */
[----:B------:R-:W-:Y:S02]  /*b020*/  IMAD.MOV R37, RZ, RZ, -R36 ;  /* 0x000000ffff257224 */ /* 0x000fe400078e0a24 */
        /* <DEDUP_REMOVED lines=14> */
[----:B------:R-:W-:-:S04]  /*b110*/  @!P0 IADD3 R36, PT, PT, R36, -R21, RZ ;  /* 0x8000001524248210 */ /* 0x000fc80007ffe0ff */
        /* <DEDUP_REMOVED lines=9> */
.L_x_217:
[----:B------:R-:W-:Y:S05]  /*b1b0*/  BRA `(.L_x_215) ;  /* 0x0000000000387947 */ /* 0x000fea0003800000 */
.L_x_216:
        /* <DEDUP_REMOVED lines=14> */
.L_x_215:
        /* <DEDUP_REMOVED lines=23> */
.L_x_222:
[----:B------:R-:W0:Y:S01]  /*b410*/  LDC.64 R20, c[0x3][0x8] ;  /* 0x00c00200ff147b82 */ /* 0x000e220000000a00 */
[----:B------:R-:W1:Y:S01]  /*b420*/  LDCU.64 UR14, c[0x3][URZ] ;  /* 0x00c00000ff0e77ac */ /* 0x000e620008000a00 */
[----:B------:R-:W2:Y:S01]  /*b430*/  LDCU.64 UR16, c[0x3][0x18] ;  /* 0x00c00300ff1077ac */ /* 0x000ea20008000a00 */
[----:B-1----:R-:W-:-:S04]  /*b440*/  IMAD R30, R30, UR14, RZ ;  /* 0x0000000e1e1e7c24 */ /* 0x002fc8000f8e02ff */
[C---:B------:R-:W-:Y:S02]  /*b450*/  IMAD R25, R31.reuse, UR15, R30 ;  /* 0x0000000f1f197c24 */ /* 0x040fe4000f8e021e */
[----:B0-----:R-:W-:-:S04]  /*b460*/  IMAD.WIDE.U32 R20, R31, UR14, R20 ;  /* 0x0000000e1f147c25 */ /* 0x001fc8000f8e0014 */
[----:B------:R-:W-:Y:S01]  /*b470*/  IMAD.IADD R30, R21, 0x1, R25 ;  /* 0x00000001151e7824 */ /* 0x000fe200078e0219 */
[----:B------:R-:W-:Y:S01]  /*b480*/  IABS R21, UR4 ;  /* 0x0000000400157c13 */ /* 0x000fe20008000000 */
[----:B--2---:R-:W-:Y:S02]  /*b490*/  IMAD.U32 R27, RZ, RZ, UR16 ;  /* 0x00000010ff1b7e24 */ /* 0x004fe4000f8e00ff */
[----:B------:R-:W-:Y:S01]  /*b4a0*/  IMAD.U32 R25, RZ, RZ, UR17 ;  /* 0x00000011ff197e24 */ /* 0x000fe2000f8e00ff */
[----:B------:R-:W-:Y:S02]  /*b4b0*/  IADD3 R35, PT, PT, RZ, -R21, RZ ;  /* 0x80000015ff237210 */ /* 0x000fe40007ffe0ff */
        /* <DEDUP_REMOVED lines=18> */
.L_x_221:
[----:B------:R-:W-:Y:S05]  /*b5e0*/  BRA `(.L_x_219) ;  /* 0x0000000000387947 */ /* 0x000fea0003800000 */
.L_x_220:
        /* <DEDUP_REMOVED lines=14> */
.L_x_219:
        /* <DEDUP_REMOVED lines=9> */
[-C--:B------:R-:W-:Y:S01]  /*b760*/  IMAD R35, R0, R29.reuse, RZ ;  /* 0x0000001d00237224 */ /* 0x080fe200078e02ff */
[----:B------:R-:W-:Y:S01]  /*b770*/  BSSY.RECONVERGENT B3, `(.L_x_223) ;  /* 0x00000d3000037945 */ /* 0x000fe20003800200 */
[----:B------:R-:W-:Y:S02]  /*b780*/  IMAD R37, R37, R4, R21 ;  /* 0x0000000425257224 */ /* 0x000fe400078e0215 */
[----:B------:R-:W-:Y:S02]  /*b790*/  IMAD R35, R20, R2, R35 ;  /* 0x0000000214237224 */ /* 0x000fe400078e0223 */
[----:B------:R-:W-:Y:S01]  /*b7a0*/  IMAD.WIDE.U32 R30, R4, R26, RZ ;  /* 0x0000001a041e7225 */ /* 0x000fe200078e00ff */
[----:B------:R-:W0:Y:S03]  /*b7b0*/  LDC.64 R20, c[0x3][RZ] ;  /* 0x00c00000ff147b82 */ /* 0x000e260000000a00 */
[----:B------:R-:W-:Y:S01]  /*b7c0*/  IMAD.WIDE.U32 R28, R2, R29, RZ ;  /* 0x0000001d021c7225 */ /* 0x000fe200078e00ff */
[----:B------:R-:W-:-:S03]  /*b7d0*/  IADD3 R32, PT, PT, R31, R37, RZ ;  /* 0x000000251f207210 */ /* 0x000fc60007ffe0ff */
[----:B------:R-:W-:Y:S01]  /*b7e0*/  IMAD.IADD R35, R29, 0x1, R35 ;  /* 0x000000011d237824 */ /* 0x000fe200078e0223 */
[----:B------:R-:W-:Y:S01]  /*b7f0*/  LOP3.LUT R26, R5, R30, R28, 0x96, !PT ;  /* 0x0000001e051a7212 */ /* 0x000fe200078e961c */
[----:B------:R-:W-:Y:S01]  /*b800*/  IMAD.MOV.U32 R34, RZ, RZ, 0x10 ;  /* 0x00000010ff227424 */ /* 0x000fe200078e00ff */
[----:B------:R-:W1:Y:S02]  /*b810*/  LDC.64 R30, c[0x3][0x8] ;  /* 0x00c00200ff1e7b82 */ /* 0x000e640000000a00 */
[----:B------:R-:W-:Y:S02]  /*b820*/  LOP3.LUT R28, R6, R32, R35, 0x96, !PT ;  /* 0x00000020061c7212 */ /* 0x000fe400078e9623 */
[----:B------:R-:W-:Y:S02]  /*b830*/  LOP3.LUT R29, R26, R27, RZ, 0xc0, !PT ;  /* 0x0000001b1a1d7212 */ /* 0x000fe400078ec0ff */
[----:B------:R-:W-:Y:S02]  /*b840*/  LOP3.LUT R35, R28, R25, RZ, 0xc0, !PT ;  /* 0x000000191c237212 */ /* 0x000fe400078ec0ff */
[----:B------:R-:W-:-:S03]  /*b850*/  PRMT R32, RZ, 0x7610, R32 ;  /* 0x00007610ff207816 */ /* 0x000fc60000000020 */
[----:B0-----:R-:W-:-:S04]  /*b860*/  IMAD R26, R35, R20, RZ ;  /* 0x00000014231a7224 */ /* 0x001fc800078e02ff */
[C---:B------:R-:W-:Y:S02]  /*b870*/  IMAD R35, R29.reuse, R21, R26 ;  /* 0x000000151d237224 */ /* 0x040fe400078e021a */
[----:B-1----:R-:W-:-:S04]  /*b880*/  IMAD.WIDE.U32 R28, R29, R20, R30 ;  /* 0x000000141d1c7225 */ /* 0x002fc800078e001e */
[----:B------:R-:W-:Y:S01]  /*b890*/  IMAD.IADD R26, R29, 0x1, R35 ;  /* 0x000000011d1a7824 */ /* 0x000fe200078e0223 */
[----:B------:R-:W-:-:S04]  /*b8a0*/  LOP3.LUT R29, R28, R27, RZ, 0xc0, !PT ;  /* 0x0000001b1c1d7212 */ /* 0x000fc800078ec0ff */
        /* <DEDUP_REMOVED lines=9> */
.L_x_228:
        /* <DEDUP_REMOVED lines=11> */
[C---:B------:R-:W-:Y:S02]  /*b9f0*/  ISETP.GE.AND P0, PT, R34.reuse, -0xf9, PT ;  /* 0xffffff072200780c */ /* 0x040fe40003f06270 */
[----:B------:R-:W-:-:S11]  /*ba00*/  IADD3 R35, PT, PT, -R34, R35, RZ ;  /* 0x0000002322237210 */ /* 0x000fd60007ffe1ff */
[----:B------:R-:W-:Y:S05]  /*ba10*/  @!P0 BRA `(.L_x_228) ;  /* 0xfffffffc00c88947 */ /* 0x000fea000383ffff */
[----:B------:R-:W-:Y:S05]  /*ba20*/  BSYNC.RECONVERGENT B4 ;  /* 0x0000000000047941 */ /* 0x000fea0003800200 */
.L_x_227:
        /* <DEDUP_REMOVED lines=13> */
[----:B------:R-:W-:Y:S01]  /*bb00*/  HFMA2 R34, -RZ, RZ, 0, 2.98023223876953125e-07 ;  /* 0x00000005ff227431 */ /* 0x000fe200000001ff */
[----:B------:R-:W-:-:S04]  /*bb10*/  ISETP.GE.U32.AND P0, PT, R35, 0xf9, PT ;  /* 0x000000f92300780c */ /* 0x000fc80003f06070 */
[----:B------:R-:W-:Y:S01]  /*bb20*/  SEL R34, R34, 0x6, !P0 ;  /* 0x0000000622227807 */ /* 0x000fe20004000000 */
[----:B------:R-:W-:Y:S08]  /*bb30*/  BRA `(.L_x_226) ;  /* 0x0000000800587947 */ /* 0x000ff00003800000 */
.L_x_225:
[----:B------:R-:W-:Y:S01]  /*bb40*/  BSSY.RECONVERGENT B4, `(.L_x_229) ;  /* 0x0000012000047945 */ /* 0x000fe20003800200 */
[----:B------:R-:W-:Y:S02]  /*bb50*/  IMAD.MOV.U32 R33, RZ, RZ, R29 ;  /* 0x000000ffff217224 */ /* 0x000fe400078e001d */
[----:B------:R-:W-:-:S07]  /*bb60*/  IMAD.MOV.U32 R34, RZ, RZ, R26 ;  /* 0x000000ffff227224 */ /* 0x000fce00078e001a */
.L_x_230:
[----:B------:R-:W-:-:S04]  /*bb70*/  IMAD R28, R34, R20, RZ ;  /* 0x00000014221c7224 */ /* 0x000fc800078e02ff */
[C---:B------:R-:W-:Y:S02]  /*bb80*/  IMAD R35, R33.reuse, R21, R28 ;  /* 0x0000001521237224 */ /* 0x040fe400078e021c */
[----:B------:R-:W-:-:S04]  /*bb90*/  IMAD.WIDE.U32 R28, R33, R20, R30 ;  /* 0x00000014211c7225 */ /* 0x000fc800078e001e */
        /* <DEDUP_REMOVED lines=13> */
.L_x_229:
[----:B------:R-:W-:Y:S02]  /*bc70*/  ISETP.GE.AND P0, PT, R28, 0x32, PT ;  /* 0x000000321c00780c */ /* 0x000fe40003f06270 */
[----:B------:R-:W-:-:S11]  /*bc80*/  MOV R34, RZ ;  /* 0x000000ff00227202 */ /* 0x000fd60000000f00 */
        /* <DEDUP_REMOVED lines=15> */
[----:B------:R-:W-:-:S12]  /*bd80*/  HFMA2 R34, -RZ, RZ, 0, 5.9604644775390625e-08 ;  /* 0x00000001ff227431 */ /* 0x000fd800000001ff */
[----:B------:R-:W-:Y:S05]  /*bd90*/  @!P0 BRA `(.L_x_226) ;  /* 0x0000000400c08947 */ /* 0x000fea0003800000 */
[----:B------:R-:W-:Y:S01]  /*bda0*/  IMAD.MOV.U32 R34, RZ, RZ, 0x2 ;  /* 0x00000002ff227424 */ /* 0x000fe200078e00ff */
[----:B------:R-:W-:-:S04]  /*bdb0*/  ISETP.NE.AND P0, PT, R28, 0xca, PT ;  /* 0x000000ca1c00780c */ /* 0x000fc80003f05270 */
[----:B------:R-:W-:Y:S01]  /*bdc0*/  SEL R34, R34, 0x3, !P0 ;  /* 0x0000000322227807 */ /* 0x000fe20004000000 */
[----:B------:R-:W-:Y:S08]  /*bdd0*/  BRA `(.L_x_226) ;  /* 0x0000000400b07947 */ /* 0x000ff00003800000 */
.L_x_224:
        /* <DEDUP_REMOVED lines=11> */
.L_x_234:
[----:B------:R-:W-:-:S04]  /*be90*/  IMAD R28, R34, R20, RZ ;  /* 0x00000014221c7224 */ /* 0x000fc800078e02ff */
[C---:B------:R-:W-:Y:S02]  /*bea0*/  IMAD R35, R33.reuse, R21, R28 ;  /* 0x0000001521237224 */ /* 0x040fe400078e021c */
[----:B------:R-:W-:-:S05]  /*beb0*/  IMAD.WIDE.U32 R28, R33, R20, R30 ;  /* 0x00000014211c7225 */ /* 0x000fca00078e001e */
        /* <DEDUP_REMOVED lines=13> */
.L_x_233:
        /* <DEDUP_REMOVED lines=17> */
.L_x_232:
[----:B------:R-:W-:Y:S01]  /*c0a0*/  BSSY.RECONVERGENT B4, `(.L_x_235) ;  /* 0x000000f000047945 */ /* 0x000fe20003800200 */
.L_x_236:
        /* <DEDUP_REMOVED lines=15> */
.L_x_235:
[----:B------:R-:W-:Y:S01]  /*c1a0*/  ISETP.GE.AND P0, PT, R35, 0x31, PT ;  /* 0x000000312300780c */ /* 0x000fe20003f06270 */
[----:B------:R-:W-:-:S12]  /*c1b0*/  IMAD.MOV.U32 R34, RZ, RZ, 0xb ;  /* 0x0000000bff227424 */ /* 0x000fd800078e00ff */
[----:B------:R-:W-:Y:S05]  /*c1c0*/  @!P0 BRA `(.L_x_226) ;  /* 0x0000000000b48947 */ /* 0x000fea0003800000 */
[----:B------:R-:W-:Y:S01]  /*c1d0*/  ISETP.GE.U32.AND P0, PT, R35, 0x62, PT ;  /* 0x000000622300780c */ /* 0x000fe20003f06070 */
[----:B------:R-:W-:-:S12]  /*c1e0*/  HFMA2 R34, -RZ, RZ, 0, 7.152557373046875e-07 ;  /* 0x0000000cff227431 */ /* 0x000fd800000001ff */
[----:B------:R-:W-:Y:S05]  /*c1f0*/  @!P0 BRA `(.L_x_226) ;  /* 0x0000000000a88947 */ /* 0x000fea0003800000 */
[----:B------:R-:W-:Y:S01]  /*c200*/  IMAD.MOV.U32 R34, RZ, RZ, 0xb ;  /* 0x0000000bff227424 */ /* 0x000fe200078e00ff */
[----:B------:R-:W-:Y:S01]  /*c210*/  ISETP.NE.AND P0, PT, R35, 0x62, PT ;  /* 0x000000622300780c */ /* 0x000fe20003f05270 */
[----:B------:R-:W-:-:S03]  /*c220*/  IMAD.MOV.U32 R32, RZ, RZ, 0x1 ;  /* 0x00000001ff207424 */ /* 0x000fc600078e00ff */
[----:B------:R-:W-:Y:S01]  /*c230*/  SEL R34, R34, 0xc, !P0 ;  /* 0x0000000c22227807 */ /* 0x000fe20004000000 */
[----:B------:R-:W-:Y:S08]  /*c240*/  BRA `(.L_x_226) ;  /* 0x0000000000947947 */ /* 0x000ff00003800000 */
.L_x_231:
[----:B------:R-:W-:Y:S01]  /*c250*/  BSSY.RECONVERGENT B4, `(.L_x_237) ;  /* 0x000000f000047945 */ /* 0x000fe20003800200 */
.L_x_238:
        /* <DEDUP_REMOVED lines=15> */
.L_x_237:
[----:B------:R-:W-:Y:S01]  /*c350*/  ISETP.GE.AND P0, PT, R35, 0x64, PT ;  /* 0x000000642300780c */ /* 0x000fe20003f06270 */
[----:B------:R-:W-:-:S12]  /*c360*/  IMAD.MOV.U32 R34, RZ, RZ, 0x7 ;  /* 0x00000007ff227424 */ /* 0x000fd800078e00ff */
[----:B------:R-:W-:Y:S05]  /*c370*/  @!P0 BRA `(.L_x_226) ;  /* 0x0000000000488947 */ /* 0x000fea0003800000 */
[----:B------:R-:W-:Y:S02]  /*c380*/  ISETP.GE.U32.AND P0, PT, R35, 0x96, PT ;  /* 0x000000962300780c */ /* 0x000fe40003f06070 */
        /* <DEDUP_REMOVED lines=14> */
[----:B------:R-:W-:Y:S02]  /*c470*/  @P0 ISETP.GE.U32.AND P1, PT, R35, 0x1c8, PT ;  /* 0x000001c82300080c */ /* 0x000fe40003f26070 */
[----:B------:R-:W-:-:S04]  /*c480*/  @P0 MOV R20, 0xa ;  /* 0x0000000a00140802 */ /* 0x000fc80000000f00 */
[----:B------:R-:W-:-:S07]  /*c490*/  @P0 SEL R34, R20, 0x9, P1 ;  /* 0x0000000914220807 */ /* 0x000fce0000800000 */
.L_x_226:
[----:B------:R-:W-:Y:S05]  /*c4a0*/  BSYNC.RECONVERGENT B3 ;  /* 0x0000000000037941 */ /* 0x000fea0003800200 */
.L_x_223:
        /* <DEDUP_REMOVED lines=15> */
.L_x_194:
        /* <DEDUP_REMOVED lines=90> */
.L_x_242:
        /* <DEDUP_REMOVED lines=29> */
.L_x_241:
[----:B------:R-:W-:Y:S05]  /*cd10*/  BRA `(.L_x_239) ;  /* 0x00000000003c7947 */ /* 0x000fea0003800000 */
.L_x_240:
        /* <DEDUP_REMOVED lines=10> */
[----:B------:R-:W-:-:S04]  /*cdc0*/  IMAD R20, R20, UR8, RZ ;  /* 0x0000000814147c24 */ /* 0x000fc8000f8e02ff */
[C---:B------:R-:W-:Y:S02]  /*cdd0*/  IMAD R33, R21.reuse, UR9, R20 ;  /* 0x0000000915217c24 */ /* 0x040fe4000f8e0214 */
[----:B------:R-:W-:-:S04]  /*cde0*/  IMAD.WIDE.U32 R20, R21, UR8, RZ ;  /* 0x0000000815147c25 */ /* 0x000fc8000f8e00ff */
[----:B------:R-:W-:-:S05]  /*cdf0*/  IMAD.IADD R21, R21, 0x1, R33 ;  /* 0x0000000115157824 */ /* 0x000fca00078e0221 */
[----:B------:R-:W-:-:S07]  /*ce00*/  SHF.R.U64 R21, R20, 0x1f, R21 ;  /* 0x0000001f14157819 */ /* 0x000fce0000001215 */
.L_x_239:
        /* <DEDUP_REMOVED lines=22> */
.L_x_246:
        /* <DEDUP_REMOVED lines=29> */
.L_x_245:
[----:B------:R-:W-:Y:S05]  /*d140*/  BRA `(.L_x_243) ;  /* 0x00000000003c7947 */ /* 0x000fea0003800000 */
.L_x_244:
        /* <DEDUP_REMOVED lines=9> */
[----:B------:R-:W-:-:S05]  /*d1e0*/  SHF.R.S32.HI R20, RZ, 0x1f, R30 ;  /* 0x0000001fff147819 */ /* 0x000fca000001141e */
[----:B------:R-:W-:Y:S02]  /*d1f0*/  IMAD R31, R20, UR8, RZ ;  /* 0x00000008141f7c24 */ /* 0x000fe4000f8e02ff */
[----:B------:R-:W-:-:S04]  /*d200*/  IMAD.WIDE.U32 R20, R30, UR8, RZ ;  /* 0x000000081e147c25 */ /* 0x000fc8000f8e00ff */
[----:B------:R-:W-:-:S05]  /*d210*/  IMAD R31, R30, UR9, R31 ;  /* 0x000000091e1f7c24 */ /* 0x000fca000f8e021f */
[----:B------:R-:W-:-:S04]  /*d220*/  IADD3 R31, PT, PT, R21, R31, RZ ;  /* 0x0000001f151f7210 */ /* 0x000fc80007ffe0ff */
[----:B------:R-:W-:-:S07]  /*d230*/  SHF.R.U64 R21, R20, 0x1f, R31 ;  /* 0x0000001f14157819 */ /* 0x000fce000000121f */
.L_x_243:
        /* <DEDUP_REMOVED lines=9> */
[-C--:B------:R-:W-:Y:S02]  /*d2d0*/  IMAD R33, R0, R29.reuse, RZ ;  /* 0x0000001d00217224 */ /* 0x080fe400078e02ff */
[----:B------:R-:W-:Y:S02]  /*d2e0*/  IMAD R35, R35, R4, R21 ;  /* 0x0000000423237224 */ /* 0x000fe400078e0215 */
[----:B------:R-:W-:Y:S02]  /*d2f0*/  IMAD R33, R20, R2, R33 ;  /* 0x0000000214217224 */ /* 0x000fe400078e0221 */
[----:B------:R-:W-:Y:S01]  /*d300*/  IMAD.WIDE.U32 R30, R4, R26, RZ ;  /* 0x0000001a041e7225 */ /* 0x000fe200078e00ff */
[----:B------:R-:W0:Y:S03]  /*d310*/  LDC.64 R20, c[0x3][RZ] ;  /* 0x00c00000ff147b82 */ /* 0x000e260000000a00 */
[----:B------:R-:W-:-:S04]  /*d320*/  IMAD.WIDE.U32 R28, R2, R29, RZ ;  /* 0x0000001d021c7225 */ /* 0x000fc800078e00ff */
[----:B------:R-:W-:Y:S01]  /*d330*/  IMAD.IADD R34, R31, 0x1, R35 ;  /* 0x000000011f227824 */ /* 0x000fe200078e0223 */
[----:B------:R-:W-:Y:S01]  /*d340*/  LOP3.LUT R26, R5, R30, R28, 0x96, !PT ;  /* 0x0000001e051a7212 */ /* 0x000fe200078e961c */
[----:B------:R-:W-:Y:S01]  /*d350*/  IMAD.IADD R33, R29, 0x1, R33 ;  /* 0x000000011d217824 */ /* 0x000fe200078e0221 */
[----:B------:R-:W1:Y:S02]  /*d360*/  LDC.64 R30, c[0x3][0x8] ;  /* 0x00c00200ff1e7b82 */ /* 0x000e640000000a00 */
[----:B------:R-:W-:Y:S02]  /*d370*/  LOP3.LUT R29, R26, R27, RZ, 0xc0, !PT ;  /* 0x0000001b1a1d7212 */ /* 0x000fe400078ec0ff */
[----:B------:R-:W-:-:S04]  /*d380*/  LOP3.LUT R28, R6, R34, R33, 0x96, !PT ;  /* 0x00000022061c7212 */ /* 0x000fc800078e9621 */
[----:B------:R-:W-:-:S05]  /*d390*/  LOP3.LUT R33, R28, R25, RZ, 0xc0, !PT ;  /* 0x000000191c217212 */ /* 0x000fca00078ec0ff */
[----:B0-----:R-:W-:-:S04]  /*d3a0*/  IMAD R26, R33, R20, RZ ;  /* 0x00000014211a7224 */ /* 0x001fc800078e02ff */
[C---:B------:R-:W-:Y:S02]  /*d3b0*/  IMAD R33, R29.reuse, R21, R26 ;  /* 0x000000151d217224 */ /* 0x040fe400078e021a */
[----:B-1----:R-:W-:-:S04]  /*d3c0*/  IMAD.WIDE.U32 R28, R29, R20, R30 ;  /* 0x000000141d1c7225 */ /* 0x002fc800078e001e */
        /* <DEDUP_REMOVED lines=25> */
[----:B0-----:R-:W-:-:S06]  /*d560*/  IADD3 R20, PT, PT, R30, 0xffffffe, RZ ;  /* 0x0ffffffe1e147810 */ /* 0x001fcc0007ffe0ff */
[----:B------:R0:W1:Y:S02]  /*d570*/  F2I.FTZ.U32.TRUNC.NTZ R21, R20 ;  /* 0x0000001400157305 */ /* 0x000064000021f000 */
[----:B0-----:R-:W-:Y:S02]  /*d580*/  IMAD.MOV.U32 R20, RZ, RZ, RZ ;  /* 0x000000ffff147224 */ /* 0x001fe400078e00ff */
[----:B-1----:R-:W-:-:S04]  /*d590*/  IMAD.MOV R32, RZ, RZ, -R21 ;  /* 0x000000ffff207224 */ /* 0x002fc800078e0a15 */
[----:B------:R-:W-:-:S04]  /*d5a0*/  IMAD R27, R32, R25, RZ ;  /* 0x00000019201b7224 */ /* 0x000fc800078e02ff */
[----:B------:R-:W-:-:S07]  /*d5b0*/  IMAD.HI.U32 R27, R21, R27, R20 ;  /* 0x0000001b151b7227 */ /* 0x000fce00078e0014 */
.L_x_252:
        /* <DEDUP_REMOVED lines=21> */
[----:B------:R-:W-:-:S05]  /*d710*/  @!P0 IADD3 R20, PT, PT, R20, -R31, RZ ;  /* 0x8000001f14148210 */ /* 0x000fca0007ffe0ff */
[----:B------:R-:W-:-:S05]  /*d720*/  @!P1 IMAD.MOV R20, RZ, RZ, -R20 ;  /* 0x000000ffff149224 */ /* 0x000fca00078e0a14 */
[----:B------:R-:W-:-:S04]  /*d730*/  SEL R32, R28, R20, !P2 ;  /* 0x000000141c207207 */ /* 0x000fc80005000000 */
[----:B------:R-:W-:-:S04]  /*d740*/  IADD3 R21, PT, PT, R32, -R30, -R21 ;  /* 0x8000001e20157210 */ /* 0x000fc80007ffe815 */
[----:B------:R-:W-:-:S13]  /*d750*/  ISETP.GT.AND P0, PT, R21, -0x1, PT ;  /* 0xffffffff1500780c */ /* 0x000fda0003f04270 */
[----:B------:R-:W-:Y:S05]  /*d760*/  @P0 BRA `(.L_x_252) ;  /* 0xfffffffc00940947 */ /* 0x000fea000383ffff */
[----:B------:R-:W-:Y:S05]  /*d770*/  BSYNC.RECONVERGENT B4 ;  /* 0x0000000000047941 */ /* 0x000fea0003800200 */
.L_x_251:
[----:B------:R-:W-:Y:S05]  /*d780*/  BRA `(.L_x_249) ;  /* 0x0000000000307947 */ /* 0x000fea0003800000 */
.L_x_250:
        /* <DEDUP_REMOVED lines=12> */
.L_x_249:
[----:B------:R-:W-:Y:S02]  /*d850*/  UMOV UR14, 0xa0 ;  /* 0x000000a0000e7882 */ /* 0x000fe40000000000 */
[----:B------:R-:W-:-:S06]  /*d860*/  LEA R32, R32, UR14, 0x2 ;  /* 0x0000000e20207c11 */ /* 0x000fcc000f8e10ff */
[----:B------:R-:W1:Y:S01]  /*d870*/  LDC R32, c[0x3][R32] ;  /* 0x00c0000020207b82 */ /* 0x000e620000000800 */
[----:B------:R-:W-:Y:S05]  /*d880*/  BRA `(.L_x_253) ;  /* 0x0000000000f87947 */ /* 0x000fea0003800000 */
.L_x_248:
        /* <DEDUP_REMOVED lines=18> */
.L_x_257:
        /* <DEDUP_REMOVED lines=21> */
[----:B------:R-:W-:-:S05]  /*db00*/  @!P0 IMAD.IADD R20, R20, 0x1, -R31 ;  /* 0x0000000114148824 */ /* 0x000fca00078e0a1f */
[----:B------:R-:W-:-:S04]  /*db10*/  @!P1 IADD3 R20, PT, PT, -R20, RZ, RZ ;  /* 0x000000ff14149210 */ /* 0x000fc80007ffe1ff */
[----:B------:R-:W-:-:S04]  /*db20*/  SEL R32, R28, R20, !P2 ;  /* 0x000000141c207207 */ /* 0x000fc80005000000 */
[----:B------:R-:W-:-:S04]  /*db30*/  IADD3 R21, PT, PT, R32, -R30, -R21 ;  /* 0x8000001e20157210 */ /* 0x000fc80007ffe815 */
[----:B------:R-:W-:-:S13]  /*db40*/  ISETP.GT.AND P0, PT, R21, -0x1, PT ;  /* 0xffffffff1500780c */ /* 0x000fda0003f04270 */
[----:B------:R-:W-:Y:S05]  /*db50*/  @P0 BRA `(.L_x_257) ;  /* 0xfffffffc00940947 */ /* 0x000fea000383ffff */
[----:B------:R-:W-:Y:S05]  /*db60*/  BSYNC.RECONVERGENT B4 ;  /* 0x0000000000047941 */ /* 0x000fea0003800200 */
.L_x_256:
[----:B------:R-:W-:Y:S05]  /*db70*/  BRA `(.L_x_254) ;  /* 0x0000000000307947 */ /* 0x000fea0003800000 */
.L_x_255:
        /* <DEDUP_REMOVED lines=12> */
.L_x_254:
[----:B------:R-:W-:Y:S02]  /*dc40*/  UMOV UR14, 0x50 ;  /* 0x00000050000e7882 */ /* 0x000fe40000000000 */
[----:B------:R-:W-:-:S06]  /*dc50*/  LEA R32, R32, UR14, 0x2 ;  /* 0x0000000e20207c11 */ /* 0x000fcc000f8e10ff */
[----:B------:R-:W0:Y:S02]  /*dc60*/  LDC R32, c[0x3][R32] ;  /* 0x00c0000020207b82 */ /* 0x000e240000000800 */
.L_x_253:
[----:B------:R-:W-:Y:S05]  /*dc70*/  BSYNC.RECONVERGENT B3 ;  /* 0x0000000000037941 */ /* 0x000fea0003800200 */
.L_x_247:
[----:B------:R-:W0:Y:S02]  /*dc80*/  LDG.E R17, desc[UR12][R16.64+0x10] ;  /* 0x0000100c10117981 */ /* 0x000e24000c1e1900 */
[----:B01----:R-:W-:-:S13]  /*dc90*/  ISETP.NE.AND P0, PT, R32, R17, PT ;  /* 0x000000112000720c */ /* 0x003fda0003f05270 */
[----:B------:R-:W-:Y:S05]  /*dca0*/  @P0 BREAK.RELIABLE B0 ;  /* 0x0000000000000942 */ /* 0x000fea0003800100 */
[----:B------:R-:W-:Y:S05]  /*dcb0*/  @P0 BRA `(.L_x_173) ;  /* 0x0000000000500947 */ /* 0x000fea0003800000 */
.L_x_214:
[----:B------:R-:W-:Y:S05]  /*dcc0*/  BSYNC.RELIABLE B0 ;  /* 0x0000000000007941 */ /* 0x000fea0003800100 */
.L_x_193:
[----:B------:R-:W0:Y:S01]  /*dcd0*/  LDCU UR14, c[0x0][0x3a0] ;  /* 0x00007400ff0e77ac */ /* 0x000e220008000800 */
[----:B------:R-:W-:-:S05]  /*dce0*/  VIADD R24, R24, 0x1 ;  /* 0x0000000118187836 */ /* 0x000fca0000000000 */
[----:B0-----:R-:W-:-:S13]  /*dcf0*/  ISETP.NE.AND P0, PT, R24, UR14, PT ;  /* 0x0000000e18007c0c */ /* 0x001fda000bf05270 */
[----:B------:R-:W-:Y:S05]  /*dd00*/  @P0 BRA `(.L_x_258) ;  /* 0xffffffb400e00947 */ /* 0x000fea000383ffff */
.L_x_192:
        /* <DEDUP_REMOVED lines=15> */
.L_x_173:
[----:B------:R-:W-:Y:S05]  /*de00*/  BSYNC.RECONVERGENT B1 ;  /* 0x0000000000017941 */ /* 0x000fea0003800200 */
.L_x_172:
[----:B0-----:R-:W-:-:S04]  /*de10*/  IMAD.WIDE.U32 R2, R11, -0x33333333, RZ ;  /* 0xcccccccd0b027825 */ /* 0x001fc800078e00ff */
[----:B------:R-:W-:-:S04]  /*de20*/  IMAD.WIDE.U32 R4, P0, R12, -0x33333334, R2 ;  /* 0xcccccccc0c047825 */ /* 0x000fc80007800002 */
[----:B------:R-:W-:Y:S01]  /*de30*/  IMAD.WIDE.U32 R2, R12, -0x33333333, RZ ;  /* 0xcccccccd0c027825 */ /* 0x000fe200078e00ff */
[----:B------:R-:W-:-:S03]  /*de40*/  MOV R16, R5 ;  /* 0x0000000500107202 */ /* 0x000fc60000000f00 */
[----:B------:R-:W-:Y:S01]  /*de50*/  IMAD.X R17, RZ, RZ, RZ, P0 ;  /* 0x000000ffff117224 */ /* 0x000fe200000e06ff */
[----:B------:R-:W-:Y:S01]  /*de60*/  IADD3 RZ, P0, PT, R3, R4, RZ ;  /* 0x0000000403ff7210 */ /* 0x000fe20007f1e0ff */
[----:B------:R-:W-:Y:S02]  /*de70*/  IMAD.MOV.U32 R2, RZ, RZ, R14 ;  /* 0x000000ffff027224 */ /* 0x000fe400078e000e */
[----:B------:R-:W-:Y:S02]  /*de80*/  IMAD.MOV.U32 R3, RZ, RZ, RZ ;  /* 0x000000ffff037224 */ /* 0x000fe400078e00ff */
[----:B------:R-:W-:-:S04]  /*de90*/  IMAD.WIDE.U32.X R16, R11, -0x33333334, R16, P0 ;  /* 0xcccccccc0b107825 */ /* 0x000fc800000e0410 */
[----:B------:R-:W-:Y:S01]  /*dea0*/  IMAD.WIDE.U32 R2, R8, 0x5, R2 ;  /* 0x0000000508027825 */ /* 0x000fe200078e0002 */
[--C-:B------:R-:W-:Y:S02]  /*deb0*/  SHF.R.U64 R5, R16, 0x2, R17.reuse ;  /* 0x0000000210057819 */ /* 0x100fe40000001211 */
[----:B------:R-:W-:Y:S02]  /*dec0*/  SHF.R.U32.HI R16, RZ, 0x2, R17 ;  /* 0x00000002ff107819 */ /* 0x000fe40000011611 */
[C---:B------:R-:W-:Y:S01]  /*ded0*/  ISETP.NE.U32.AND P0, PT, R8.reuse, R5, PT ;  /* 0x000000050800720c */ /* 0x040fe20003f05070 */
[C---:B------:R-:W-:Y:S01]  /*dee0*/  IMAD R5, R7.reuse, 0x5, RZ ;  /* 0x0000000507057824 */ /* 0x040fe200078e02ff */
[----:B------:R-:W-:Y:S02]  /*def0*/  IADD3 R8, P1, PT, R8, 0x1, RZ ;  /* 0x0000000108087810 */ /* 0x000fe40007f3e0ff */
[----:B------:R-:W-:Y:S02]  /*df00*/  ISETP.NE.AND.EX P0, PT, R7, R16, PT, P0 ;  /* 0x000000100700720c */ /* 0x000fe40003f05300 */
[----:B------:R-:W-:Y:S01]  /*df10*/  IADD3 R2, P2, PT, R2, 0x5, RZ ;  /* 0x0000000502027810 */ /* 0x000fe20007f5e0ff */
[----:B------:R-:W-:-:S04]  /*df20*/  IMAD.X R7, RZ, RZ, R7, P1 ;  /* 0x000000ffff077224 */ /* 0x000fc800008e0607 */
[----:B------:R-:W-:-:S06]  /*df30*/  IMAD.X R5, R3, 0x1, R5, P2 ;  /* 0x0000000103057824 */ /* 0x000fcc00010e0605 */
[----:B------:R-:W-:Y:S05]  /*df40*/  @P0 BRA `(.L_x_259) ;  /* 0xffffff9400dc0947 */ /* 0x000fea000383ffff */
.L_x_168:
[----:B------:R-:W-:Y:S05]  /*df50*/  BSYNC B2 ;  /* 0x0000000000027941 */ /* 0x000fea0003800000 */
.L_x_167:
[----:B------:R-:W-:Y:S01]  /*df60*/  VIADD R14, R14, 0x1 ;  /* 0x000000010e0e7836 */ /* 0x000fe20000000000 */
[----:B------:R-:W-:-:S04]  /*df70*/  IADD3 R12, P1, PT, R12, -0x1, RZ ;  /* 0xffffffff0c0c7810 */ /* 0x000fc80007f3e0ff */
[----:B------:R-:W-:Y:S02]  /*df80*/  ISETP.NE.AND P0, PT, R14, 0x5, PT ;  /* 0x000000050e00780c */ /* 0x000fe40003f05270 */
[----:B------:R-:W-:-:S11]  /*df90*/  IADD3.X R11, PT, PT, R11, -0x1, RZ, P1, !PT ;  /* 0xffffffff0b0b7810 */ /* 0x000fd60000ffe4ff */
[----:B------:R-:W-:Y:S05]  /*dfa0*/  @P0 BRA `(.L_x_260) ;  /* 0xffffff9400600947 */ /* 0x000fea000383ffff */
[----:B------:R-:W-:Y:S05]  /*dfb0*/  EXIT ;  /* 0x000000000000794d */ /* 0x000fea0003800000 */
        .weak           $__internal_1_$__cuda_sm20_rem_u64
        .type           $__internal_1_$__cuda_sm20_rem_u64,@function
        .size           $__internal_1_$__cuda_sm20_rem_u64,(.L_x_342 - $__internal_1_$__cuda_sm20_rem_u64)
$__internal_1_$__cuda_sm20_rem_u64:
[----:B------:R-:W0:Y:S08]  /*dfc0*/  I2F.U64.RP R19, UR8 ;  /* 0x0000000800137d12 */ /* 0x000e300008309000 */
[----:B0-----:R-:W0:Y:S02]  /*dfd0*/  MUFU.RCP R19, R19 ;  /* 0x0000001300137308 */ /* 0x001e240000001000 */
[----:B0-----:R-:W-:-:S06]  /*dfe0*/  IADD3 R2, PT, PT, R19, 0x1ffffffe, RZ ;  /* 0x1ffffffe13027810 */ /* 0x001fcc0007ffe0ff */
        /* <DEDUP_REMOVED lines=11> */
[----:B------:R-:W-:-:S05]  /*e0a0*/  IMAD.HI.U32 R4, P1, R3, R21, R4 ;  /* 0x0000001503047227 */ /* 0x000fca0007820004 */
[----:B------:R-:W-:Y:S01]  /*e0b0*/  IADD3 R5, P2, PT, R19, R4, RZ ;  /* 0x0000000413057210 */ /* 0x000fe20007f5e0ff */
[----:B------:R-:W-:-:S04]  /*e0c0*/  IMAD.X R4, R25, 0x1, R3, P0 ;  /* 0x0000000119047824 */ /* 0x000fc800000e0603 */
[----:B------:R-:W-:Y:S01]  /*e0d0*/  IMAD.WIDE.U32 R2, R5, UR8, RZ ;  /* 0x0000000805027c25 */ /* 0x000fe2000f8e00ff */
[----:B------:R-:W-:-:S03]  /*e0e0*/  IADD3.X R19, PT, PT, RZ, RZ, R4, P2, P1 ;  /* 0x000000ffff137210 */ /* 0x000fc600017e2404 */
        /* <DEDUP_REMOVED lines=8> */
[----:B------:R-:W-:Y:S02]  /*e170*/  HFMA2 R3, -RZ, RZ, 0, 0 ;  /* 0x00000000ff037431 */ /* 0x000fe400000001ff */
[----:B------:R-:W-:Y:S01]  /*e180*/  IMAD.HI.U32 R2, R19, R2, RZ ;  /* 0x0000000213027227 */ /* 0x000fe200078e00ff */
[----:B------:R-:W-:-:S03]  /*e190*/  IADD3 R5, P2, PT, R20, R5, RZ ;  /* 0x0000000514057210 */ /* 0x000fc60007f5e0ff */
[----:B------:R-:W-:Y:S02]  /*e1a0*/  IMAD.X R19, R2, 0x1, R19, P0 ;  /* 0x0000000102137824 */ /* 0x000fe400000e0613 */
[----:B------:R-:W-:-:S03]  /*e1b0*/  IMAD.HI.U32 R2, R5, R16, RZ ;  /* 0x0000001005027227 */ /* 0x000fc600078e00ff */
[----:B------:R-:W-:Y:S01]  /*e1c0*/  IADD3.X R19, PT, PT, RZ, RZ, R19, P2, P1 ;  /* 0x000000ffff137210 */ /* 0x000fe200017e2413 */
        /* <DEDUP_REMOVED lines=9> */
[----:B------:R-:W-:Y:S02]  /*e260*/  IMAD R5, R5, UR9, R3 ;  /* 0x0000000905057c24 */ /* 0x000fe4000f8e0203 */
[----:B------:R-:W-:Y:S01]  /*e270*/  IMAD.MOV.U32 R19, RZ, RZ, 0x0 ;  /* 0x00000000ff137424 */ /* 0x000fe200078e00ff */
[----:B------:R-:W-:Y:S01]  /*e280*/  ISETP.GE.U32.AND P0, PT, R2, UR8, PT ;  /* 0x0000000802007c0c */ /* 0x000fe2000bf06070 */
[----:B------:R-:W-:-:S04]  /*e290*/  IMAD R5, R4, UR8, R5 ;  /* 0x0000000804057c24 */ /* 0x000fc8000f8e0205 */
[----:B------:R-:W-:Y:S01]  /*e2a0*/  IMAD.X R3, R6, 0x1, ~R5, P1 ;  /* 0x0000000106037824 */ /* 0x000fe200008e0e05 */
[----:B------:R-:W-:-:S04]  /*e2b0*/  IADD3 R5, P1, PT, R2, -UR8, RZ ;  /* 0x8000000802057c10 */ /* 0x000fc8000ff3e0ff */
[C---:B------:R-:W-:Y:S02]  /*e2c0*/  ISETP.GE.U32.AND.EX P0, PT, R3.reuse, UR9, PT, P0 ;  /* 0x0000000903007c0c */ /* 0x040fe4000bf06100 */
[----:B------:R-:W-:Y:S02]  /*e2d0*/  IADD3.X R4, PT, PT, R3, ~UR9, RZ, P1, !PT ;  /* 0x8000000903047c10 */ /* 0x000fe40008ffe4ff */
[----:B------:R-:W-:Y:S02]  /*e2e0*/  SEL R5, R5, R2, P0 ;  /* 0x0000000205057207 */ /* 0x000fe40000000000 */
[----:B------:R-:W-:Y:S02]  /*e2f0*/  SEL R4, R4, R3, P0 ;  /* 0x0000000304047207 */ /* 0x000fe40000000000 */
[C---:B------:R-:W-:Y:S02]  /*e300*/  ISETP.GE.U32.AND P0, PT, R5.reuse, UR8, PT ;  /* 0x0000000805007c0c */ /* 0x040fe4000bf06070 */
[----:B------:R-:W-:-:S02]  /*e310*/  IADD3 R2, P2, PT, R5, -UR8, RZ ;  /* 0x8000000805027c10 */ /* 0x000fc4000ff5e0ff */
[----:B------:R-:W-:Y:S02]  /*e320*/  ISETP.NE.U32.AND P1, PT, RZ, UR8, PT ;  /* 0x00000008ff007c0c */ /* 0x000fe4000bf25070 */
[C---:B------:R-:W-:Y:S02]  /*e330*/  ISETP.GE.U32.AND.EX P0, PT, R4.reuse, UR9, PT, P0 ;  /* 0x0000000904007c0c */ /* 0x040fe4000bf06100 */
[----:B------:R-:W-:Y:S02]  /*e340*/  IADD3.X R3, PT, PT, R4, ~UR9, RZ, P2, !PT ;  /* 0x8000000904037c10 */ /* 0x000fe400097fe4ff */
[----:B------:R-:W-:Y:S02]  /*e350*/  ISETP.NE.AND.EX P1, PT, RZ, UR9, PT, P1 ;  /* 0x00000009ff007c0c */ /* 0x000fe4000bf25310 */
[----:B------:R-:W-:Y:S02]  /*e360*/  SEL R2, R2, R5, P0 ;  /* 0x0000000502027207 */ /* 0x000fe40000000000 */
[----:B------:R-:W-:-:S02]  /*e370*/  SEL R3, R3, R4, P0 ;  /* 0x0000000403037207 */ /* 0x000fc40000000000 */
[----:B------:R-:W-:Y:S02]  /*e380*/  SEL R2, R2, 0xffffffff, P1 ;  /* 0xffffffff02027807 */ /* 0x000fe40000800000 */
[----:B------:R-:W-:Y:S01]  /*e390*/  SEL R3, R3, 0xffffffff, P1 ;  /* 0xffffffff03037807 */ /* 0x000fe20000800000 */
[----:B------:R-:W-:Y:S06]  /*e3a0*/  RET.REL.NODEC R18 `(_Z22reverseAndCheck_kernelPKjjPK10ConstraintS3_iPlPj) ;  /* 0xffffff1c12147950 */ /* 0x000fec0003c3ffff */
.L_x_261:
        /* <DEDUP_REMOVED lines=13> */
.L_x_342:


//--------------------- .text._Z26findLower20BitSeeds_kernelPK10ConstraintiPjS2_ --------------------------
	.section	.text._Z26findLower20BitSeeds_kernelPK10ConstraintiPjS2_,"ax",@progbits
	.align	128
        .global         _Z26findLower20BitSeeds_kernelPK10ConstraintiPjS2_
        .type           _Z26findLower20BitSeeds_kernelPK10ConstraintiPjS2_,@function
        .size           _Z26findLower20BitSeeds_kernelPK10ConstraintiPjS2_,(.L_x_346 - _Z26findLower20BitSeeds_kernelPK10ConstraintiPjS2_)
        .other          _Z26findLower20BitSeeds_kernelPK10ConstraintiPjS2_,@"STO_CUDA_ENTRY STV_DEFAULT"
_Z26findLower20BitSeeds_kernelPK10ConstraintiPjS2_:
.text._Z26findLower20BitSeeds_kernelPK10ConstraintiPjS2_:
[----:B------:R-:W-:Y:S01]  /*0000*/  LDC R1, c[0x0][0x37c] ;  /* 0x0000df00ff017b82 */ /* 0x000fe20000000800 */
[----:B------:R-:W0:Y:S07]  /*0010*/  S2R R3, SR_TID.X ;  /* 0x0000000000037919 */ /* 0x000e2e0000002100 */
[----:B------:R-:W0:Y:S08]  /*0020*/  S2UR UR4, SR_CTAID.X ;  /* 0x00000000000479c3 */ /* 0x000e300000002500 */
[----:B------:R-:W0:Y:S02]  /*0030*/  LDC R0, c[0x0][0x360] ;  /* 0x0000d800ff007b82 */ /* 0x000e240000000800 */
[----:B0-----:R-:W-:-:S05]  /*0040*/  IMAD R0, R0, UR4, R3 ;  /* 0x0000000400007c24 */ /* 0x001fca000f8e0203 */
[----:B------:R-:W-:-:S13]  /*0050*/  ISETP.GT.U32.AND P0, PT, R0, 0xfffff, PT ;  /* 0x000fffff0000780c */ /* 0x000fda0003f04070 */
[----:B------:R-:W-:Y:S05]  /*0060*/  @P0 EXIT ;  /* 0x000000000000094d */ /* 0x000fea0003800000 */
[----:B------:R-:W0:Y:S01]  /*0070*/  LDCU UR6, c[0x0][0x388] ;  /* 0x00007100ff0677ac */ /* 0x000e220008000800 */
[----:B------:R-:W1:Y:S01]  /*0080*/  LDCU.64 UR4, c[0x0][0x358] ;  /* 0x00006b00ff0477ac */ /* 0x000e620008000a00 */
[----:B0-----:R-:W-:-:S09]  /*0090*/  UISETP.GE.AND UP0, UPT, UR6, 0x1, UPT ;  /* 0x000000010600788c */ /* 0x001fd2000bf06270 */
[----:B-1----:R-:W-:Y:S05]  /*00a0*/  BRA.U !UP0, `(.L_x_262) ;  /* 0x0000000508647547 */ /* 0x002fea000b800000 */
[----:B------:R-:W0:Y:S01]  /*00b0*/  LDC R2, c[0x3][0x38] ;  /* 0x00c00e00ff027b82 */ /* 0x000e220000000800 */
[----:B------:R-:W1:Y:S01]  /*00c0*/  LDCU UR6, c[0x3][0x40] ;  /* 0x00c00800ff0677ac */ /* 0x000e620008000800 */
[----:B------:R-:W2:Y:S06]  /*00d0*/  LDCU UR11, c[0x0][0x388] ;  /* 0x00007100ff0b77ac */ /* 0x000eac0008000800 */
[----:B------:R-:W3:Y:S01]  /*00e0*/  LDC R5, c[0x3][0x38] ;  /* 0x00c00e00ff057b82 */ /* 0x000ee20000000800 */
[----:B------:R-:W4:Y:S01]  /*00f0*/  LDCU UR8, c[0x3][0x30] ;  /* 0x00c00600ff0877ac */ /* 0x000f220008000800 */
[----:B------:R-:W0:Y:S06]  /*0100*/  LDCU UR9, c[0x3][0x10] ;  /* 0x00c00200ff0977ac */ /* 0x000e2c0008000800 */
[----:B------:R-:W1:Y:S01]  /*0110*/  LDC R6, c[0x3][0x8] ;  /* 0x00c00200ff067b82 */ /* 0x000e620000000800 */
[----:B------:R-:W0:Y:S01]  /*0120*/  LDCU UR10, c[0x3][URZ] ;  /* 0x00c00000ff0a77ac */ /* 0x000e220008000800 */
[----:B------:R-:W0:Y:S02]  /*0130*/  LDCU UR7, c[0x3][0x28] ;  /* 0x00c00500ff0777ac */ /* 0x000e240008000800 */
[----:B0-----:R-:W-:-:S04]  /*0140*/  IABS R4, R2 ;  /* 0x0000000200047213 */ /* 0x001fc80000000000 */
[----:B------:R-:W0:Y:S01]  /*0150*/  LDC.64 R2, c[0x0][0x380] ;  /* 0x0000e000ff027b82 */ /* 0x000e220000000a00 */
[----:B------:R-:W5:Y:S08]  /*0160*/  I2F.RP R7, R4 ;  /* 0x0000000400077306 */ /* 0x000f700000209400 */
[----:B-----5:R-:W5:Y:S02]  /*0170*/  MUFU.RCP R7, R7 ;  /* 0x0000000700077308 */ /* 0x020f640000001000 */
[----:B-----5:R-:W-:-:S06]  /*0180*/  VIADD R8, R7, 0xffffffe ;  /* 0x0ffffffe07087836 */ /* 0x020fcc0000000000 */
[----:B------:R5:W2:Y:S02]  /*0190*/  F2I.FTZ.U32.TRUNC.NTZ R9, R8 ;  /* 0x0000000800097305 */ /* 0x000aa4000021f000 */
[----:B-----5:R-:W-:Y:S02]  /*01a0*/  IMAD.MOV.U32 R8, RZ, RZ, RZ ;  /* 0x000000ffff087224 */ /* 0x020fe400078e00ff */
[----:B--2---:R-:W-:-:S04]  /*01b0*/  IMAD.MOV R7, RZ, RZ, -R9 ;  /* 0x000000ffff077224 */ /* 0x004fc800078e0a09 */
[----:B------:R-:W-:-:S04]  /*01c0*/  IMAD R7, R7, R4, RZ ;  /* 0x0000000407077224 */ /* 0x000fc800078e02ff */
[----:B------:R-:W-:-:S04]  /*01d0*/  IMAD.HI.U32 R7, R9, R7, R8 ;  /* 0x0000000709077227 */ /* 0x000fc800078e0008 */
[----:B------:R-:W-:Y:S02]  /*01e0*/  HFMA2 R9, -RZ, RZ, 0, 0 ;  /* 0x00000000ff097431 */ /* 0x000fe400000001ff */
[----:B01-34-:R-:W-:-:S07]  /*01f0*/  VIADD R8, R0, UR6 ;  /* 0x0000000600087c36 */ /* 0x01bfce0008000000 */
.L_x_263:
[----:B------:R-:W-:-:S05]  /*0200*/  IMAD.WIDE.U32 R16, R9, 0x1c, R2 ;  /* 0x0000001c09107825 */ /* 0x000fca00078e0002 */
[----:B------:R-:W2:Y:S04]  /*0210*/  LDG.E R10, desc[UR4][R16.64+0x4] ;  /* 0x00000404100a7981 */ /* 0x000ea8000c1e1900 */
[----:B------:R0:W3:Y:S01]  /*0220*/  LDG.E R12, desc[UR4][R16.64+0x8] ;  /* 0x00000804100c7981 */ /* 0x0000e2000c1e1900 */
[----:B------:R-:W-:Y:S02]  /*0230*/  IABS R11, R5 ;  /* 0x00000005000b7213 */ /* 0x000fe40000000000 */
[----:B------:R-:W-:Y:S02]  /*0240*/  IADD3 R9, PT, PT, R9, 0x1, RZ ;  /* 0x0000000109097810 */ /* 0x000fe40007ffe0ff */
[----:B------:R-:W1:Y:S08]  /*0250*/  I2F.RP R18, R11 ;  /* 0x0000000b00127306 */ /* 0x000e700000209400 */
[----:B-1----:R-:W1:Y:S02]  /*0260*/  MUFU.RCP R18, R18 ;  /* 0x0000001200127308 */ /* 0x002e640000001000 */
[----:B-1----:R-:W-:-:S06]  /*0270*/  VIADD R15, R18, 0xffffffe ;  /* 0x0ffffffe120f7836 */ /* 0x002fcc0000000000 */
[----:B------:R-:W0:Y:S02]  /*0280*/  F2I.FTZ.U32.TRUNC.NTZ R15, R15 ;  /* 0x0000000f000f7305 */ /* 0x000e24000021f000 */
[----:B0-----:R-:W-:Y:S02]  /*0290*/  IADD3 R16, PT, PT, RZ, -R15, RZ ;  /* 0x8000000fff107210 */ /* 0x001fe40007ffe0ff */
[----:B--2---:R-:W-:Y:S02]  /*02a0*/  IABS R14, R10 ;  /* 0x0000000a000e7213 */ /* 0x004fe40000000000 */
[----:B---3--:R-:W-:-:S03]  /*02b0*/  IABS R19, R12 ;  /* 0x0000000c00137213 */ /* 0x008fc60000000000 */
[----:B------:R-:W-:-:S04]  /*02c0*/  IMAD.HI.U32 R13, R7, R14, RZ ;  /* 0x0000000e070d7227 */ /* 0x000fc800078e00ff */
[----:B------:R-:W-:-:S04]  /*02d0*/  IMAD.MOV R7, RZ, RZ, -R13 ;  /* 0x000000ffff077224 */ /* 0x000fc800078e0a0d */
[----:B------:R-:W-:Y:S02]  /*02e0*/  IMAD R17, R11, R7, R14 ;  /* 0x000000070b117224 */ /* 0x000fe400078e020e */
[----:B------:R-:W-:Y:S02]  /*02f0*/  IMAD R7, R16, R11, RZ ;  /* 0x0000000b10077224 */ /* 0x000fe400078e02ff */
[----:B------:R-:W-:Y:S01]  /*0300*/  IMAD.MOV.U32 R14, RZ, RZ, RZ ;  /* 0x000000ffff0e7224 */ /* 0x000fe200078e00ff */
[----:B------:R-:W-:-:S03]  /*0310*/  ISETP.GT.U32.AND P4, PT, R4, R17, PT ;  /* 0x000000110400720c */ /* 0x000fc60003f84070 */
[----:B------:R-:W-:-:S04]  /*0320*/  IMAD.HI.U32 R7, R15, R7, R14 ;  /* 0x000000070f077227 */ /* 0x000fc800078e000e */
[----:B------:R-:W-:-:S04]  /*0330*/  IMAD.MOV.U32 R14, RZ, RZ, R19 ;  /* 0x000000ffff0e7224 */ /* 0x000fc800078e0013 */
[----:B------:R-:W-:-:S04]  /*0340*/  IMAD.HI.U32 R15, R7, R14, RZ ;  /* 0x0000000e070f7227 */ /* 0x000fc800078e00ff */
[----:B------:R-:W-:Y:S01]  /*0350*/  @!P4 IMAD.IADD R17, R17, 0x1, -R11 ;  /* 0x000000011111c824 */ /* 0x000fe200078e0a0b */
[----:B------:R-:W-:Y:S01]  /*0360*/  IADD3 R16, PT, PT, -R15, RZ, RZ ;  /* 0x000000ff0f107210 */ /* 0x000fe20007ffe1ff */
[----:B------:R-:W-:-:S03]  /*0370*/  @!P4 VIADD R13, R13, 0x1 ;  /* 0x000000010d0dc836 */ /* 0x000fc60000000000 */
[----:B------:R-:W-:Y:S01]  /*0380*/  ISETP.GE.U32.AND P3, PT, R17, R4, PT ;  /* 0x000000041100720c */ /* 0x000fe20003f66070 */
[----:B------:R-:W-:Y:S01]  /*0390*/  IMAD R17, R11, R16, R14 ;  /* 0x000000100b117224 */ /* 0x000fe200078e020e */
[-C--:B------:R-:W-:Y:S01]  /*03a0*/  LOP3.LUT R16, R12, R5.reuse, RZ, 0x3c, !PT ;  /* 0x000000050c107212 */ /* 0x080fe200078e3cff */
[----:B------:R-:W-:Y:S01]  /*03b0*/  IMAD.MOV.U32 R4, RZ, RZ, R11 ;  /* 0x000000ffff047224 */ /* 0x000fe200078e000b */
[----:B------:R-:W-:-:S04]  /*03c0*/  LOP3.LUT R14, RZ, R5, RZ, 0x33, !PT ;  /* 0x00000005ff0e7212 */ /* 0x000fc800078e33ff */
[----:B------:R-:W-:-:S05]  /*03d0*/  ISETP.GT.U32.AND P2, PT, R4, R17, PT ;  /* 0x000000110400720c */ /* 0x000fca0003f44070 */
[----:B------:R-:W-:Y:S02]  /*03e0*/  @P3 IADD3 R13, PT, PT, R13, 0x1, RZ ;  /* 0x000000010d0d3810 */ /* 0x000fe40007ffe0ff */
[----:B------:R-:W-:Y:S02]  /*03f0*/  ISETP.GE.AND P3, PT, R16, RZ, PT ;  /* 0x000000ff1000720c */ /* 0x000fe40003f66270 */
[----:B------:R-:W-:-:S04]  /*0400*/  SHF.R.S32.HI R16, RZ, 0x1f, R16 ;  /* 0x0000001fff107819 */ /* 0x000fc80000011410 */
[----:B------:R-:W-:Y:S01]  /*0410*/  @!P2 IMAD.IADD R17, R17, 0x1, -R11 ;  /* 0x000000011111a824 */ /* 0x000fe200078e0a0b */
[----:B------:R-:W-:Y:S01]  /*0420*/  LOP3.LUT R11, R10, R5, RZ, 0x3c, !PT ;  /* 0x000000050a0b7212 */ /* 0x000fe200078e3cff */
[----:B------:R-:W-:Y:S01]  /*0430*/  @!P2 VIADD R15, R15, 0x1 ;  /* 0x000000010f0fa836 */ /* 0x000fe20000000000 */
[----:B------:R-:W-:Y:S02]  /*0440*/  ISETP.NE.AND P2, PT, R5, RZ, PT ;  /* 0x000000ff0500720c */ /* 0x000fe40003f45270 */
[----:B------:R-:W-:Y:S02]  /*0450*/  ISETP.GE.AND P1, PT, R11, RZ, PT ;  /* 0x000000ff0b00720c */ /* 0x000fe40003f26270 */
[----:B------:R-:W-:Y:S02]  /*0460*/  ISETP.GE.U32.AND P0, PT, R17, R4, PT ;  /* 0x000000041100720c */ /* 0x000fe40003f06070 */
[----:B------:R-:W-:-:S09]  /*0470*/  SHF.R.S32.HI R11, RZ, 0x1f, R11 ;  /* 0x0000001fff0b7819 */ /* 0x000fd2000001140b */
[----:B------:R-:W-:Y:S02]  /*0480*/  @!P1 IADD3 R13, PT, PT, -R13, RZ, RZ ;  /* 0x000000ff0d0d9210 */ /* 0x000fe40007ffe1ff */
[----:B------:R-:W-:Y:S01]  /*0490*/  @P0 VIADD R15, R15, 0x1 ;  /* 0x000000010f0f0836 */ /* 0x000fe20000000000 */
[----:B------:R-:W-:Y:S02]  /*04a0*/  ISETP.NE.AND P1, PT, R9, UR11, PT ;  /* 0x0000000b09007c0c */ /* 0x000fe4000bf25270 */
[----:B------:R-:W-:Y:S01]  /*04b0*/  SEL R13, R14, R13, !P2 ;  /* 0x0000000d0e0d7207 */ /* 0x000fe20005000000 */
[----:B------:R-:W-:-:S04]  /*04c0*/  @!P3 IMAD.MOV R15, RZ, RZ, -R15 ;  /* 0x000000ffff0fb224 */ /* 0x000fc800078e0a0f */
[----:B------:R-:W-:Y:S01]  /*04d0*/  IMAD.MOV R17, RZ, RZ, -R13 ;  /* 0x000000ffff117224 */ /* 0x000fe200078e0a0d */
[----:B------:R-:W-:-:S03]  /*04e0*/  SEL R15, R14, R15, !P2 ;  /* 0x0000000f0e0f7207 */ /* 0x000fc60005000000 */
[----:B------:R-:W-:Y:S01]  /*04f0*/  IMAD R14, R5, R17, R10 ;  /* 0x00000011050e7224 */ /* 0x000fe200078e020a */
[----:B------:R-:W-:-:S04]  /*0500*/  IADD3 R17, PT, PT, -R15, RZ, RZ ;  /* 0x000000ff0f117210 */ /* 0x000fc80007ffe1ff */
[----:B------:R-:W-:Y:S01]  /*0510*/  ISETP.NE.AND P0, PT, R14, RZ, PT ;  /* 0x000000ff0e00720c */ /* 0x000fe20003f05270 */
[----:B------:R-:W-:-:S03]  /*0520*/  IMAD R17, R5, R17, R12 ;  /* 0x0000001105117224 */ /* 0x000fc600078e020c */
[----:B------:R-:W-:Y:S02]  /*0530*/  SEL R14, R11, RZ, P0 ;  /* 0x000000ff0b0e7207 */ /* 0x000fe40000000000 */
[----:B------:R-:W-:-:S03]  /*0540*/  ISETP.NE.AND P0, PT, R17, RZ, PT ;  /* 0x000000ff1100720c */ /* 0x000fc60003f05270 */
[----:B------:R-:W-:Y:S01]  /*0550*/  IMAD.IADD R11, R13, 0x1, R14 ;  /* 0x000000010d0b7824 */ /* 0x000fe200078e020e */
[----:B------:R-:W-:-:S03]  /*0560*/  SEL R16, R16, RZ, P0 ;  /* 0x000000ff10107207 */ /* 0x000fc60000000000 */
[----:B------:R-:W-:Y:S02]  /*0570*/  IMAD R11, R11, UR7, R8 ;  /* 0x000000070b0b7c24 */ /* 0x000fe4000f8e0208 */
[----:B------:R-:W-:-:S04]  /*0580*/  IMAD.IADD R16, R15, 0x1, R16 ;  /* 0x000000010f107824 */ /* 0x000fc800078e0210 */
[----:B------:R-:W-:-:S05]  /*0590*/  IMAD R11, R16, UR8, R11 ;  /* 0x00000008100b7c24 */ /* 0x000fca000f8e020b */
[----:B------:R-:W-:-:S05]  /*05a0*/  LOP3.LUT R11, R11, UR9, RZ, 0x3c, !PT ;  /* 0x000000090b0b7c12 */ /* 0x000fca000f8e3cff */
[----:B------:R-:W-:-:S05]  /*05b0*/  IMAD R11, R11, UR10, R6 ;  /* 0x0000000a0b0b7c24 */ /* 0x000fca000f8e0206 */
[----:B------:R-:W-:Y:S01]  /*05c0*/  SHF.R.U32.HI R13, RZ, 0x11, R11 ;  /* 0x00000011ff0d7819 */ /* 0x000fe2000001160b */
[----:B------:R-:W-:-:S03]  /*05d0*/  IMAD R11, R11, UR10, R6 ;  /* 0x0000000a0b0b7c24 */ /* 0x000fc6000f8e0206 */
[----:B------:R-:W-:Y:S02]  /*05e0*/  LOP3.LUT R13, R13, R10, RZ, 0x3c, !PT ;  /* 0x0000000a0d0d7212 */ /* 0x000fe400078e3cff */
[----:B------:R-:W-:-:S04]  /*05f0*/  SHF.R.U32.HI R11, RZ, 0x11, R11 ;  /* 0x00000011ff0b7819 */ /* 0x000fc8000001160b */
[----:B------:R-:W-:-:S04]  /*0600*/  LOP3.LUT R11, R13, R11, R12, 0xf6, !PT ;  /* 0x0000000b0d0b7212 */ /* 0x000fc800078ef60c */
[----:B------:R-:W-:-:S13]  /*0610*/  LOP3.LUT P0, RZ, R11, 0x3, RZ, 0xc0, !PT ;  /* 0x000000030bff7812 */ /* 0x000fda000780c0ff */
[----:B------:R-:W-:Y:S05]  /*0620*/  @P0 EXIT ;  /* 0x000000000000094d */ /* 0x000fea0003800000 */
[----:B------:R-:W-:Y:S05]  /*0630*/  @P1 BRA `(.L_x_263) ;  /* 0xfffffff800f01947 */ /* 0x000fea000383ffff */
.L_x_262:
        /* <DEDUP_REMOVED lines=14> */
[----:B------:R-:W-:Y:S01]  /*0720*/  STG.E desc[UR4][R4.64], R0 ;  /* 0x0000000004007986 */ /* 0x000fe2000c101904 */
[----:B------:R-:W-:Y:S05]  /*0730*/  EXIT ;  /* 0x000000000000794d */ /* 0x000fea0003800000 */
.L_x_264:
        /* <DEDUP_REMOVED lines=12> */
.L_x_346:


//--------------------- .text._Z23pillarseedSearch_kerneljPK10ConstraintiPlPj --------------------------
	.section	.text._Z23pillarseedSearch_kerneljPK10ConstraintiPlPj,"ax",@progbits
	.align	128
        .global         _Z23pillarseedSearch_kerneljPK10ConstraintiPlPj
        .type           _Z23pillarseedSearch_kerneljPK10ConstraintiPlPj,@function
        .size           _Z23pillarseedSearch_kerneljPK10ConstraintiPlPj,(.L_x_343 - _Z23pillarseedSearch_kerneljPK10ConstraintiPlPj)
        .other          _Z23pillarseedSearch_kerneljPK10ConstraintiPlPj,@"STO_CUDA_ENTRY STV_DEFAULT"
_Z23pillarseedSearch_kerneljPK10ConstraintiPlPj:
.text._Z23pillarseedSearch_kerneljPK10ConstraintiPlPj:
[----:B------:R-:W-:Y:S08]  /*0000*/  LDC R1, c[0x0][0x37c] ;  /* 0x0000df00ff017b82 */ /* 0x000ff00000000800 */
[----:B------:R-:W0:Y:S02]  /*0010*/  S2UR UR4, SR_CTAID.X ;  /* 0x00000000000479c3 */ /* 0x000e240000002500 */
[----:B0-----:R-:W-:-:S06]  /*0020*/  UISETP.GT.U32.AND UP0, UPT, UR4, 0xffff, UPT ;  /* 0x0000ffff0400788c */ /* 0x001fcc000bf04070 */
[----:B------:R-:W-:-:S13]  /*0030*/  PLOP3.LUT P0, PT, PT, PT, UP0, 0x80, 0x8 ;  /* 0x000000000008781c */ /* 0x000fda0003f0f008 */
[----:B------:R-:W-:Y:S05]  /*0040*/  @P0 EXIT ;  /* 0x000000000000094d */ /* 0x000fea0003800000 */
[----:B------:R-:W0:Y:S01]  /*0050*/  LDCU UR8, c[0x0][0x390] ;  /* 0x00007200ff0877ac */ /* 0x000e220008000800 */
[----:B------:R-:W1:Y:S01]  /*0060*/  S2R R13, SR_TID.X ;  /* 0x00000000000d7919 */ /* 0x000e620000002100 */
[----:B------:R-:W2:Y:S01]  /*0070*/  LDCU UR5, c[0x0][0x380] ;  /* 0x00007000ff0577ac */ /* 0x000ea20008000800 */
[----:B------:R-:W3:Y:S01]  /*0080*/  LDCU UR7, c[0x3][0x10] ;  /* 0x00c00200ff0777ac */ /* 0x000ee20008000800 */
[----:B------:R-:W-:Y:S01]  /*0090*/  UMOV UR6, 0xcc228a56 ;  /* 0xcc228a5600067882 */ /* 0x000fe20000000000 */
[----:B------:R-:W4:Y:S01]  /*00a0*/  LDCU UR16, c[0x0][0x360] ;  /* 0x00006c00ff1077ac */ /* 0x000f220008000800 */
[----:B------:R-:W1:Y:S01]  /*00b0*/  LDCU.64 UR14, c[0x0][0x358] ;  /* 0x00006b00ff0e77ac */ /* 0x000e620008000a00 */
[----:B0-----:R-:W-:Y:S02]  /*00c0*/  UISETP.GE.AND UP0, UPT, UR8, 0x1, UPT ;  /* 0x000000010800788c */ /* 0x001fe4000bf06270 */
[----:B--2---:R-:W-:-:S04]  /*00d0*/  ULEA UR4, UR5, UR4, 0x10 ;  /* 0x0000000405047291 */ /* 0x004fc8000f8e80ff */
[----:B------:R-:W-:-:S04]  /*00e0*/  UIMAD UR4, UR4, -0x6e59da27, UR6 ;  /* 0x91a625d9040478a4 */ /* 0x000fc8000f8e0206 */
[----:B---3--:R-:W-:Y:S01]  /*00f0*/  ULOP3.LUT UR4, UR4, UR7, URZ, 0x3c, !UPT ;  /* 0x0000000704047292 */ /* 0x008fe2000f8e3cff */
[----:B----4-:R-:W-:Y:S11]  /*0100*/  BRA.U !UP0, `(.L_x_265) ;  /* 0x0000004d08a07547 */ /* 0x010ff6000b800000 */
[----:B------:R-:W0:Y:S01]  /*0110*/  LDCU.64 UR6, c[0x3][0xe0] ;  /* 0x00c01c00ff0677ac */ /* 0x000e220008000a00 */
[----:B------:R-:W-:Y:S01]  /*0120*/  BSSY B3, `(.L_x_266) ;  /* 0x00004e5000037945 */ /* 0x000fe20003800000 */
[----:B------:R-:W2:Y:S01]  /*0130*/  LDCU UR12, c[0x3][0xcc] ;  /* 0x00c01980ff0c77ac */ /* 0x000ea20008000800 */
[----:B------:R-:W3:Y:S01]  /*0140*/  LDCU.64 UR8, c[0x3][0x48] ;  /* 0x00c00900ff0877ac */ /* 0x000ee20008000a00 */
[----:B------:R-:W4:Y:S01]  /*0150*/  LDCU.64 UR10, c[0x3][0x38] ;  /* 0x00c00700ff0a77ac */ /* 0x000f220008000a00 */
[----:B------:R-:W2:Y:S01]  /*0160*/  LDCU UR13, c[0x3][0xd0] ;  /* 0x00c01a00ff0d77ac */ /* 0x000ea20008000800 */
[----:B0-----:R-:W-:Y:S02]  /*0170*/  UIADD3 UR5, UPT, UPT, UR6, -UR7, URZ ;  /* 0x8000000706057290 */ /* 0x001fe4000fffe0ff */
[----:B---3--:R-:W-:Y:S02]  /*0180*/  UPOPC UR8, UR8 ;  /* 0x00000008000872bf */ /* 0x008fe40008000000 */
[----:B------:R-:W-:-:S02]  /*0190*/  UPOPC UR9, UR9 ;  /* 0x00000009000972bf */ /* 0x000fc40008000000 */
[----:B----4-:R-:W-:Y:S02]  /*01a0*/  UIADD3 UR6, UPT, UPT, UR10, -UR11, URZ ;  /* 0x8000000b0a067290 */ /* 0x010fe4000fffe0ff */
[----:B------:R-:W-:Y:S02]  /*01b0*/  UPOPC UR10, UR5 ;  /* 0x00000005000a72bf */ /* 0x000fe40008000000 */
[----:B--2---:R-:W-:Y:S02]  /*01c0*/  UIADD3 UR7, UPT, UPT, UR12, -UR13, URZ ;  /* 0x8000000d0c077290 */ /* 0x004fe4000fffe0ff */
[----:B------:R-:W-:Y:S02]  /*01d0*/  UPOPC UR11, UR6 ;  /* 0x00000006000b72bf */ /* 0x000fe40008000000 */
[----:B------:R-:W-:Y:S02]  /*01e0*/  UPOPC UR12, UR7 ;  /* 0x00000007000c72bf */ /* 0x000fe40008000000 */
[----:B------:R-:W-:-:S02]  /*01f0*/  UISETP.GE.U32.AND UP0, UPT, UR9, 0x2, UPT ;  /* 0x000000020900788c */ /* 0x000fc4000bf06070 */
[----:B------:R-:W-:-:S11]  /*0200*/  UISETP.GE.U32.AND UP1, UPT, UR8, 0x2, UPT ;  /* 0x000000020800788c */ /* 0x000fd6000bf26070 */
.L_x_336:
[----:B------:R-:W-:Y:S05]  /*0210*/  YIELD ;  /* 0x0000000000007946 */ /* 0x000fea0003800000 */
[----:B------:R-:W0:Y:S01]  /*0220*/  LDCU.128 UR20, c[0x3][0x10] ;  /* 0x00c00200ff1477ac */ /* 0x000e220008000c00 */
[----:B------:R-:W2:Y:S01]  /*0230*/  LDC.64 R2, c[0x3][0x8] ;  /* 0x00c00200ff027b82 */ /* 0x000ea20000000a00 */
[----:B------:R-:W-:Y:S04]  /*0240*/  BSSY.RECONVERGENT B2, `(.L_x_267) ;  /* 0x00004cf000027945 */ /* 0x000fe80003800200 */
[----:B------:R-:W-:Y:S01]  /*0250*/  BSSY.RELIABLE B1, `(.L_x_268) ;  /* 0x00004bd000017945 */ /* 0x000fe20003800100 */
[----:B------:R-:W3:Y:S01]  /*0260*/  LDCU.64 UR8, c[0x3][URZ] ;  /* 0x00c00000ff0877ac */ /* 0x000ee20008000a00 */
[----:B0-----:R-:W-:Y:S01]  /*0270*/  IMAD.U32 R10, RZ, RZ, UR20 ;  /* 0x00000014ff0a7e24 */ /* 0x001fe2000f8e00ff */
[----:B-1----:R-:W-:-:S04]  /*0280*/  LOP3.LUT R11, R13, UR21, RZ, 0x3c, !PT ;  /* 0x000000150d0b7c12 */ /* 0x002fc8000f8e3cff */
[----:B------:R-:W-:Y:S02]  /*0290*/  LOP3.LUT R10, R10, UR4, RZ, 0x3c, !PT ;  /* 0x000000040a0a7c12 */ /* 0x000fe4000f8e3cff */
[----:B------:R-:W-:Y:S02]  /*02a0*/  LOP3.LUT R0, R11, UR23, RZ, 0xc0, !PT ;  /* 0x000000170b007c12 */ /* 0x000fe4000f8ec0ff */
[----:B------:R-:W-:-:S03]  /*02b0*/  LOP3.LUT R5, R10, UR22, RZ, 0xc0, !PT ;  /* 0x000000160a057c12 */ /* 0x000fc6000f8ec0ff */
[----:B---3--:R-:W-:-:S04]  /*02c0*/  IMAD R0, R0, UR8, RZ ;  /* 0x0000000800007c24 */ /* 0x008fc8000f8e02ff */
[C---:B------:R-:W-:Y:S02]  /*02d0*/  IMAD R7, R5.reuse, UR9, R0 ;  /* 0x0000000905077c24 */ /* 0x040fe4000f8e0200 */
[----:B--2---:R-:W-:-:S04]  /*02e0*/  IMAD.WIDE.U32 R4, R5, UR8, R2 ;  /* 0x0000000805047c25 */ /* 0x004fc8000f8e0002 */
[----:B------:R-:W-:Y:S01]  /*02f0*/  IMAD.IADD R0, R5, 0x1, R7 ;  /* 0x0000000105007824 */ /* 0x000fe200078e0207 */
[----:B------:R-:W-:-:S04]  /*0300*/  LOP3.LUT R5, R4, UR22, RZ, 0xc0, !PT ;  /* 0x0000001604057c12 */ /* 0x000fc8000f8ec0ff */
[----:B------:R-:W-:Y:S01]  /*0310*/  LOP3.LUT R0, R0, UR23, RZ, 0xc0, !PT ;  /* 0x0000001700007c12 */ /* 0x000fe2000f8ec0ff */
[----:B------:R-:W-:-:S04]  /*0320*/  IMAD.WIDE.U32 R6, R5, UR8, R2 ;  /* 0x0000000805067c25 */ /* 0x000fc8000f8e0002 */
[----:B------:R-:W-:-:S04]  /*0330*/  IMAD R4, R0, UR8, RZ ;  /* 0x0000000800047c24 */ /* 0x000fc8000f8e02ff */
[C---:B------:R-:W-:Y:S01]  /*0340*/  IMAD R9, R5.reuse, UR9, R4 ;  /* 0x0000000905097c24 */ /* 0x040fe2000f8e0204 */
[----:B------:R-:W-:-:S03]  /*0350*/  SHF.L.U64.HI R5, R5, 0x10, R0 ;  /* 0x0000001005057819 */ /* 0x000fc60000010200 */
[----:B------:R-:W-:Y:S01]  /*0360*/  IMAD.IADD R8, R7, 0x1, R9 ;  /* 0x0000000107087824 */ /* 0x000fe200078e0209 */
[----:B------:R-:W-:-:S04]  /*0370*/  LOP3.LUT R9, R6, UR22, RZ, 0xc0, !PT ;  /* 0x0000001606097c12 */ /* 0x000fc8000f8ec0ff */
[----:B------:R-:W-:Y:S01]  /*0380*/  LOP3.LUT R8, R8, UR23, RZ, 0xc0, !PT ;  /* 0x0000001708087c12 */ /* 0x000fe2000f8ec0ff */
[----:B------:R-:W-:-:S04]  /*0390*/  IMAD.WIDE.U32 R6, R9, UR8, R2 ;  /* 0x0000000809067c25 */ /* 0x000fc8000f8e0002 */
[----:B------:R-:W-:-:S04]  /*03a0*/  IMAD R4, R8, UR8, RZ ;  /* 0x0000000808047c24 */ /* 0x000fc8000f8e02ff */
[----:B------:R-:W-:-:S04]  /*03b0*/  IMAD R15, R9, UR9, R4 ;  /* 0x00000009090f7c24 */ /* 0x000fc8000f8e0204 */
[----:B------:R-:W-:Y:S01]  /*03c0*/  IMAD.IADD R4, R7, 0x1, R15 ;  /* 0x0000000107047824 */ /* 0x000fe200078e020f */
[----:B------:R-:W-:-:S04]  /*03d0*/  LOP3.LUT R7, R6, UR22, RZ, 0xc0, !PT ;  /* 0x0000001606077c12 */ /* 0x000fc8000f8ec0ff */
[----:B------:R-:W-:Y:S01]  /*03e0*/  LOP3.LUT R4, R4, UR23, RZ, 0xc0, !PT ;  /* 0x0000001704047c12 */ /* 0x000fe2000f8ec0ff */
[----:B------:R-:W-:-:S04]  /*03f0*/  IMAD.WIDE.U32 R2, R7, UR8, R2 ;  /* 0x0000000807027c25 */ /* 0x000fc8000f8e0002 */
[----:B------:R-:W-:-:S04]  /*0400*/  IMAD R6, R4, UR8, RZ ;  /* 0x0000000804067c24 */ /* 0x000fc8000f8e02ff */
[----:B------:R-:W-:Y:S01]  /*0410*/  IMAD R15, R7, UR9, R6 ;  /* 0x00000009070f7c24 */ /* 0x000fe2000f8e0206 */
[----:B------:R-:W-:Y:S02]  /*0420*/  LOP3.LUT R6, R2, UR22, RZ, 0xc0, !PT ;  /* 0x0000001602067c12 */ /* 0x000fe4000f8ec0ff */
[----:B------:R-:W-:Y:S01]  /*0430*/  SHF.L.U64.HI R2, R9, 0x10, R8 ;  /* 0x0000001009027819 */ /* 0x000fe20000010208 */
[----:B------:R-:W-:-:S03]  /*0440*/  IMAD.IADD R3, R3, 0x1, R15 ;  /* 0x0000000103037824 */ /* 0x000fc600078e020f */
[----:B------:R-:W-:Y:S02]  /*0450*/  IADD3 R9, P0, PT, RZ, R2, RZ ;  /* 0x00000002ff097210 */ /* 0x000fe40007f1e0ff */
[----:B------:R-:W-:-:S04]  /*0460*/  LOP3.LUT R3, R3, UR23, RZ, 0xc0, !PT ;  /* 0x0000001703037c12 */ /* 0x000fc8000f8ec0ff */
[----:B------:R-:W-:Y:S02]  /*0470*/  SHF.L.U64.HI R6, R6, 0x10, R3 ;  /* 0x0000001006067819 */ /* 0x000fe40000010203 */
[----:B------:R-:W-:Y:S02]  /*0480*/  SHF.L.U64.HI R3, R7, 0x10, R4 ;  /* 0x0000001007037819 */ /* 0x000fe40000010204 */
[----:B------:R-:W-:Y:S02]  /*0490*/  IADD3 R8, P1, PT, RZ, R6, RZ ;  /* 0x00000006ff087210 */ /* 0x000fe40007f3e0ff */
[----:B------:R-:W-:Y:S01]  /*04a0*/  LEA.HI.X.SX32 R7, R2, R5, 0x1, P0 ;  /* 0x0000000502077211 */ /* 0x000fe200000f0eff */
[----:B------:R-:W-:Y:S01]  /*04b0*/  IMAD.MOV.U32 R5, RZ, RZ, RZ ;  /* 0x000000ffff057224 */ /* 0x000fe200078e00ff */
[----:B------:R-:W-:-:S09]  /*04c0*/  LEA.HI.X.SX32 R6, R6, R3, 0x1, P1 ;  /* 0x0000000306067211 */ /* 0x000fd200008f0eff */
.L_x_335:
        /* <DEDUP_REMOVED lines=14> */
[----:B------:R-:W4:Y:S01]  /*05b0*/  LDCU.128 UR24, c[0x3][0x10] ;  /* 0x00c00200ff1877ac */ /* 0x000f220008000c00 */
[----:B-1----:R-:W-:Y:S01]  /*05c0*/  UIADD3 UR8, UP2, UPT, UR4, UR8, URZ ;  /* 0x0000000804087290 */ /* 0x002fe2000ff5e0ff */
        /* <DEDUP_REMOVED lines=13> */
[----:B------:R-:W-:Y:S02]  /*06a0*/  IMAD.MOV R16, RZ, RZ, -R12 ;  /* 0x000000ffff107224 */ /* 0x000fe400078e0a0c */
[----:B------:R-:W-:-:S04]  /*06b0*/  IMAD.HI.U32 R18, R17, R20, RZ ;  /* 0x0000001411127227 */ /* 0x000fc800078e00ff */
[----:B------:R-:W-:Y:S01]  /*06c0*/  IMAD R17, R2, R16, R19 ;  /* 0x0000001002117224 */ /* 0x000fe200078e0213 */
[----:B------:R-:W-:Y:S01]  /*06d0*/  LOP3.LUT R16, R4, R0, RZ, 0x3c, !PT ;  /* 0x0000000004107212 */ /* 0x000fe200078e3cff */
[----:B------:R-:W-:-:S03]  /*06e0*/  IMAD.MOV R19, RZ, RZ, -R18 ;  /* 0x000000ffff137224 */ /* 0x000fc600078e0a12 */
[C---:B------:R-:W-:Y:S01]  /*06f0*/  ISETP.GT.U32.AND P4, PT, R2.reuse, R17, PT ;  /* 0x000000110200720c */ /* 0x040fe20003f84070 */
[----:B------:R-:W-:Y:S01]  /*0700*/  IMAD R19, R2, R19, R20 ;  /* 0x0000001302137224 */ /* 0x000fe200078e0214 */
[----:B------:R-:W-:Y:S02]  /*0710*/  ISETP.GE.AND P1, PT, R16, RZ, PT ;  /* 0x000000ff1000720c */ /* 0x000fe40003f26270 */
[----:B------:R-:W-:Y:S02]  /*0720*/  SHF.R.S32.HI R16, RZ, 0x1f, R16 ;  /* 0x0000001fff107819 */ /* 0x000fe40000011410 */
[----:B------:R-:W-:-:S07]  /*0730*/  ISETP.GT.U32.AND P2, PT, R2, R19, PT ;  /* 0x000000130200720c */ /* 0x000fce0003f44070 */
[----:B------:R-:W-:Y:S02]  /*0740*/  @!P4 IMAD.IADD R17, R17, 0x1, -R2 ;  /* 0x000000011111c824 */ /* 0x000fe400078e0a02 */
[----:B------:R-:W-:-:S03]  /*0750*/  @!P4 VIADD R12, R12, 0x1 ;  /* 0x000000010c0cc836 */ /* 0x000fc60000000000 */
[-C--:B------:R-:W-:Y:S01]  /*0760*/  ISETP.GE.U32.AND P3, PT, R17, R2.reuse, PT ;  /* 0x000000021100720c */ /* 0x080fe20003f66070 */
[----:B------:R-:W-:Y:S01]  /*0770*/  @!P2 VIADD R18, R18, 0x1 ;  /* 0x000000011212a836 */ /* 0x000fe20000000000 */
[-C--:B------:R-:W-:Y:S02]  /*0780*/  @!P2 IADD3 R19, PT, PT, R19, -R2.reuse, RZ ;  /* 0x800000021313a210 */ /* 0x080fe40007ffe0ff */
[----:B------:R-:W-:Y:S02]  /*0790*/  ISETP.NE.AND P2, PT, R0, RZ, PT ;  /* 0x000000ff0000720c */ /* 0x000fe40003f45270 */
[----:B------:R-:W-:Y:S02]  /*07a0*/  ISETP.GE.U32.AND P0, PT, R19, R2, PT ;  /* 0x000000021300720c */ /* 0x000fe40003f06070 */
[-C--:B------:R-:W-:Y:S02]  /*07b0*/  LOP3.LUT R19, R3, R0.reuse, RZ, 0x3c, !PT ;  /* 0x0000000003137212 */ /* 0x080fe400078e3cff */
[----:B------:R-:W-:-:S03]  /*07c0*/  LOP3.LUT R17, RZ, R0, RZ, 0x33, !PT ;  /* 0x00000000ff117212 */ /* 0x000fc600078e33ff */
[----:B------:R-:W-:Y:S01]  /*07d0*/  @P3 VIADD R12, R12, 0x1 ;  /* 0x000000010c0c3836 */ /* 0x000fe20000000000 */
[----:B------:R-:W-:Y:S02]  /*07e0*/  ISETP.GE.AND P3, PT, R19, RZ, PT ;  /* 0x000000ff1300720c */ /* 0x000fe40003f66270 */
[----:B------:R-:W-:Y:S01]  /*07f0*/  SHF.R.S32.HI R19, RZ, 0x1f, R19 ;  /* 0x0000001fff137819 */ /* 0x000fe20000011413 */
[----:B------:R-:W-:Y:S02]  /*0800*/  @!P1 IMAD.MOV R12, RZ, RZ, -R12 ;  /* 0x000000ffff0c9224 */ /* 0x000fe400078e0a0c */
[----:B------:R-:W-:-:S03]  /*0810*/  @P0 VIADD R18, R18, 0x1 ;  /* 0x0000000112120836 */ /* 0x000fc60000000000 */
[----:B------:R-:W-:-:S04]  /*0820*/  SEL R12, R17, R12, !P2 ;  /* 0x0000000c110c7207 */ /* 0x000fc80005000000 */
[----:B------:R-:W-:Y:S01]  /*0830*/  IADD3 R21, PT, PT, -R12, RZ, RZ ;  /* 0x000000ff0c157210 */ /* 0x000fe20007ffe1ff */
[----:B------:R-:W-:-:S04]  /*0840*/  @!P3 IMAD.MOV R18, RZ, RZ, -R18 ;  /* 0x000000ffff12b224 */ /* 0x000fc800078e0a12 */
[----:B------:R-:W-:Y:S01]  /*0850*/  IMAD R2, R0, R21, R4 ;  /* 0x0000001500027224 */ /* 0x000fe200078e0204 */
[----:B------:R-:W-:-:S04]  /*0860*/  SEL R18, R17, R18, !P2 ;  /* 0x0000001211127207 */ /* 0x000fc80005000000 */
[----:B------:R-:W-:Y:S01]  /*0870*/  ISETP.NE.AND P0, PT, R2, RZ, PT ;  /* 0x000000ff0200720c */ /* 0x000fe20003f05270 */
[----:B------:R-:W-:Y:S02]  /*0880*/  IMAD.MOV R17, RZ, RZ, -R18 ;  /* 0x000000ffff117224 */ /* 0x000fe400078e0a12 */
[----:B----4-:R-:W-:Y:S02]  /*0890*/  IMAD.U32 R2, RZ, RZ, UR26 ;  /* 0x0000001aff027e24 */ /* 0x010fe4000f8e00ff */
[----:B------:R-:W-:Y:S01]  /*08a0*/  IMAD R0, R0, R17, R3 ;  /* 0x0000001100007224 */ /* 0x000fe200078e0203 */
[----:B------:R-:W-:Y:S01]  /*08b0*/  SEL R17, R16, RZ, P0 ;  /* 0x000000ff10117207 */ /* 0x000fe20000000000 */
[----:B------:R-:W-:Y:S01]  /*08c0*/  IMAD.U32 R16, RZ, RZ, UR8 ;  /* 0x00000008ff107e24 */ /* 0x000fe2000f8e00ff */
[----:B------:R-:W-:Y:S01]  /*08d0*/  PLOP3.LUT P0, PT, PT, PT, UP2, 0x80, 0x8 ;  /* 0x000000000008781c */ /* 0x000fe20003f0f028 */
[----:B------:R-:W-:Y:S01]  /*08e0*/  UISETP.GE.AND UP2, UPT, UR5, 0x1, UPT ;  /* 0x000000010500788c */ /* 0x000fe2000bf46270 */
[----:B------:R-:W-:Y:S01]  /*08f0*/  ISETP.NE.AND P1, PT, R0, RZ, PT ;  /* 0x000000ff0000720c */ /* 0x000fe20003f25270 */
[----:B------:R-:W-:Y:S01]  /*0900*/  IMAD.IADD R20, R12, 0x1, R17 ;  /* 0x000000010c147824 */ /* 0x000fe200078e0211 */
[----:B------:R-:W-:-:S02]  /*0910*/  IADD3.X R17, PT, PT, R13, UR9, RZ, P0, !PT ;  /* 0x000000090d117c10 */ /* 0x000fc400087fe4ff */
[----:B------:R-:W-:Y:S02]  /*0920*/  SEL R19, R19, RZ, P1 ;  /* 0x000000ff13137207 */ /* 0x000fe40000800000 */
[----:B------:R-:W-:Y:S01]  /*0930*/  SHF.R.S32.HI R0, RZ, 0x1f, R20 ;  /* 0x0000001fff007819 */ /* 0x000fe20000011414 */
[----:B------:R-:W-:Y:S01]  /*0940*/  IMAD.WIDE.U32 R16, R20, UR18, R16 ;  /* 0x0000001214107c25 */ /* 0x000fe2000f8e0010 */
[----:B------:R-:W-:-:S03]  /*0950*/  SHF.R.S32.HI R12, RZ, 0x1f, R4 ;  /* 0x0000001fff0c7819 */ /* 0x000fc60000011404 */
[----:B------:R-:W-:Y:S02]  /*0960*/  IMAD.IADD R18, R18, 0x1, R19 ;  /* 0x0000000112127824 */ /* 0x000fe400078e0213 */
[----:B------:R-:W-:-:S03]  /*0970*/  IMAD R19, R0, UR18, RZ ;  /* 0x0000001200137c24 */ /* 0x000fc6000f8e02ff */
[----:B------:R-:W-:Y:S01]  /*0980*/  SHF.R.S32.HI R0, RZ, 0x1f, R18 ;  /* 0x0000001fff007819 */ /* 0x000fe20000011412 */
[----:B------:R-:W-:-:S04]  /*0990*/  IMAD R19, R20, UR19, R19 ;  /* 0x0000001314137c24 */ /* 0x000fc8000f8e0213 */
[----:B-----5:R-:W-:Y:S01]  /*09a0*/  IMAD R21, R0, UR20, RZ ;  /* 0x0000001400157c24 */ /* 0x020fe2000f8e02ff */
[----:B------:R-:W-:Y:S01]  /*09b0*/  MOV R0, UR27 ;  /* 0x0000001b00007c02 */ /* 0x000fe20008000f00 */
[----:B------:R-:W-:Y:S01]  /*09c0*/  IMAD.IADD R17, R17, 0x1, R19 ;  /* 0x0000000111117824 */ /* 0x000fe200078e0213 */
[----:B------:R-:W-:Y:S01]  /*09d0*/  SHF.R.S32.HI R19, RZ, 0x1f, R3 ;  /* 0x0000001fff137819 */ /* 0x000fe20000011403 */
[C---:B------:R-:W-:Y:S02]  /*09e0*/  IMAD R21, R18.reuse, UR21, R21 ;  /* 0x0000001512157c24 */ /* 0x040fe4000f8e0215 */
[----:B------:R-:W-:-:S04]  /*09f0*/  IMAD.WIDE.U32 R16, R18, UR20, R16 ;  /* 0x0000001412107c25 */ /* 0x000fc8000f8e0010 */
[----:B------:R-:W-:Y:S01]  /*0a00*/  IMAD.IADD R17, R17, 0x1, R21 ;  /* 0x0000000111117824 */ /* 0x000fe200078e0215 */
[----:B------:R-:W-:-:S04]  /*0a10*/  LOP3.LUT R21, R2, UR24, R16, 0x60, !PT ;  /* 0x0000001802157c12 */ /* 0x000fc8000f8e6010 */
[----:B------:R-:W-:Y:S01]  /*0a20*/  LOP3.LUT R22, R0, UR25, R17, 0x60, !PT ;  /* 0x0000001900167c12 */ /* 0x000fe2000f8e6011 */
[----:B------:R-:W-:Y:S01]  /*0a30*/  IMAD.MOV.U32 R17, RZ, RZ, RZ ;  /* 0x000000ffff117224 */ /* 0x000fe200078e00ff */
        /* <DEDUP_REMOVED lines=15> */
.L_x_275:
        /* <DEDUP_REMOVED lines=29> */
.L_x_274:
[----:B------:R-:W-:Y:S05]  /*0d00*/  BRA `(.L_x_272) ;  /* 0x0000000000387947 */ /* 0x000fea0003800000 */
.L_x_273:
        /* <DEDUP_REMOVED lines=11> */
[----:B------:R-:W-:-:S05]  /*0dc0*/  IMAD R23, R23, UR5, RZ ;  /* 0x0000000517177c24 */ /* 0x000fca000f8e02ff */
[----:B------:R-:W-:-:S04]  /*0dd0*/  IADD3 R17, PT, PT, R17, R23, RZ ;  /* 0x0000001711117210 */ /* 0x000fc80007ffe0ff */
[----:B------:R-:W-:-:S07]  /*0de0*/  SHF.R.U64 R17, R16, 0x1f, R17 ;  /* 0x0000001f10117819 */ /* 0x000fce0000001211 */
.L_x_272:
[----:B------:R-:W0:Y:S02]  /*0df0*/  LDCU UR8, c[0x3][0xe0] ;  /* 0x00c01c00ff0877ac */ /* 0x000e240008000800 */
[----:B0-----:R-:W-:-:S05]  /*0e00*/  IMAD R17, R20, UR8, R17 ;  /* 0x0000000814117c24 */ /* 0x001fca000f8e0211 */
[----:B------:R-:W-:-:S13]  /*0e10*/  ISETP.NE.AND P0, PT, R17, R4, PT ;  /* 0x000000041100720c */ /* 0x000fda0003f05270 */
[----:B------:R-:W-:Y:S05]  /*0e20*/  @P0 BREAK.RELIABLE B0 ;  /* 0x0000000000000942 */ /* 0x000fea0003800100 */
        /* <DEDUP_REMOVED lines=19> */
.L_x_280:
[----:B------:R-:W0:Y:S01]  /*0f60*/  LDC.64 R16, c[0x3][0x8] ;  /* 0x00c00200ff107b82 */ /* 0x000e220000000a00 */
[----:B------:R-:W1:Y:S01]  /*0f70*/  LDCU.64 UR8, c[0x3][URZ] ;  /* 0x00c00000ff0877ac */ /* 0x000e620008000a00 */
[----:B------:R-:W2:Y:S01]  /*0f80*/  LDCU.64 UR18, c[0x3][0x18] ;  /* 0x00c00300ff1277ac */ /* 0x000ea20008000a00 */
[----:B-1----:R-:W-:Y:S02]  /*0f90*/  IMAD R22, R22, UR8, RZ ;  /* 0x0000000816167c24 */ /* 0x002fe4000f8e02ff */
[----:B--2---:R-:W-:Y:S02]  /*0fa0*/  IMAD.U32 R2, RZ, RZ, UR18 ;  /* 0x00000012ff027e24 */ /* 0x004fe4000f8e00ff */
[----:B0-----:R-:W-:-:S04]  /*0fb0*/  IMAD.WIDE.U32 R16, R21, UR8, R16 ;  /* 0x0000000815107c25 */ /* 0x001fc8000f8e0010 */
[----:B------:R-:W-:Y:S02]  /*0fc0*/  IMAD R21, R21, UR9, R22 ;  /* 0x0000000915157c24 */ /* 0x000fe4000f8e0216 */
[----:B------:R-:W-:-:S03]  /*0fd0*/  IMAD.U32 R0, RZ, RZ, UR19 ;  /* 0x00000013ff007e24 */ /* 0x000fc6000f8e00ff */
[----:B------:R-:W-:Y:S02]  /*0fe0*/  IADD3 R17, PT, PT, R17, R21, RZ ;  /* 0x0000001511117210 */ /* 0x000fe40007ffe0ff */
[----:B------:R-:W-:Y:S02]  /*0ff0*/  LOP3.LUT R21, R16, R2, RZ, 0xc0, !PT ;  /* 0x0000000210157212 */ /* 0x000fe400078ec0ff */
        /* <DEDUP_REMOVED lines=19> */
.L_x_279:
[----:B------:R-:W-:Y:S05]  /*1130*/  BRA `(.L_x_277) ;  /* 0x0000000000387947 */ /* 0x000fea0003800000 */
.L_x_278:
        /* <DEDUP_REMOVED lines=14> */
.L_x_277:
[----:B------:R-:W0:Y:S02]  /*1220*/  LDCU UR8, c[0x3][0xe0] ;  /* 0x00c01c00ff0877ac */ /* 0x000e240008000800 */
[----:B0-----:R-:W-:-:S05]  /*1230*/  IMAD R18, R18, UR8, R17 ;  /* 0x0000000812127c24 */ /* 0x001fca000f8e0211 */
[----:B------:R-:W-:-:S13]  /*1240*/  ISETP.NE.AND P0, PT, R18, R3, PT ;  /* 0x000000031200720c */ /* 0x000fda0003f05270 */
[----:B------:R-:W-:Y:S05]  /*1250*/  @P0 BREAK.RELIABLE B0 ;  /* 0x0000000000000942 */ /* 0x000fea0003800100 */
[----:B------:R-:W-:Y:S05]  /*1260*/  @P0 BREAK.RELIABLE B1 ;  /* 0x0000000000010942 */ /* 0x000fea0003800100 */
[----:B------:R-:W-:Y:S05]  /*1270*/  @P0 BRA `(.L_x_276) ;  /* 0x0000003c002c0947 */ /* 0x000fea0003800000 */
[----:B------:R-:W2:Y:S01]  /*1280*/  LDG.E R24, desc[UR14][R14.64+0x14] ;  /* 0x0000140e0e187981 */ /* 0x000ea2000c1e1900 */
[----:B------:R-:W0:Y:S01]  /*1290*/  LDC.64 R16, c[0x3][RZ] ;  /* 0x00c00000ff107b82 */ /* 0x000e220000000a00 */
[----:B------:R-:W-:Y:S01]  /*12a0*/  IMAD R18, R7, R4, RZ ;  /* 0x0000000407127224 */ /* 0x000fe200078e02ff */
[----:B------:R-:W-:Y:S01]  /*12b0*/  BSSY.RECONVERGENT B4, `(.L_x_281) ;  /* 0x00000d1000047945 */ /* 0x000fe20003800200 */
[----:B------:R-:W-:Y:S02]  /*12c0*/  IMAD R22, R6, R3, RZ ;  /* 0x0000000306167224 */ /* 0x000fe400078e02ff */
[----:B------:R-:W-:Y:S02]  /*12d0*/  IMAD R25, R12, R9, R18 ;  /* 0x000000090c197224 */ /* 0x000fe400078e0212 */
[----:B------:R-:W-:Y:S01]  /*12e0*/  IMAD R27, R19, R8, R22 ;  /* 0x00000008131b7224 */ /* 0x000fe200078e0216 */
[----:B------:R-:W1:Y:S01]  /*12f0*/  LDC.64 R20, c[0x3][0x8] ;  /* 0x00c00200ff147b82 */ /* 0x000e620000000a00 */
[----:B------:R-:W-:-:S04]  /*1300*/  IMAD.WIDE.U32 R18, R9, R4, RZ ;  /* 0x0000000409127225 */ /* 0x000fc800078e00ff */
[----:B------:R-:W-:Y:S01]  /*1310*/  IMAD.WIDE.U32 R22, R8, R3, RZ ;  /* 0x0000000308167225 */ /* 0x000fe200078e00ff */
[----:B------:R-:W-:-:S03]  /*1320*/  IADD3 R19, PT, PT, R19, R25, RZ ;  /* 0x0000001913137210 */ /* 0x000fc60007ffe0ff */
[----:B------:R-:W-:Y:S01]  /*1330*/  IMAD.IADD R4, R23, 0x1, R27 ;  /* 0x0000000117047824 */ /* 0x000fe200078e021b */
[----:B------:R-:W-:Y:S01]  /*1340*/  LOP3.LUT R3, R10, R18, R22, 0x96, !PT ;  /* 0x000000120a037212 */ /* 0x000fe200078e9616 */
[----:B------:R-:W-:-:S03]  /*1350*/  IMAD.MOV.U32 R12, RZ, RZ, 0x10 ;  /* 0x00000010ff0c7424 */ /* 0x000fc600078e00ff */
[----:B------:R-:W-:Y:S02]  /*1360*/  LOP3.LUT R19, R11, R19, R4, 0x96, !PT ;  /* 0x000000130b137212 */ /* 0x000fe400078e9604 */
[----:B------:R-:W-:Y:S02]  /*1370*/  LOP3.LUT R3, R3, R2, RZ, 0xc0, !PT ;  /* 0x0000000203037212 */ /* 0x000fe400078ec0ff */
[----:B------:R-:W-:-:S05]  /*1380*/  LOP3.LUT R19, R19, R0, RZ, 0xc0, !PT ;  /* 0x0000000013137212 */ /* 0x000fca00078ec0ff */
[-C--:B0-----:R-:W-:Y:S02]  /*1390*/  IMAD R4, R19, R16.reuse, RZ ;  /* 0x0000001013047224 */ /* 0x081fe400078e02ff */
[----:B-1----:R-:W-:-:S04]  /*13a0*/  IMAD.WIDE.U32 R18, R3, R16, R20 ;  /* 0x0000001003127225 */ /* 0x002fc800078e0014 */
[----:B------:R-:W-:Y:S01]  /*13b0*/  IMAD R3, R3, R17, R4 ;  /* 0x0000001103037224 */ /* 0x000fe200078e0204 */
[----:B------:R-:W-:-:S03]  /*13c0*/  LOP3.LUT R23, R18, R2, RZ, 0xc0, !PT ;  /* 0x0000000212177212 */ /* 0x000fc600078ec0ff */
        /* <DEDUP_REMOVED lines=11> */
[----:B------:R-:W-:-:S07]  /*1480*/  IMAD.MOV.U32 R22, RZ, RZ, R4 ;  /* 0x000000ffff167224 */ /* 0x000fce00078e0004 */
.L_x_286:
        /* <DEDUP_REMOVED lines=15> */
.L_x_285:
        /* <DEDUP_REMOVED lines=17> */
.L_x_283:
[----:B------:R-:W-:Y:S01]  /*1690*/  BSSY.RECONVERGENT B5, `(.L_x_287) ;  /* 0x0000010000057945 */ /* 0x000fe20003800200 */
.L_x_288:
        /* <DEDUP_REMOVED lines=16> */
.L_x_287:
        /* <DEDUP_REMOVED lines=23> */
.L_x_282:
        /* <DEDUP_REMOVED lines=10> */
.L_x_292:
        /* <DEDUP_REMOVED lines=16> */
.L_x_291:
        /* <DEDUP_REMOVED lines=17> */
.L_x_290:
[----:B------:R-:W-:Y:S01]  /*1bc0*/  BSSY.RECONVERGENT B5, `(.L_x_293) ;  /* 0x000000f000057945 */ /* 0x000fe20003800200 */
.L_x_294:
        /* <DEDUP_REMOVED lines=15> */
.L_x_293:
        /* <DEDUP_REMOVED lines=11> */
.L_x_289:
[----:B------:R-:W-:Y:S01]  /*1d70*/  BSSY.RECONVERGENT B5, `(.L_x_295) ;  /* 0x000000f000057945 */ /* 0x000fe20003800200 */
.L_x_296:
        /* <DEDUP_REMOVED lines=15> */
.L_x_295:
        /* <DEDUP_REMOVED lines=21> */
.L_x_284:
[----:B------:R-:W-:Y:S05]  /*1fc0*/  BSYNC.RECONVERGENT B4 ;  /* 0x0000000000047941 */ /* 0x000fea0003800200 */
.L_x_281:
        /* <DEDUP_REMOVED lines=18> */
.L_x_271:
        /* <DEDUP_REMOVED lines=34> */
[----:B------:R-:W-:Y:S01]  /*2310*/  @!P2 IMAD.IADD R19, R19, 0x1, -R4 ;  /* 0x000000011313a824 */ /* 0x000fe200078e0a04 */
[----:B------:R-:W-:Y:S02]  /*2320*/  @!P2 IADD3 R18, PT, PT, R18, 0x1, RZ ;  /* 0x000000011212a810 */ /* 0x000fe40007ffe0ff */
        /* <DEDUP_REMOVED lines=17> */
[----:B------:R-:W-:Y:S02]  /*2440*/  SEL R17, R16, RZ, P0 ;  /* 0x000000ff10117207 */ /* 0x000fe40000000000 */
[----:B------:R-:W-:Y:S01]  /*2450*/  PLOP3.LUT P0, PT, PT, PT, UP2, 0x80, 0x8 ;  /* 0x000000000008781c */ /* 0x000fe20003f0f028 */
[----:B------:R-:W-:Y:S01]  /*2460*/  UISETP.GE.AND UP2, UPT, UR7, 0x1, UPT ;  /* 0x000000010700788c */ /* 0x000fe2000bf46270 */
[----:B------:R-:W-:Y:S01]  /*2470*/  ISETP.NE.AND P1, PT, R2, RZ, PT ;  /* 0x000000ff0200720c */ /* 0x000fe20003f25270 */
[----:B------:R-:W-:Y:S01]  /*2480*/  IMAD.IADD R20, R12, 0x1, R17 ;  /* 0x000000010c147824 */ /* 0x000fe200078e0211 */
[----:B------:R-:W-:Y:S01]  /*2490*/  IADD3.X R17, PT, PT, R13, UR9, RZ, P0, !PT ;  /* 0x000000090d117c10 */ /* 0x000fe200087fe4ff */
[----:B----4-:R-:W-:Y:S01]  /*24a0*/  IMAD.U32 R12, RZ, RZ, UR27 ;  /* 0x0000001bff0c7e24 */ /* 0x010fe2000f8e00ff */
[----:B------:R-:W-:Y:S02]  /*24b0*/  SEL R19, R19, RZ, P1 ;  /* 0x000000ff13137207 */ /* 0x000fe40000800000 */
[----:B------:R-:W-:-:S02]  /*24c0*/  SHF.R.S32.HI R4, RZ, 0x1f, R20 ;  /* 0x0000001fff047819 */ /* 0x000fc40000011414 */
[----:B------:R-:W-:Y:S01]  /*24d0*/  MOV R16, UR8 ;  /* 0x0000000800107c02 */ /* 0x000fe20008000f00 */
[----:B------:R-:W-:Y:S01]  /*24e0*/  IMAD.IADD R2, R18, 0x1, R19 ;  /* 0x0000000112027824 */ /* 0x000fe200078e0213 */
[----:B------:R-:W-:Y:S01]  /*24f0*/  SHF.R.S32.HI R18, RZ, 0x1f, R0 ;  /* 0x0000001fff127819 */ /* 0x000fe20000011400 */
[----:B------:R-:W-:Y:S02]  /*2500*/  IMAD R19, R4, UR18, RZ ;  /* 0x0000001204137c24 */ /* 0x000fe4000f8e02ff */
[----:B------:R-:W-:Y:S01]  /*2510*/  IMAD.WIDE.U32 R16, R20, UR18, R16 ;  /* 0x0000001214107c25 */ /* 0x000fe2000f8e0010 */
[----:B------:R-:W-:-:S03]  /*2520*/  SHF.R.S32.HI R4, RZ, 0x1f, R2 ;  /* 0x0000001fff047819 */ /* 0x000fc60000011402 */
[----:B------:R-:W-:Y:S02]  /*2530*/  IMAD R19, R20, UR19, R19 ;  /* 0x0000001314137c24 */ /* 0x000fe4000f8e0213 */
[----:B-----5:R-:W-:Y:S02]  /*2540*/  IMAD R21, R4, UR20, RZ ;  /* 0x0000001404157c24 */ /* 0x020fe4000f8e02ff */
[----:B------:R-:W-:Y:S01]  /*2550*/  IMAD.IADD R17, R17, 0x1, R19 ;  /* 0x0000000111117824 */ /* 0x000fe200078e0213 */
[----:B------:R-:W-:Y:S01]  /*2560*/  SHF.R.S32.HI R19, RZ, 0x1f, R3 ;  /* 0x0000001fff137819 */ /* 0x000fe20000011403 */
[C---:B------:R-:W-:Y:S02]  /*2570*/  IMAD R21, R2.reuse, UR21, R21 ;  /* 0x0000001502157c24 */ /* 0x040fe4000f8e0215 */
[----:B------:R-:W-:-:S04]  /*2580*/  IMAD.WIDE.U32 R16, R2, UR20, R16 ;  /* 0x0000001402107c25 */ /* 0x000fc8000f8e0010 */
        /* <DEDUP_REMOVED lines=20> */
.L_x_301:
        /* <DEDUP_REMOVED lines=29> */
.L_x_300:
[----:B------:R-:W-:Y:S05]  /*28a0*/  BRA `(.L_x_298) ;  /* 0x0000000000387947 */ /* 0x000fea0003800000 */
.L_x_299:
        /* <DEDUP_REMOVED lines=14> */
.L_x_298:
        /* <DEDUP_REMOVED lines=23> */
.L_x_305:
        /* <DEDUP_REMOVED lines=22> */
[----:B------:R-:W-:-:S05]  /*2c60*/  @!P0 IADD3 R17, PT, PT, R17, -R26, RZ ;  /* 0x8000001a11118210 */ /* 0x000fca0007ffe0ff */
[----:B------:R-:W-:-:S05]  /*2c70*/  @!P1 IMAD.MOV R17, RZ, RZ, -R17 ;  /* 0x000000ffff119224 */ /* 0x000fca00078e0a11 */
[----:B------:R-:W-:-:S04]  /*2c80*/  SEL R17, R23, R17, !P2 ;  /* 0x0000001117117207 */ /* 0x000fc80005000000 */
[----:B------:R-:W-:-:S04]  /*2c90*/  IADD3 R16, PT, PT, R17, -UR7, -R16 ;  /* 0x8000000711107c10 */ /* 0x000fc8000fffe810 */
[----:B------:R-:W-:-:S13]  /*2ca0*/  ISETP.GT.AND P0, PT, R16, -0x1, PT ;  /* 0xffffffff1000780c */ /* 0x000fda0003f04270 */
[----:B------:R-:W-:Y:S05]  /*2cb0*/  @P0 BRA `(.L_x_305) ;  /* 0xfffffffc00900947 */ /* 0x000fea000383ffff */
[----:B------:R-:W-:Y:S05]  /*2cc0*/  BSYNC.RECONVERGENT B4 ;  /* 0x0000000000047941 */ /* 0x000fea0003800200 */
.L_x_304:
[----:B------:R-:W-:Y:S05]  /*2cd0*/  BRA `(.L_x_302) ;  /* 0x0000000000387947 */ /* 0x000fea0003800000 */
.L_x_303:
        /* <DEDUP_REMOVED lines=14> */
.L_x_302:
[----:B------:R-:W0:Y:S02]  /*2dc0*/  LDCU UR8, c[0x3][0xcc] ;  /* 0x00c01980ff0877ac */ /* 0x000e240008000800 */
[----:B0-----:R-:W-:-:S05]  /*2dd0*/  IMAD R2, R2, UR8, R17 ;  /* 0x0000000802027c24 */ /* 0x001fca000f8e0211 */
[----:B------:R-:W-:-:S13]  /*2de0*/  ISETP.NE.AND P0, PT, R2, R3, PT ;  /* 0x000000030200720c */ /* 0x000fda0003f05270 */
[----:B------:R-:W-:Y:S05]  /*2df0*/  @P0 BREAK.RELIABLE B0 ;  /* 0x0000000000000942 */ /* 0x000fea0003800100 */
        /* <DEDUP_REMOVED lines=10> */
[----:B------:R-:W-:Y:S02]  /*2ea0*/  IMAD.IADD R17, R17, 0x1, R21 ;  /* 0x0000000111117824 */ /* 0x000fe400078e0215 */
[----:B------:R-:W-:Y:S01]  /*2eb0*/  IMAD.IADD R0, R3, 0x1, R19 ;  /* 0x0000000103007824 */ /* 0x000fe200078e0213 */
[----:B------:R-:W-:-:S04]  /*2ec0*/  LOP3.LUT R3, R10, R16, R2, 0x96, !PT ;  /* 0x000000100a037212 */ /* 0x000fc800078e9602 */
[----:B------:R-:W-:Y:S02]  /*2ed0*/  LOP3.LUT R17, R11, R17, R0, 0x96, !PT ;  /* 0x000000110b117212 */ /* 0x000fe400078e9600 */
[----:B------:R-:W-:Y:S02]  /*2ee0*/  LOP3.LUT R21, R3, R4, RZ, 0xc0, !PT ;  /* 0x0000000403157212 */ /* 0x000fe400078ec0ff */
        /* <DEDUP_REMOVED lines=14> */
.L_x_307:
[----:B------:R-:W0:Y:S01]  /*2fd0*/  LDC.64 R2, c[0x3][0x8] ;  /* 0x00c00200ff027b82 */ /* 0x000e220000000a00 */
[----:B------:R-:W1:Y:S02]  /*2fe0*/  LDCU.64 UR8, c[0x3][URZ] ;  /* 0x00c00000ff0877ac */ /* 0x000e640008000a00 */
[----:B-1----:R-:W-:Y:S02]  /*2ff0*/  IMAD R0, R0, UR8, RZ ;  /* 0x0000000800007c24 */ /* 0x002fe4000f8e02ff */
[----:B0-----:R-:W-:-:S04]  /*3000*/  IMAD.WIDE.U32 R16, R21, UR8, R2 ;  /* 0x0000000815107c25 */ /* 0x001fc8000f8e0002 */
[----:B------:R-:W-:-:S05]  /*3010*/  IMAD R21, R21, UR9, R0 ;  /* 0x0000000915157c24 */ /* 0x000fca000f8e0200 */
[----:B------:R-:W-:Y:S02]  /*3020*/  IADD3 R17, PT, PT, R17, R21, RZ ;  /* 0x0000001511117210 */ /* 0x000fe40007ffe0ff */
[----:B------:R-:W-:Y:S02]  /*3030*/  LOP3.LUT R21, R16, R4, RZ, 0xc0, !PT ;  /* 0x0000000410157212 */ /* 0x000fe400078ec0ff */
        /* <DEDUP_REMOVED lines=11> */
.L_x_308:
[----:B------:R-:W-:Y:S05]  /*30f0*/  BSYNC.RECONVERGENT B4 ;  /* 0x0000000000047941 */ /* 0x000fea0003800200 */
.L_x_306:
        /* <DEDUP_REMOVED lines=15> */
.L_x_312:
        /* <DEDUP_REMOVED lines=15> */
.L_x_311:
[----:B------:R-:W2:Y:S02]  /*32e0*/  LDG.E R18, desc[UR14][R14.64+0x14] ;  /* 0x0000140e0e127981 */ /* 0x000ea4000c1e1900 */
[----:B--2---:R-:W-:-:S13]  /*32f0*/  ISETP.NE.AND P0, PT, R19, R18, PT ;  /* 0x000000121300720c */ /* 0x004fda0003f05270 */
[----:B------:R-:W-:Y:S05]  /*3300*/  @P0 BREAK.RELIABLE B4 ;  /* 0x0000000000040942 */ /* 0x000fea0003800100 */
[----:B------:R-:W-:Y:S05]  /*3310*/  @P0 BREAK.RELIABLE B0 ;  /* 0x0000000000000942 */ /* 0x000fea0003800100 */
[----:B------:R-:W-:Y:S05]  /*3320*/  @P0 BREAK.RELIABLE B1 ;  /* 0x0000000000010942 */ /* 0x000fea0003800100 */
[----:B------:R-:W-:Y:S05]  /*3330*/  @!P0 BRA `(.L_x_313) ;  /* 0x0000000000588947 */ /* 0x000fea0003800000 */
[----:B------:R-:W-:Y:S05]  /*3340*/  BRA `(.L_x_276) ;  /* 0x0000001800f87947 */ /* 0x000fea0003800000 */
.L_x_310:
[----:B------:R-:W-:Y:S01]  /*3350*/  BSSY.RECONVERGENT B5, `(.L_x_314) ;  /* 0x000000d000057945 */ /* 0x000fe20003800200 */
.L_x_315:
        /* <DEDUP_REMOVED lines=13> */
.L_x_314:
[----:B------:R-:W2:Y:S01]  /*3430*/  LDG.E R19, desc[UR14][R14.64+0x14] ;  /* 0x0000140e0e137981 */ /* 0x000ea2000c1e1900 */
[----:B------:R-:W-:-:S04]  /*3440*/  IADD3 R18, PT, PT, R23, 0xa, -R18 ;  /* 0x0000000a17127810 */ /* 0x000fc80007ffe812 */
[----:B--2---:R-:W-:-:S13]  /*3450*/  ISETP.NE.AND P0, PT, R18, R19, PT ;  /* 0x000000131200720c */ /* 0x004fda0003f05270 */
[----:B------:R-:W-:Y:S05]  /*3460*/  @P0 BREAK.RELIABLE B4 ;  /* 0x0000000000040942 */ /* 0x000fea0003800100 */
[----:B------:R-:W-:Y:S05]  /*3470*/  @P0 BREAK.RELIABLE B0 ;  /* 0x0000000000000942 */ /* 0x000fea0003800100 */
[----:B------:R-:W-:Y:S05]  /*3480*/  @P0 BREAK.RELIABLE B1 ;  /* 0x0000000000010942 */ /* 0x000fea0003800100 */
[----:B------:R-:W-:Y:S05]  /*3490*/  @P0 BRA `(.L_x_276) ;  /* 0x0000001800a40947 */ /* 0x000fea0003800000 */
.L_x_313:
[----:B------:R-:W-:Y:S05]  /*34a0*/  BSYNC.RELIABLE B4 ;  /* 0x0000000000047941 */ /* 0x000fea0003800100 */
.L_x_309:
        /* <DEDUP_REMOVED lines=17> */
[----:B------:R-:W-:-:S04]  /*35c0*/  LOP3.LUT R0, R16, R4, RZ, 0xc0, !PT ;  /* 0x0000000410007212 */ /* 0x000fc800078ec0ff */
[----:B------:R-:W-:-:S04]  /*35d0*/  IADD3 R3, PT, PT, R17, R3, RZ ;  /* 0x0000000311037210 */ /* 0x000fc80007ffe0ff */
        /* <DEDUP_REMOVED lines=11> */
.L_x_270:
        /* <DEDUP_REMOVED lines=31> */
[----:B------:R-:W-:Y:S01]  /*3880*/  @!P4 IADD3 R17, PT, PT, R17, -R2, RZ ;  /* 0x800000021111c210 */ /* 0x000fe20007ffe0ff */
[----:B------:R-:W-:-:S03]  /*3890*/  @!P4 VIADD R12, R12, 0x1 ;  /* 0x000000010c0cc836 */ /* 0x000fc60000000000 */
[----:B------:R-:W-:Y:S02]  /*38a0*/  ISETP.GE.U32.AND P3, PT, R17, R2, PT ;  /* 0x000000021100720c */ /* 0x000fe40003f66070 */
[----:B------:R-:W-:Y:S01]  /*38b0*/  @!P2 IMAD.IADD R19, R19, 0x1, -R2 ;  /* 0x000000011313a824 */ /* 0x000fe200078e0a02 */
[----:B------:R-:W-:Y:S01]  /*38c0*/  LOP3.LUT R17, RZ, R0, RZ, 0x33, !PT ;  /* 0x00000000ff117212 */ /* 0x000fe200078e33ff */
[----:B------:R-:W-:Y:S01]  /*38d0*/  @!P2 VIADD R18, R18, 0x1 ;  /* 0x000000011212a836 */ /* 0x000fe20000000000 */
[----:B------:R-:W-:Y:S02]  /*38e0*/  ISETP.NE.AND P2, PT, R0, RZ, PT ;  /* 0x000000ff0000720c */ /* 0x000fe40003f45270 */
[----:B------:R-:W-:Y:S02]  /*38f0*/  ISETP.GE.U32.AND P0, PT, R19, R2, PT ;  /* 0x000000021300720c */ /* 0x000fe40003f06070 */
[----:B------:R-:W-:-:S04]  /*3900*/  LOP3.LUT R19, R3, R0, RZ, 0x3c, !PT ;  /* 0x0000000003137212 */ /* 0x000fc800078e3cff */
[----:B------:R-:W-:Y:S01]  /*3910*/  @P3 VIADD R12, R12, 0x1 ;  /* 0x000000010c0c3836 */ /* 0x000fe20000000000 */
[----:B------:R-:W-:Y:S02]  /*3920*/  ISETP.GE.AND P3, PT, R19, RZ, PT ;  /* 0x000000ff1300720c */ /* 0x000fe40003f66270 */
[----:B------:R-:W-:Y:S01]  /*3930*/  SHF.R.S32.HI R19, RZ, 0x1f, R19 ;  /* 0x0000001fff137819 */ /* 0x000fe20000011413 */
[----:B------:R-:W-:-:S03]  /*3940*/  @!P1 IMAD.MOV R12, RZ, RZ, -R12 ;  /* 0x000000ffff0c9224 */ /* 0x000fc600078e0a0c */
[----:B------:R-:W-:Y:S02]  /*3950*/  @P0 VIADD R18, R18, 0x1 ;  /* 0x0000000112120836 */ /* 0x000fe40000000000 */
[----:B------:R-:W-:-:S05]  /*3960*/  SEL R12, R17, R12, !P2 ;  /* 0x0000000c110c7207 */ /* 0x000fca0005000000 */
[----:B------:R-:W-:Y:S01]  /*3970*/  @!P3 IADD3 R18, PT, PT, -R18, RZ, RZ ;  /* 0x000000ff1212b210 */ /* 0x000fe20007ffe1ff */
[----:B------:R-:W-:-:S03]  /*3980*/  IMAD.MOV R21, RZ, RZ, -R12 ;  /* 0x000000ffff157224 */ /* 0x000fc600078e0a0c */
[----:B------:R-:W-:Y:S01]  /*3990*/  SEL R18, R17, R18, !P2 ;  /* 0x0000001211127207 */ /* 0x000fe20005000000 */
[----:B------:R-:W-:-:S04]  /*39a0*/  IMAD R2, R0, R21, R4 ;  /* 0x0000001500027224 */ /* 0x000fc800078e0204 */
[----:B------:R-:W-:Y:S01]  /*39b0*/  IMAD.MOV R17, RZ, RZ, -R18 ;  /* 0x000000ffff117224 */ /* 0x000fe200078e0a12 */
[----:B------:R-:W-:Y:S02]  /*39c0*/  ISETP.NE.AND P0, PT, R2, RZ, PT ;  /* 0x000000ff0200720c */ /* 0x000fe40003f05270 */
[----:B----4-:R-:W-:Y:S01]  /*39d0*/  MOV R2, UR26 ;  /* 0x0000001a00027c02 */ /* 0x010fe20008000f00 */
        /* <DEDUP_REMOVED lines=16> */
[----:B-----5:R-:W-:Y:S02]  /*3ae0*/  IMAD R21, R0, UR20, RZ ;  /* 0x0000001400157c24 */ /* 0x020fe4000f8e02ff */
[----:B------:R-:W-:Y:S01]  /*3af0*/  IMAD.IADD R17, R17, 0x1, R19 ;  /* 0x0000000111117824 */ /* 0x000fe200078e0213 */
[----:B------:R-:W-:Y:S01]  /*3b00*/  SHF.R.S32.HI R19, RZ, 0x1f, R3 ;  /* 0x0000001fff137819 */ /* 0x000fe20000011403 */
[C---:B------:R-:W-:Y:S02]  /*3b10*/  IMAD R21, R18.reuse, UR21, R21 ;  /* 0x0000001512157c24 */ /* 0x040fe4000f8e0215 */
[----:B------:R-:W-:-:S04]  /*3b20*/  IMAD.WIDE.U32 R16, R18, UR20, R16 ;  /* 0x0000001412107c25 */ /* 0x000fc8000f8e0010 */
[----:B------:R-:W-:Y:S02]  /*3b30*/  IMAD.U32 R0, RZ, RZ, UR27 ;  /* 0x0000001bff007e24 */ /* 0x000fe4000f8e00ff */
        /* <DEDUP_REMOVED lines=19> */
.L_x_319:
        /* <DEDUP_REMOVED lines=29> */
.L_x_318:
[----:B------:R-:W-:Y:S05]  /*3e40*/  BRA `(.L_x_316) ;  /* 0x0000000000387947 */ /* 0x000fea0003800000 */
.L_x_317:
        /* <DEDUP_REMOVED lines=8> */
[----:B------:R-:W-:-:S04]  /*3ed0*/  SHF.L.U64.HI R16, R21, 0xf, R22 ;  /* 0x0000000f15107819 */ /* 0x000fc80000010216 */
[----:B------:R-:W-:Y:S01]  /*3ee0*/  SHF.R.S32.HI R23, RZ, 0x1f, R16 ;  /* 0x0000001fff177819 */ /* 0x000fe20000011410 */
[----:B------:R-:W-:-:S04]  /*3ef0*/  IMAD.WIDE.U32 R16, R16, UR6, RZ ;  /* 0x0000000610107c25 */ /* 0x000fc8000f8e00ff */
[----:B------:R-:W-:-:S04]  /*3f00*/  IMAD R23, R23, UR6, RZ ;  /* 0x0000000617177c24 */ /* 0x000fc8000f8e02ff */
[----:B------:R-:W-:-:S05]  /*3f10*/  IMAD.IADD R17, R17, 0x1, R23 ;  /* 0x0000000111117824 */ /* 0x000fca00078e0217 */
[----:B------:R-:W-:-:S07]  /*3f20*/  SHF.R.U64 R17, R16, 0x1f, R17 ;  /* 0x0000001f10117819 */ /* 0x000fce0000001211 */
.L_x_316:
        /* <DEDUP_REMOVED lines=23> */
.L_x_323:
        /* <DEDUP_REMOVED lines=29> */
.L_x_322:
[----:B------:R-:W-:Y:S05]  /*4270*/  BRA `(.L_x_320) ;  /* 0x0000000000387947 */ /* 0x000fea0003800000 */
.L_x_321:
        /* <DEDUP_REMOVED lines=14> */
.L_x_320:
        /* <DEDUP_REMOVED lines=8> */
[----:B------:R-:W-:Y:S02]  /*43e0*/  IMAD R18, R7, R4, RZ ;  /* 0x0000000407127224 */ /* 0x000fe400078e02ff */
[----:B------:R-:W-:Y:S02]  /*43f0*/  IMAD R22, R6, R3, RZ ;  /* 0x0000000306167224 */ /* 0x000fe400078e02ff */
[----:B------:R-:W-:Y:S02]  /*4400*/  IMAD R25, R12, R9, R18 ;  /* 0x000000090c197224 */ /* 0x000fe400078e0212 */
[----:B------:R-:W-:Y:S01]  /*4410*/  IMAD R27, R19, R8, R22 ;  /* 0x00000008131b7224 */ /* 0x000fe200078e0216 */
[----:B------:R-:W1:Y:S01]  /*4420*/  LDC.64 R20, c[0x3][0x8] ;  /* 0x00c00200ff147b82 */ /* 0x000e620000000a00 */
[----:B------:R-:W-:-:S04]  /*4430*/  IMAD.WIDE.U32 R18, R9, R4, RZ ;  /* 0x0000000409127225 */ /* 0x000fc800078e00ff */
        /* <DEDUP_REMOVED lines=39> */
[----:B-1----:R-:W-:Y:S01]  /*46b0*/  IMAD.MOV.U32 R18, RZ, RZ, RZ ;  /* 0x000000ffff127224 */ /* 0x002fe200078e00ff */
[----:B---3--:R-:W-:-:S05]  /*46c0*/  IADD3 R23, PT, PT, RZ, -R19, RZ ;  /* 0x80000013ff177210 */ /* 0x008fca0007ffe0ff */
[----:B------:R-:W-:-:S04]  /*46d0*/  IMAD R23, R23, R0, RZ ;  /* 0x0000000017177224 */ /* 0x000fc800078e02ff */
[----:B0-2---:R-:W-:-:S07]  /*46e0*/  IMAD.HI.U32 R20, R19, R23, R18 ;  /* 0x0000001713147227 */ /* 0x005fce00078e0012 */
.L_x_329:
        /* <DEDUP_REMOVED lines=26> */
.L_x_328:
[----:B------:R-:W-:Y:S05]  /*4890*/  BRA `(.L_x_326) ;  /* 0x0000000000307947 */ /* 0x000fea0003800000 */
.L_x_327:
        /* <DEDUP_REMOVED lines=12> */
.L_x_326:
[----:B------:R-:W-:Y:S02]  /*4960*/  UMOV UR8, 0xa0 ;  /* 0x000000a000087882 */ /* 0x000fe40000000000 */
[----:B------:R-:W-:-:S06]  /*4970*/  LEA R18, R18, UR8, 0x2 ;  /* 0x0000000812127c11 */ /* 0x000fcc000f8e10ff */
[----:B------:R-:W1:Y:S01]  /*4980*/  LDC R18, c[0x3][R18] ;  /* 0x00c0000012127b82 */ /* 0x000e620000000800 */
[----:B------:R-:W-:Y:S05]  /*4990*/  BRA `(.L_x_330) ;  /* 0x0000000000f47947 */ /* 0x000fea0003800000 */
.L_x_325:
        /* <DEDUP_REMOVED lines=19> */
.L_x_334:
[----:B------:R-:W0:Y:S01]  /*4ad0*/  LDCU.64 UR8, c[0x3][URZ] ;  /* 0x00c00000ff0877ac */ /* 0x000e220008000a00 */
[----:B------:R-:W1:Y:S01]  /*4ae0*/  LDCU.64 UR18, c[0x3][0x18] ;  /* 0x00c00300ff1277ac */ /* 0x000e620008000a00 */
[----:B0-----:R-:W-:Y:S02]  /*4af0*/  IMAD R4, R4, UR8, RZ ;  /* 0x0000000804047c24 */ /* 0x001fe4000f8e02ff */
[----:B------:R-:W-:-:S04]  /*4b00*/  IMAD.WIDE.U32 R18, R3, UR8, R16 ;  /* 0x0000000803127c25 */ /* 0x000fc8000f8e0010 */
[----:B------:R-:W-:-:S05]  /*4b10*/  IMAD R3, R3, UR9, R4 ;  /* 0x0000000903037c24 */ /* 0x000fca000f8e0204 */
[----:B------:R-:W-:Y:S02]  /*4b20*/  IADD3 R4, PT, PT, R19, R3, RZ ;  /* 0x0000000313047210 */ /* 0x000fe40007ffe0ff */
[----:B-1----:R-:W-:Y:S02]  /*4b30*/  LOP3.LUT R3, R18, UR18, RZ, 0xc0, !PT ;  /* 0x0000001212037c12 */ /* 0x002fe4000f8ec0ff */
[----:B------:R-:W-:Y:S02]  /*4b40*/  LOP3.LUT R4, R4, UR19, RZ, 0xc0, !PT ;  /* 0x0000001304047c12 */ /* 0x000fe4000f8ec0ff */
[----:B------:R-:W-:Y:S02]  /*4b50*/  IABS R18, R2 ;  /* 0x0000000200127213 */ /* 0x000fe40000000000 */
[----:B------:R-:W-:-:S03]  /*4b60*/  SHF.R.U64 R19, R3, 0x11, R4 ;  /* 0x0000001103137819 */ /* 0x000fc60000001204 */
[----:B------:R-:W-:Y:S01]  /*4b70*/  IMAD.MOV R22, RZ, RZ, -R18 ;  /* 0x000000ffff167224 */ /* 0x000fe200078e0a12 */
        /* <DEDUP_REMOVED lines=15> */
.L_x_333:
[----:B------:R-:W-:Y:S05]  /*4c70*/  BRA `(.L_x_331) ;  /* 0x0000000000307947 */ /* 0x000fea0003800000 */
.L_x_332:
        /* <DEDUP_REMOVED lines=9> */
[----:B------:R-:W-:-:S05]  /*4d10*/  IMAD R17, R17, R12, RZ ;  /* 0x0000000c11117224 */ /* 0x000fca00078e02ff */
[----:B------:R-:W-:-:S04]  /*4d20*/  IADD3 R3, PT, PT, R3, R17, RZ ;  /* 0x0000001103037210 */ /* 0x000fc80007ffe0ff */
[----:B------:R-:W-:-:S07]  /*4d30*/  SHF.R.U64 R18, R2, 0x1f, R3 ;  /* 0x0000001f02127819 */ /* 0x000fce0000001203 */
.L_x_331:
[----:B------:R-:W-:Y:S02]  /*4d40*/  UMOV UR8, 0x50 ;  /* 0x0000005000087882 */ /* 0x000fe40000000000 */
[----:B------:R-:W-:-:S06]  /*4d50*/  LEA R18, R18, UR8, 0x2 ;  /* 0x0000000812127c11 */ /* 0x000fcc000f8e10ff */
[----:B------:R-:W0:Y:S02]  /*4d60*/  LDC R18, c[0x3][R18] ;  /* 0x00c0000012127b82 */ /* 0x000e240000000800 */
.L_x_330:
[----:B------:R-:W-:Y:S05]  /*4d70*/  BSYNC.RECONVERGENT B4 ;  /* 0x0000000000047941 */ /* 0x000fea0003800200 */
.L_x_324:
[----:B------:R-:W0:Y:S02]  /*4d80*/  LDG.E R15, desc[UR14][R14.64+0x10] ;  /* 0x0000100e0e0f7981 */ /* 0x000e24000c1e1900 */
[----:B01----:R-:W-:-:S13]  /*4d90*/  ISETP.NE.AND P0, PT, R18, R15, PT ;  /* 0x0000000f1200720c */ /* 0x003fda0003f05270 */
[----:B------:R-:W-:Y:S05]  /*4da0*/  @P0 BREAK.RELIABLE B0 ;  /* 0x0000000000000942 */ /* 0x000fea0003800100 */
[----:B------:R-:W-:Y:S05]  /*4db0*/  @P0 BREAK.RELIABLE B1 ;  /* 0x0000000000010942 */ /* 0x000fea0003800100 */
[----:B------:R-:W-:Y:S05]  /*4dc0*/  @P0 BRA `(.L_x_276) ;  /* 0x0000000000580947 */ /* 0x000fea0003800000 */
.L_x_297:
[----:B------:R-:W-:Y:S05]  /*4dd0*/  BSYNC.RELIABLE B0 ;  /* 0x0000000000007941 */ /* 0x000fea0003800100 */
.L_x_269:
[----:B------:R-:W0:Y:S01]  /*4de0*/  LDCU UR8, c[0x0][0x390] ;  /* 0x00007200ff0877ac */ /* 0x000e220008000800 */
[----:B------:R-:W-:-:S05]  /*4df0*/  VIADD R5, R5, 0x1 ;  /* 0x0000000105057836 */ /* 0x000fca0000000000 */
[----:B0-----:R-:W-:-:S13]  /*4e00*/  ISETP.NE.AND P0, PT, R5, UR8, PT ;  /* 0x0000000805007c0c */ /* 0x001fda000bf05270 */
[----:B------:R-:W-:Y:S05]  /*4e10*/  @P0 BRA `(.L_x_335) ;  /* 0xffffffb400ac0947 */ /* 0x000fea000383ffff */
[----:B------:R-:W-:Y:S05]  /*4e20*/  BSYNC.RELIABLE B1 ;  /* 0x0000000000017941 */ /* 0x000fea0003800100 */
.L_x_268:
        /* <DEDUP_REMOVED lines=9> */
[----:B------:R-:W-:Y:S01]  /*4ec0*/  IMAD.U32 R12, RZ, RZ, UR4 ;  /* 0x00000004ff0c7e24 */ /* 0x000fe2000f8e00ff */
[----:B0-----:R-:W-:-:S06]  /*4ed0*/  LOP3.LUT R6, R6, UR8, RZ, 0xc0, !PT ;  /* 0x0000000806067c12 */ /* 0x001fcc000f8ec0ff */
[----:B------:R-:W0:Y:S01]  /*4ee0*/  POPC R6, R6 ;  /* 0x0000000600067309 */ /* 0x000e220000000000 */
[----:B---3--:R-:W0:Y:S02]  /*4ef0*/  SHFL.IDX PT, R7, R3, R0, 0x1f ;  /* 0x00001f0003077589 */ /* 0x008e2400000e0000 */
[----:B0-----:R-:W-:-:S04]  /*4f00*/  IMAD.IADD R7, R7, 0x1, R6 ;  /* 0x0000000107077824 */ /* 0x001fc800078e0206 */
[----:B--2---:R-:W-:-:S05]  /*4f10*/  IMAD.WIDE.U32 R4, R7, 0x8, R4 ;  /* 0x0000000807047825 */ /* 0x004fca00078e0004 */
[----:B------:R0:W-:Y:S02]  /*4f20*/  STG.E.64 desc[UR14][R4.64], R12 ;  /* 0x0000000c04007986 */ /* 0x0001e4000c101b0e */
.L_x_276:
[----:B------:R-:W-:Y:S05]  /*4f30*/  BSYNC.RECONVERGENT B2 ;  /* 0x0000000000027941 */ /* 0x000fea0003800200 */
.L_x_267:
[----:B0-----:R-:W-:-:S05]  /*4f40*/  VIADD R13, R13, UR16 ;  /* 0x000000100d0d7c36 */ /* 0x001fca0008000000 */
[----:B------:R-:W-:-:S13]  /*4f50*/  ISETP.GE.U32.AND P0, PT, R13, 0x10000, PT ;  /* 0x000100000d00780c */ /* 0x000fda0003f06070 */
[----:B------:R-:W-:Y:S05]  /*4f60*/  @!P0 BRA `(.L_x_336) ;  /* 0xffffffb000a88947 */ /* 0x000fea000383ffff */
[----:B------:R-:W-:Y:S05]  /*4f70*/  BSYNC B3 ;  /* 0x0000000000037941 */ /* 0x000fea0003800000 */
.L_x_266:
[----:B------:R-:W-:Y:S05]  /*4f80*/  EXIT ;  /* 0x000000000000794d */ /* 0x000fea0003800000 */
.L_x_265:
[----:B-1----:R-:W-:Y:S01]  /*4f90*/  VIADD R0, R13, UR16 ;  /* 0x000000100d007c36 */ /* 0x002fe20008000000 */
[----:B------:R-:W-:Y:S01]  /*4fa0*/  MOV R5, 0x4ff0 ;  /* 0x00004ff000057802 */ /* 0x000fe20000000f00 */
[----:B------:R-:W-:-:S03]  /*4fb0*/  ULOP3.LUT UR5, UR16, 0xffff, URZ, 0xc0, !UPT ;  /* 0x0000ffff10057892 */ /* 0x000fc6000f8ec0ff */
[----:B------:R-:W-:-:S04]  /*4fc0*/  LOP3.LUT R0, RZ, R0, RZ, 0x33, !PT ;  /* 0x00000000ff007212 */ /* 0x000fc800078e33ff */
[----:B------:R-:W-:-:S07]  /*4fd0*/  LOP3.LUT R6, R0, 0xffff, RZ, 0xc0, !PT ;  /* 0x0000ffff00067812 */ /* 0x000fce00078ec0ff */
[----:B------:R-:W-:Y:S05]  /*4fe0*/  CALL.REL.NOINC `($__internal_2_$__cuda_sm20_div_u16) ;  /* 0x0000000400147944 */ /* 0x000fea0003c00000 */
[----:B------:R-:W0:Y:S01]  /*4ff0*/  LDC.64 R4, c[0x0][0x3a0] ;  /* 0x0000e800ff047b82 */ /* 0x000e220000000a00 */
[----:B------:R-:W-:Y:S01]  /*5000*/  LOP3.LUT R19, R6, 0x3, RZ, 0xc0, !PT ;  /* 0x0000000306137812 */ /* 0x000fe200078ec0ff */
[----:B------:R-:W-:Y:S03]  /*5010*/  BSSY.RECONVERGENT B0, `(.L_x_337) ;  /* 0x000001b000007945 */ /* 0x000fe60003800200 */
[----:B------:R-:W-:-:S03]  /*5020*/  ISETP.NE.AND P0, PT, R19, 0x2, PT ;  /* 0x000000021300780c */ /* 0x000fc60003f05270 */
[----:B------:R-:W1:Y:S10]  /*5030*/  LDC.64 R2, c[0x0][0x398] ;  /* 0x0000e600ff027b82 */ /* 0x000e740000000a00 */
[----:B------:R-:W-:Y:S05]  /*5040*/  @!P0 BRA `(.L_x_338) ;  /* 0x00000000005c8947 */ /* 0x000fea0003800000 */
[----:B------:R-:W2:Y:S01]  /*5050*/  LDC.64 R6, c[0x0][0x3a0] ;  /* 0x0000e800ff067b82 */ /* 0x000ea20000000a00 */
[----:B------:R-:W-:-:S07]  /*5060*/  HFMA2 R0, -RZ, RZ, 0, 0 ;  /* 0x00000000ff007431 */ /* 0x000fce00000001ff */
[----:B------:R-:W3:Y:S02]  /*5070*/  LDC.64 R8, c[0x0][0x398] ;  /* 0x0000e600ff087b82 */ /* 0x000ee40000000a00 */
.L_x_339:
[----:B----4-:R-:W4:Y:S01]  /*5080*/  S2R R11, SR_LANEID ;  /* 0x00000000000b7919 */ /* 0x010f220000000000 */
[----:B------:R-:W-:Y:S02]  /*5090*/  VOTEU.ANY UR5, UPT, PT ;  /* 0x0000000000057886 */ /* 0x000fe400038e0100 */
[----:B------:R-:W4:Y:S08]  /*50a0*/  FLO.U32 R16, UR5 ;  /* 0x0000000500107d00 */ /* 0x000f3000080e0000 */
[----:B------:R-:W2:Y:S01]  /*50b0*/  POPC R17, UR5 ;  /* 0x0000000500117d09 */ /* 0x000ea20008000000 */
[----:B----4-:R-:W-:-:S13]  /*50c0*/  ISETP.EQ.U32.AND P0, PT, R16, R11, PT ;  /* 0x0000000b1000720c */ /* 0x010fda0003f02070 */
[----:B--2---:R-:W2:Y:S01]  /*50d0*/  @P0 ATOMG.E.ADD.STRONG.GPU PT, R17, desc[UR14][R6.64], R17 ;  /* 0x80000011061109a8 */ /* 0x004ea200081ef10e */
[----:B------:R-:W-:Y:S02]  /*50e0*/  IMAD.U32 R14, RZ, RZ, UR4 ;  /* 0x00000004ff0e7e24 */ /* 0x000fe4000f8e00ff */
[----:B------:R-:W-:Y:S01]  /*50f0*/  IMAD.MOV.U32 R15, RZ, RZ, R13 ;  /* 0x000000ffff0f7224 */ /* 0x000fe200078e000d */
[----:B------:R-:W4:Y:S01]  /*5100*/  S2R R18, SR_LTMASK ;  /* 0x0000000000127919 */ /* 0x000f220000003900 */
[----:B------:R-:W-:Y:S02]  /*5110*/  VIADD R0, R0, 0x1 ;  /* 0x0000000100007836 */ /* 0x000fe40000000000 */
[----:B------:R-:W-:-:S03]  /*5120*/  VIADD R13, R13, UR16 ;  /* 0x000000100d0d7c36 */ /* 0x000fc60008000000 */
[----:B------:R-:W-:-:S04]  /*5130*/  LOP3.LUT R12, R0, R19, RZ, 0x3c, !PT ;  /* 0x00000013000c7212 */ /* 0x000fc800078e3cff */
[----:B------:R-:W-:Y:S02]  /*5140*/  ISETP.NE.AND P0, PT, R12, 0x2, PT ;  /* 0x000000020c00780c */ /* 0x000fe40003f05270 */
[----:B----4-:R-:W-:-:S06]  /*5150*/  LOP3.LUT R18, R18, UR5, RZ, 0xc0, !PT ;  /* 0x0000000512127c12 */ /* 0x010fcc000f8ec0ff */
[----:B------:R-:W4:Y:S01]  /*5160*/  POPC R18, R18 ;  /* 0x0000001200127309 */ /* 0x000f220000000000 */
[----:B--2---:R-:W4:Y:S02]  /*5170*/  SHFL.IDX PT, R11, R17, R16, 0x1f ;  /* 0x00001f10110b7589 */ /* 0x004f2400000e0000 */
[----:B----4-:R-:W-:-:S04]  /*5180*/  IMAD.IADD R11, R11, 0x1, R18 ;  /* 0x000000010b0b7824 */ /* 0x010fc800078e0212 */
[----:B---3--:R-:W-:-:S05]  /*5190*/  IMAD.WIDE.U32 R10, R11, 0x8, R8 ;  /* 0x000000080b0a7825 */ /* 0x008fca00078e0008 */
[----:B------:R4:W-:Y:S01]  /*51a0*/  STG.E.64 desc[UR14][R10.64], R14 ;  /* 0x0000000e0a007986 */ /* 0x0009e2000c101b0e */
[----:B------:R-:W-:Y:S05]  /*51b0*/  @P0 BRA `(.L_x_339) ;  /* 0xfffffffc00b00947 */ /* 0x000fea000383ffff */
.L_x_338:
[----:B------:R-:W-:Y:S05]  /*51c0*/  BSYNC.RECONVERGENT B0 ;  /* 0x0000000000007941 */ /* 0x000fea0003800200 */
.L_x_337:
[----:B--2---:R-:W2:Y:S01]  /*51d0*/  S2R R9, SR_LANEID ;  /* 0x0000000000097919 */ /* 0x004ea20000000000 */
[----:B------:R-:W-:Y:S02]  /*51e0*/  VOTEU.ANY UR5, UPT, PT ;  /* 0x0000000000057886 */ /* 0x000fe400038e0100 */
[----:B------:R-:W2:Y:S08]  /*51f0*/  FLO.U32 R0, UR5 ;  /* 0x0000000500007d00 */ /* 0x000eb000080e0000 */
[----:B------:R-:W0:Y:S01]  /*5200*/  POPC R7, UR5 ;  /* 0x0000000500077d09 */ /* 0x000e220008000000 */
[----:B--2---:R-:W-:-:S13]  /*5210*/  ISETP.EQ.U32.AND P0, PT, R0, R9, PT ;  /* 0x000000090000720c */ /* 0x004fda0003f02070 */
[----:B0-----:R-:W2:Y:S01]  /*5220*/  @P0 ATOMG.E.ADD.STRONG.GPU PT, R17, desc[UR14][R4.64], R7 ;  /* 0x80000007041109a8 */ /* 0x001ea200081ef10e */
[----:B----4-:R-:W-:Y:S02]  /*5230*/  IMAD.U32 R14, RZ, RZ, UR4 ;  /* 0x00000004ff0e7e24 */ /* 0x010fe4000f8e00ff */
[----:B------:R-:W-:Y:S01]  /*5240*/  IMAD.MOV.U32 R15, RZ, RZ, R13 ;  /* 0x000000ffff0f7224 */ /* 0x000fe200078e000d */
[----:B------:R-:W0:Y:S02]  /*5250*/  S2R R6, SR_LTMASK ;  /* 0x0000000000067919 */ /* 0x000e240000003900 */
[----:B0-----:R-:W-:-:S06]  /*5260*/  LOP3.LUT R6, R6, UR5, RZ, 0xc0, !PT ;  /* 0x0000000506067c12 */ /* 0x001fcc000f8ec0ff */
[----:B------:R-:W0:Y:S01]  /*5270*/  POPC R6, R6 ;  /* 0x0000000600067309 */ /* 0x000e220000000000 */
[----:B--2---:R-:W0:Y:S02]  /*5280*/  SHFL.IDX PT, R9, R17, R0, 0x1f ;  /* 0x00001f0011097589 */ /* 0x004e2400000e0000 */
[----:B0-----:R-:W-:-:S05]  /*5290*/  IADD3 R9, PT, PT, R9, R6, RZ ;  /* 0x0000000609097210 */ /* 0x001fca0007ffe0ff */
[----:B-1----:R-:W-:-:S05]  /*52a0*/  IMAD.WIDE.U32 R8, R9, 0x8, R2 ;  /* 0x0000000809087825 */ /* 0x002fca00078e0002 */
[----:B------:R-:W-:Y:S04]  /*52b0*/  STG.E.64 desc[UR14][R8.64], R14 ;  /* 0x0000000e08007986 */ /* 0x000fe8000c101b0e */
[----:B------:R-:W2:Y:S01]  /*52c0*/  @P0 ATOMG.E.ADD.STRONG.GPU PT, R19, desc[UR14][R4.64], R7 ;  /* 0x80000007041309a8 */ /* 0x000ea200081ef10e */
[----:B------:R-:W-:Y:S02]  /*52d0*/  VIADD R13, R13, UR16 ;  /* 0x000000100d0d7c36 */ /* 0x000fe40008000000 */
[----:B------:R-:W-:Y:S01]  /*52e0*/  IMAD.U32 R12, RZ, RZ, UR4 ;  /* 0x00000004ff0c7e24 */ /* 0x000fe2000f8e00ff */
[----:B--2---:R-:W0:Y:S02]  /*52f0*/  SHFL.IDX PT, R11, R19, R0, 0x1f ;  /* 0x00001f00130b7589 */ /* 0x004e2400000e0000 */
[----:B0-----:R-:W-:-:S04]  /*5300*/  IMAD.IADD R11, R6, 0x1, R11 ;  /* 0x00000001060b7824 */ /* 0x001fc800078e020b */
[----:B------:R-:W-:-:S05]  /*5310*/  IMAD.WIDE.U32 R10, R11, 0x8, R2 ;  /* 0x000000080b0a7825 */ /* 0x000fca00078e0002 */
[----:B------:R-:W-:Y:S04]  /*5320*/  STG.E.64 desc[UR14][R10.64], R12 ;  /* 0x0000000c0a007986 */ /* 0x000fe8000c101b0e */
[----:B------:R-:W2:Y:S01]  /*5330*/  @P0 ATOMG.E.ADD.STRONG.GPU PT, R21, desc[UR14][R4.64], R7 ;  /* 0x80000007041509a8 */ /* 0x000ea200081ef10e */
[----:B------:R-:W-:-:S03]  /*5340*/  VIADD R15, R13, UR16 ;  /* 0x000000100d0f7c36 */ /* 0x000fc60008000000 */
[----:B--2---:R-:W0:Y:S02]  /*5350*/  SHFL.IDX PT, R17, R21, R0, 0x1f ;  /* 0x00001f0015117589 */ /* 0x004e2400000e0000 */
[----:B0-----:R-:W-:-:S05]  /*5360*/  IADD3 R17, PT, PT, R6, R17, RZ ;  /* 0x0000001106117210 */ /* 0x001fca0007ffe0ff */
[----:B------:R-:W-:-:S05]  /*5370*/  IMAD.WIDE.U32 R8, R17, 0x8, R2 ;  /* 0x0000000811087825 */ /* 0x000fca00078e0002 */
[----:B------:R-:W-:Y:S04]  /*5380*/  STG.E.64 desc[UR14][R8.64], R14 ;  /* 0x0000000e08007986 */ /* 0x000fe8000c101b0e */
[----:B------:R-:W2:Y:S01]  /*5390*/  @P0 ATOMG.E.ADD.STRONG.GPU PT, R23, desc[UR14][R4.64], R7 ;  /* 0x80000007041709a8 */ /* 0x000ea200081ef10e */
[----:B------:R-:W-:Y:S02]  /*53a0*/  IMAD.U32 R16, RZ, RZ, UR4 ;  /* 0x00000004ff107e24 */ /* 0x000fe4000f8e00ff */
[----:B------:R-:W-:-:S04]  /*53b0*/  VIADD R17, R15, UR16 ;  /* 0x000000100f117c36 */ /* 0x000fc80008000000 */
[----:B------:R-:W-:-:S05]  /*53c0*/  VIADD R13, R17, UR16 ;  /* 0x00000010110d7c36 */ /* 0x000fca0008000000 */
[----:B------:R-:W-:Y:S01]  /*53d0*/  ISETP.GE.U32.AND P0, PT, R13, 0x10000, PT ;  /* 0x000100000d00780c */ /* 0x000fe20003f06070 */
[----:B--2---:R-:W0:Y:S02]  /*53e0*/  SHFL.IDX PT, R19, R23, R0, 0x1f ;  /* 0x00001f0017137589 */ /* 0x004e2400000e0000 */
[----:B0-----:R-:W-:-:S04]  /*53f0*/  IMAD.IADD R19, R6, 0x1, R19 ;  /* 0x0000000106137824 */ /* 0x001fc800078e0213 */
[----:B------:R-:W-:-:S05]  /*5400*/  IMAD.WIDE.U32 R10, R19, 0x8, R2 ;  /* 0x00000008130a7825 */ /* 0x000fca00078e0002 */
[----:B------:R2:W-:Y:S01]  /*5410*/  STG.E.64 desc[UR14][R10.64], R16 ;  /* 0x000000100a007986 */ /* 0x0005e2000c101b0e */
[----:B------:R-:W-:Y:S05]  /*5420*/  @!P0 BRA `(.L_x_337) ;  /* 0xfffffffc00688947 */ /* 0x000fea000383ffff */
[----:B------:R-:W-:Y:S05]  /*5430*/  EXIT ;  /* 0x000000000000794d */ /* 0x000fea0003800000 */
        .weak           $__internal_2_$__cuda_sm20_div_u16
        .type           $__internal_2_$__cuda_sm20_div_u16,@function
        .size           $__internal_2_$__cuda_sm20_div_u16,(.L_x_343 - $__internal_2_$__cuda_sm20_div_u16)
$__internal_2_$__cuda_sm20_div_u16:
[----:B------:R-:W0:Y:S01]  /*5440*/  I2F.U16 R0, UR5 ;  /* 0x0000000500007d06 */ /* 0x000e220008101000 */
[----:B------:R-:W-:Y:S02]  /*5450*/  MOV R2, 0x4b800000 ;  /* 0x4b80000000027802 */ /* 0x000fe40000000f00 */
[C---:B0-----:R-:W-:Y:S02]  /*5460*/  FSETP.GEU.AND P1, PT, |R0|.reuse, 1.175494350822287508e-38, PT ;  /* 0x008000000000780b */ /* 0x041fe40003f2e200 */
[----:B------:R-:W-:Y:S02]  /*5470*/  FSETP.GT.AND P0, PT, |R0|, 8.50705917302346158658e+37, PT ;  /* 0x7e8000000000780b */ /* 0x000fe40003f04200 */
[----:B------:R-:W-:-:S04]  /*5480*/  FSEL R2, R2, 1, !P1 ;  /* 0x3f80000002027808 */ /* 0x000fc80004800000 */
[----:B------:R-:W-:Y:S01]  /*5490*/  FSEL R3, R2, 0.25, !P0 ;  /* 0x3e80000002037808 */ /* 0x000fe20004000000 */
[----:B------:R-:W-:Y:S01]  /*54a0*/  IMAD.MOV.U32 R2, RZ, RZ, R5 ;  /* 0x000000ffff027224 */ /* 0x000fe200078e0005 */
[----:B------:R-:W-:-:S03]  /*54b0*/  ISETP.NE.U32.AND P0, PT, RZ, UR5, PT ;  /* 0x00000005ff007c0c */ /* 0x000fc6000bf05070 */
[----:B------:R-:W-:Y:S01]  /*54c0*/  FMUL R4, R0, R3 ;  /* 0x0000000300047220 */ /* 0x000fe20000400000 */
[----:B------:R-:W-:-:S04]  /*54d0*/  LOP3.LUT R0, R6, 0xffff, RZ, 0xc0, !PT ;  /* 0x0000ffff06007812 */ /* 0x000fc800078ec0ff */
[----:B------:R-:W-:Y:S01]  /*54e0*/  I2FP.F32.U32.RZ R0, R0 ;  /* 0x0000000000007245 */ /* 0x000fe2000020d000 */
[----:B------:R-:W0:Y:S02]  /*54f0*/  MUFU.RCP R4, R4 ;  /* 0x0000000400047308 */ /* 0x000e240000001000 */
[----:B0-----:R-:W-:-:S04]  /*5500*/  FMUL R3, R3, R4 ;  /* 0x0000000403037220 */ /* 0x001fc80000400000 */
[----:B------:R-:W-:-:S04]  /*5510*/  VIADD R3, R3, 0x2 ;  /* 0x0000000203037836 */ /* 0x000fc80000000000 */
[----:B------:R-:W-:Y:S01]  /*5520*/  FMUL.RZ R0, R0, R3 ;  /* 0x0000000300007220 */ /* 0x000fe2000040c000 */
[----:B------:R-:W-:-:S05]  /*5530*/  IMAD.MOV.U32 R3, RZ, RZ, 0x0 ;  /* 0x00000000ff037424 */ /* 0x000fca00078e00ff */
[----:B------:R-:W0:Y:S02]  /*5540*/  F2I.U32.TRUNC.NTZ R0, R0 ;  /* 0x0000000000007305 */ /* 0x000e24000020f000 */
[----:B0-----:R-:W-:Y:S01]  /*5550*/  LOP3.LUT R6, R0, 0xffff, RZ, 0xc0, !PT ;  /* 0x0000ffff00067812 */ /* 0x001fe200078ec0ff */
[----:B------:R-:W-:Y:S01]  /*5560*/  @!P0 IMAD.MOV.U32 R6, RZ, RZ, -0x1 ;  /* 0xffffffffff068424 */ /* 0x000fe200078e00ff */
[----:B------:R-:W-:Y:S06]  /*5570*/  RET.REL.NODEC R2 `(_Z23pillarseedSearch_kerneljPK10ConstraintiPlPj) ;  /* 0xffffffa802a07950 */ /* 0x000fec0003c3ffff */
.L_x_340:
        /* <DEDUP_REMOVED lines=16> */
.L_x_343:


//--------------------- .nv.global.init           --------------------------
	.section	.nv.global.init,"aw",@progbits
	.align	8
.nv.global.init:
	.type		PILLAR_MULT,@object
	.size		PILLAR_MULT,(PILLAR_ADD - PILLAR_MULT)
PILLAR_MULT:
        /*0000*/ 	.byte	0x65, 0x13, 0xcb, 0x5b, 0x00, 0x00, 0x00, 0x00
	.type		PILLAR_ADD,@object
	.size		PILLAR_ADD,(.L_8 - PILLAR_ADD)
PILLAR_ADD:
        /*0008*/ 	.byte	0xa9, 0x2a, 0x46, 0x0e, 0x00, 0x00, 0x00, 0x00
.L_8:


//--------------------- .nv.shared.reserved.0     --------------------------
	.section	.nv.shared.reserved.0,"aw",@nobits
	.weak		__nv_reservedSMEM_offset_0_alias
	.size		__nv_reservedSMEM_offset_0_alias, 0, 64
	.other		__nv_reservedSMEM_offset_0_alias,@"STO_CUDA_RESERVED_SHARED STV_DEFAULT"
__nv_reservedSMEM_offset_0_alias:
	.zero		0
	.zero		64


//--------------------- .nv.constant0._Z31bruteforceStructureSeeds_kernelPKjjPK10ConstraintiPlPj --------------------------
	.section	.nv.constant0._Z31bruteforceStructureSeeds_kernelPKjjPK10ConstraintiPlPj,"a",@progbits
	.sectionflags	@""
	.align	4
.nv.constant0._Z31bruteforceStructureSeeds_kernelPKjjPK10ConstraintiPlPj:
	.zero		944


//--------------------- .nv.constant0._Z22reverseAndCheck_kernelPKjjPK10ConstraintS3_iPlPj --------------------------
	.section	.nv.constant0._Z22reverseAndCheck_kernelPKjjPK10ConstraintS3_iPlPj,"a",@progbits
	.sectionflags	@""
	.align	4
.nv.constant0._Z22reverseAndCheck_kernelPKjjPK10ConstraintS3_iPlPj:
	.zero		952


//--------------------- .nv.constant0._Z26findLower20BitSeeds_kernelPK10ConstraintiPjS2_ --------------------------
	.section	.nv.constant0._Z26findLower20BitSeeds_kernelPK10ConstraintiPjS2_,"a",@progbits
	.sectionflags	@""
	.align	4
.nv.constant0._Z26findLower20BitSeeds_kernelPK10ConstraintiPjS2_:
	.zero		928


//--------------------- .nv.constant0._Z23pillarseedSearch_kerneljPK10ConstraintiPlPj --------------------------
	.section	.nv.constant0._Z23pillarseedSearch_kerneljPK10ConstraintiPlPj,"a",@progbits
	.sectionflags	@""
	.align	4
.nv.constant0._Z23pillarseedSearch_kerneljPK10ConstraintiPlPj:
	.zero		936


//--------------------- SYMBOLS --------------------------

	.type		.nv.reservedSmem.offset0,@object
	.size		.nv.reservedSmem.offset0,0x4
